def attn_fwd(
    Q,
    K,
    V,
    Out,
    Lse,
    sm_scale,
    stride_qz,
    stride_qh,
    stride_qm,
    stride_qk,
    stride_kz,
    stride_kh,
    stride_kn,
    stride_kk,
    stride_vz,
    stride_vh,
    stride_vn,
    stride_vk,
    stride_oz,
    stride_oh,
    stride_om,
    stride_ok,
    seqlen_q,
    seqlen_k,
    BLOCK_M: tl.constexpr,
    BLOCK_N: tl.constexpr,
    HEAD_DIM: tl.constexpr,
    CAUSAL: tl.constexpr,
):
    start_m = tl.program_id(0)
    off_hz = tl.program_id(1)
    q_off = off_hz * stride_qh
    k_off = off_hz * stride_kh
    v_off = off_hz * stride_vh
    offs_m = start_m * BLOCK_M + tl.arange(0, BLOCK_M)
    offs_d = tl.arange(0, HEAD_DIM)
    offs_n = tl.arange(0, BLOCK_N)
    q_ptrs = Q + q_off + offs_m[:, None] * stride_qm + offs_d[None, :] * stride_qk
    k_ptrs = K + k_off + offs_d[:, None] * stride_kk + offs_n[None, :] * stride_kn
    v_ptrs = V + v_off + offs_n[:, None] * stride_vn + offs_d[None, :] * stride_vk
    m_i = tl.full([BLOCK_M], float("-inf"), dtype=tl.float32)
    l_i = tl.zeros([BLOCK_M], dtype=tl.float32) + 1.0
    acc = tl.zeros([BLOCK_M, HEAD_DIM], dtype=tl.float32)
    q = tl.load(q_ptrs)
    acc, l_i, m_i = _attn_fwd_inner(
        acc,
        l_i,
        m_i,
        q,
        k_ptrs,
        v_ptrs,
        sm_scale,
        stride_kn,
        stride_vn,
        start_m,
        seqlen_k,
        BLOCK_M,
        BLOCK_N,
        HEAD_DIM,
        CAUSAL,
    )
    acc = acc / l_i[:, None]
    lse = m_i + tl.math.log2(l_i) / 1.4426950408889634
    o_ptrs = (
        Out
        + off_hz * stride_oh
        + offs_m[:, None] * stride_om
        + offs_d[None, :] * stride_ok
    )
    tl.store(o_ptrs, acc.to(Out.dtype.element_ty))
    tl.store(Lse + off_hz * seqlen_q + offs_m, lse)

# config = {"BLOCK_M": 32, "BLOCK_N": 64, "HEAD_DIM": 256, "arch": "sm_90", "causal": true, "dtype": "fp8e4m3", "num_stages": 3, "num_warps": 4}
# arch = sm_90


// ===== COMPILED SASS (sm_90a) =====

	.target	sm_90a

	.elftype	@"ET_EXEC"


//--------------------- .note.nv.tkinfo           --------------------------
	.section	.note.nv.tkinfo,"",@"SHT_NOTE"
	.sectionflags	@"SHF_NOTE_NV_TKINFO"
	.tkinfo
        /*0018*/ 	.word	0x00000002
        /*0030*/ 	.string	""
        /*0030*/ 	.string	"ptxas"
        /*0030*/ 	.string	"Cuda compilation tools, release 13.0, V13.0.88"
        /*0030*/ 	.string	"Build cuda_13.0.r13.0/compiler.36424714_0"
        /*0030*/ 	.string	"-v  -suppress-debug-info  -lineinfo  -arch sm_90a "



//--------------------- .note.nv.cuinfo           --------------------------
	.section	.note.nv.cuinfo,"",@"SHT_NOTE"
	.sectionflags	@"SHF_NOTE_NV_CUINFO"
        /*0018*/ 	.short	0x0002
        /*001a*/ 	.short	0x005a
        /*001c*/ 	.short	0x0082
	.zero		2


//--------------------- .nv.info                  --------------------------
	.section	.nv.info,"",@"SHT_CUDA_INFO"
	.align	4


	//----- nvinfo : EIATTR_REGCOUNT
	.align		4
        /*0000*/ 	.byte	0x04, 0x2f
        /*0002*/ 	.short	(.L_2 - .L_1)
	.align		4
.L_1:
        /*0004*/ 	.word	index@(attn_fwd)
        /*0008*/ 	.word	0x000000ff


	//----- nvinfo : EIATTR_FRAME_SIZE
	.align		4
.L_2:
        /*000c*/ 	.byte	0x04, 0x11
        /*000e*/ 	.short	(.L_4 - .L_3)
	.align		4
.L_3:
        /*0010*/ 	.word	index@(attn_fwd)
        /*0014*/ 	.word	0x00000780


	//----- nvinfo : EIATTR_MIN_STACK_SIZE
	.align		4
.L_4:
        /*0018*/ 	.byte	0x04, 0x12
        /*001a*/ 	.short	(.L_6 - .L_5)
	.align		4
.L_5:
        /*001c*/ 	.word	index@(attn_fwd)
        /*0020*/ 	.word	0x00000780
.L_6:


//--------------------- .nv.compat                --------------------------
	.section	.nv.compat,"",@"SHT_CUDA_COMPAT_INFO"
	.align	4
        /*0000*/ 	.byte	0x02, 0x09, 0x01, 0x00, 0x02, 0x02, 0x02, 0x00, 0x02, 0x05, 0x05, 0x00, 0x03, 0x07, 0x01, 0x01
        /*0010*/ 	.byte	0x02, 0x03, 0x00, 0x00, 0x02, 0x06, 0x01, 0x00, 0x04, 0x0b, 0x08, 0x00, 0x00, 0x00, 0x00, 0x00
        /*0020*/ 	.byte	0x00, 0x00, 0x00, 0x00


//--------------------- .nv.info.attn_fwd         --------------------------
	.section	.nv.info.attn_fwd,"",@"SHT_CUDA_INFO"
	.sectionflags	@""
	.align	4


	//----- nvinfo : EIATTR_CUDA_API_VERSION
	.align		4
        /*0000*/ 	.byte	0x04, 0x37
        /*0002*/ 	.short	(.L_8 - .L_7)
.L_7:
        /*0004*/ 	.word	0x00000082


	//----- nvinfo : EIATTR_KPARAM_INFO
	.align		4
.L_8:
        /*0008*/ 	.byte	0x04, 0x17
        /*000a*/ 	.short	(.L_10 - .L_9)
.L_9:
        /*000c*/ 	.word	0x00000000
        /*0010*/ 	.short	0x0019
        /*0012*/ 	.short	0x0080
        /*0014*/ 	.byte	0x00, 0xf4, 0x21, 0x00


	//----- nvinfo : EIATTR_KPARAM_INFO
	.align		4
.L_10:
        /*0018*/ 	.byte	0x04, 0x17
        /*001a*/ 	.short	(.L_12 - .L_11)
.L_11:
        /*001c*/ 	.word	0x00000000
        /*0020*/ 	.short	0x0018
        /*0022*/ 	.short	0x0078
        /*0024*/ 	.byte	0x00, 0xf4, 0x21, 0x00


	//----- nvinfo : EIATTR_KPARAM_INFO
	.align		4
.L_12:
        /*0028*/ 	.byte	0x04, 0x17
        /*002a*/ 	.short	(.L_14 - .L_13)
.L_13:
        /*002c*/ 	.word	0x00000000
        /*0030*/ 	.short	0x0017
        /*0032*/ 	.short	0x0070
        /*0034*/ 	.byte	0x00, 0xf0, 0x11, 0x00


	//----- nvinfo : EIATTR_KPARAM_INFO
	.align		4
.L_14:
        /*0038*/ 	.byte	0x04, 0x17
        /*003a*/ 	.short	(.L_16 - .L_15)
.L_15:
        /*003c*/ 	.word	0x00000000
        /*0040*/ 	.short	0x0016
        /*0042*/ 	.short	0x006c
        /*0044*/ 	.byte	0x00, 0xf0, 0x11, 0x00


	//----- nvinfo : EIATTR_KPARAM_INFO
	.align		4
.L_16:
        /*0048*/ 	.byte	0x04, 0x17
        /*004a*/ 	.short	(.L_18 - .L_17)
.L_17:
        /*004c*/ 	.word	0x00000000
        /*0050*/ 	.short	0x0015
        /*0052*/ 	.short	0x0068
        /*0054*/ 	.byte	0x00, 0xf0, 0x11, 0x00


	//----- nvinfo : EIATTR_KPARAM_INFO
	.align		4
.L_18:
        /*0058*/ 	.byte	0x04, 0x17
        /*005a*/ 	.short	(.L_20 - .L_19)
.L_19:
        /*005c*/ 	.word	0x00000000
        /*0060*/ 	.short	0x0014
        /*0062*/ 	.short	0x0064
        /*0064*/ 	.byte	0x00, 0xf0, 0x11, 0x00


	//----- nvinfo : EIATTR_KPARAM_INFO
	.align		4
.L_20:
        /*0068*/ 	.byte	0x04, 0x17
        /*006a*/ 	.short	(.L_22 - .L_21)
.L_21:
        /*006c*/ 	.word	0x00000000
        /*0070*/ 	.short	0x0013
        /*0072*/ 	.short	0x0060
        /*0074*/ 	.byte	0x00, 0xf0, 0x11, 0x00


	//----- nvinfo : EIATTR_KPARAM_INFO
	.align		4
.L_22:
        /*0078*/ 	.byte	0x04, 0x17
        /*007a*/ 	.short	(.L_24 - .L_23)
.L_23:
        /*007c*/ 	.word	0x00000000
        /*0080*/ 	.short	0x0012
        /*0082*/ 	.short	0x005c
        /*0084*/ 	.byte	0x00, 0xf0, 0x11, 0x00


	//----- nvinfo : EIATTR_KPARAM_INFO
	.align		4
.L_24:
        /*0088*/ 	.byte	0x04, 0x17
        /*008a*/ 	.short	(.L_26 - .L_25)
.L_25:
        /*008c*/ 	.word	0x00000000
        /*0090*/ 	.short	0x0011
        /*0092*/ 	.short	0x0058
        /*0094*/ 	.byte	0x00, 0xf0, 0x11, 0x00


	//----- nvinfo : EIATTR_KPARAM_INFO
	.align		4
.L_26:
        /*0098*/ 	.byte	0x04, 0x17
        /*009a*/ 	.short	(.L_28 - .L_27)
.L_27:
        /*009c*/ 	.word	0x00000000
        /*00a0*/ 	.short	0x0010
        /*00a2*/ 	.short	0x0054
        /*00a4*/ 	.byte	0x00, 0xf0, 0x11, 0x00


	//----- nvinfo : EIATTR_KPARAM_INFO
	.align		4
.L_28:
        /*00a8*/ 	.byte	0x04, 0x17
        /*00aa*/ 	.short	(.L_30 - .L_29)
.L_29:
        /*00ac*/ 	.word	0x00000000
        /*00b0*/ 	.short	0x000f
        /*00b2*/ 	.short	0x0050
        /*00b4*/ 	.byte	0x00, 0xf0, 0x11, 0x00


	//----- nvinfo : EIATTR_KPARAM_INFO
	.align		4
.L_30:
        /*00b8*/ 	.byte	0x04, 0x17
        /*00ba*/ 	.short	(.L_32 - .L_31)
.L_31:
        /*00bc*/ 	.word	0x00000000
        /*00c0*/ 	.short	0x000e
        /*00c2*/ 	.short	0x004c
        /*00c4*/ 	.byte	0x00, 0xf0, 0x11, 0x00


	//----- nvinfo : EIATTR_KPARAM_INFO
	.align		4
.L_32:
        /*00c8*/ 	.byte	0x04, 0x17
        /*00ca*/ 	.short	(.L_34 - .L_33)
.L_33:
        /*00cc*/ 	.word	0x00000000
        /*00d0*/ 	.short	0x000d
        /*00d2*/ 	.short	0x0048
        /*00d4*/ 	.byte	0x00, 0xf0, 0x11, 0x00


	//----- nvinfo : EIATTR_KPARAM_INFO
	.align		4
.L_34:
        /*00d8*/ 	.byte	0x04, 0x17
        /*00da*/ 	.short	(.L_36 - .L_35)
.L_35:
        /*00dc*/ 	.word	0x00000000
        /*00e0*/ 	.short	0x000c
        /*00e2*/ 	.short	0x0044
        /*00e4*/ 	.byte	0x00, 0xf0, 0x11, 0x00


	//----- nvinfo : EIATTR_KPARAM_INFO
	.align		4
.L_36:
        /*00e8*/ 	.byte	0x04, 0x17
        /*00ea*/ 	.short	(.L_38 - .L_37)
.L_37:
        /*00ec*/ 	.word	0x00000000
        /*00f0*/ 	.short	0x000b
        /*00f2*/ 	.short	0x0040
        /*00f4*/ 	.byte	0x00, 0xf0, 0x11, 0x00


	//----- nvinfo : EIATTR_KPARAM_INFO
	.align		4
.L_38:
        /*00f8*/ 	.byte	0x04, 0x17
        /*00fa*/ 	.short	(.L_40 - .L_39)
.L_39:
        /*00fc*/ 	.word	0x00000000
        /*0100*/ 	.short	0x000a
        /*0102*/ 	.short	0x003c
        /*0104*/ 	.byte	0x00, 0xf0, 0x11, 0x00


	//----- nvinfo : EIATTR_KPARAM_INFO
	.align		4
.L_40:
        /*0108*/ 	.byte	0x04, 0x17
        /*010a*/ 	.short	(.L_42 - .L_41)
.L_41:
        /*010c*/ 	.word	0x00000000
        /*0110*/ 	.short	0x0009
        /*0112*/ 	.short	0x0038
        /*0114*/ 	.byte	0x00, 0xf0, 0x11, 0x00


	//----- nvinfo : EIATTR_KPARAM_INFO
	.align		4
.L_42:
        /*0118*/ 	.byte	0x04, 0x17
        /*011a*/ 	.short	(.L_44 - .L_43)
.L_43:
        /*011c*/ 	.word	0x00000000
        /*0120*/ 	.short	0x0008
        /*0122*/ 	.short	0x0034
        /*0124*/ 	.byte	0x00, 0xf0, 0x11, 0x00


	//----- nvinfo : EIATTR_KPARAM_INFO
	.align		4
.L_44:
        /*0128*/ 	.byte	0x04, 0x17
        /*012a*/ 	.short	(.L_46 - .L_45)
.L_45:
        /*012c*/ 	.word	0x00000000
        /*0130*/ 	.short	0x0007
        /*0132*/ 	.short	0x0030
        /*0134*/ 	.byte	0x00, 0xf0, 0x11, 0x00


	//----- nvinfo : EIATTR_KPARAM_INFO
	.align		4
.L_46:
        /*0138*/ 	.byte	0x04, 0x17
        /*013a*/ 	.short	(.L_48 - .L_47)
.L_47:
        /*013c*/ 	.word	0x00000000
        /*0140*/ 	.short	0x0006
        /*0142*/ 	.short	0x002c
        /*0144*/ 	.byte	0x00, 0xf0, 0x11, 0x00


	//----- nvinfo : EIATTR_KPARAM_INFO
	.align		4
.L_48:
        /*0148*/ 	.byte	0x04, 0x17
        /*014a*/ 	.short	(.L_50 - .L_49)
.L_49:
        /*014c*/ 	.word	0x00000000
        /*0150*/ 	.short	0x0005
        /*0152*/ 	.short	0x0028
        /*0154*/ 	.byte	0x00, 0xf0, 0x11, 0x00


	//----- nvinfo : EIATTR_KPARAM_INFO
	.align		4
.L_50:
        /*0158*/ 	.byte	0x04, 0x17
        /*015a*/ 	.short	(.L_52 - .L_51)
.L_51:
        /*015c*/ 	.word	0x00000000
        /*0160*/ 	.short	0x0004
        /*0162*/ 	.short	0x0020
        /*0164*/ 	.byte	0x00, 0xf4, 0x21, 0x00


	//----- nvinfo : EIATTR_KPARAM_INFO
	.align		4
.L_52:
        /*0168*/ 	.byte	0x04, 0x17
        /*016a*/ 	.short	(.L_54 - .L_53)
.L_53:
        /*016c*/ 	.word	0x00000000
        /*0170*/ 	.short	0x0003
        /*0172*/ 	.short	0x0018
        /*0174*/ 	.byte	0x00, 0xf4, 0x21, 0x00


	//----- nvinfo : EIATTR_KPARAM_INFO
	.align		4
.L_54:
        /*0178*/ 	.byte	0x04, 0x17
        /*017a*/ 	.short	(.L_56 - .L_55)
.L_55:
        /*017c*/ 	.word	0x00000000
        /*0180*/ 	.short	0x0002
        /*0182*/ 	.short	0x0010
        /*0184*/ 	.byte	0x00, 0xf4, 0x21, 0x00


	//----- nvinfo : EIATTR_KPARAM_INFO
	.align		4
.L_56:
        /*0188*/ 	.byte	0x04, 0x17
        /*018a*/ 	.short	(.L_58 - .L_57)
.L_57:
        /*018c*/ 	.word	0x00000000
        /*0190*/ 	.short	0x0001
        /*0192*/ 	.short	0x0008
        /*0194*/ 	.byte	0x00, 0xf4, 0x21, 0x00


	//----- nvinfo : EIATTR_KPARAM_INFO
	.align		4
.L_58:
        /*0198*/ 	.byte	0x04, 0x17
        /*019a*/ 	.short	(.L_60 - .L_59)
.L_59:
        /*019c*/ 	.word	0x00000000
        /*01a0*/ 	.short	0x0000
        /*01a2*/ 	.short	0x0000
        /*01a4*/ 	.byte	0x00, 0xf4, 0x21, 0x00


	//----- nvinfo : EIATTR_SPARSE_MMA_MASK
	.align		4
.L_60:
        /*01a8*/ 	.byte	0x03, 0x50
        /*01aa*/ 	.short	0x0000


	//----- nvinfo : EIATTR_MAXREG_COUNT
	.align		4
        /*01ac*/ 	.byte	0x03, 0x1b
        /*01ae*/ 	.short	0x00ff


	//----- nvinfo : EIATTR_NUM_BARRIERS
	.align		4
        /*01b0*/ 	.byte	0x02, 0x4c
        /*01b2*/ 	.byte	0x01
	.zero		1


	//----- nvinfo : EIATTR_ANNOTATIONS
	.align		4
        /*01b4*/ 	.byte	0x04, 0x55
        /*01b6*/ 	.short	(.L_62 - .L_61)


	//   ....[0]....
.L_61:
        /*01b8*/ 	.word	0x00000001
        /*01bc*/ 	.byte	0x80, 0x26, 0x00, 0x00, 0x01, 0x00, 0x00, 0x00, 0xc0, 0x26, 0x00, 0x00, 0x01, 0x00, 0x00, 0x00
        /* <DEDUP_REMOVED lines=478> */
        /*1fac*/ 	.byte	0x80, 0xfa, 0x00, 0x00, 0x01, 0x00, 0x00, 0x00, 0xc0, 0xfa, 0x00, 0x00


	//----- nvinfo : EIATTR_MERCURY_ISA_VERSION
	.align		4
.L_62:
        /*1fb8*/ 	.byte	0x03, 0x5f
        /*1fba*/ 	.short	0x0101


	//----- nvinfo : EIATTR_COOP_GROUP_MASK_REGIDS
	.align		4
        /*1fbc*/ 	.byte	0x04, 0x29
        /*1fbe*/ 	.short	(.L_64 - .L_63)


	//   ....[0]....
.L_63:
        /*1fc0*/ 	.word	0xffffffff


	//   ....[1]....
        /*1fc4*/ 	.word	0xffffffff


	//   ....[2]....
        /*1fc8*/ 	.word	0xffffffff


	//   ....[3]....
        /*1fcc*/ 	.word	0xffffffff


	//   ....[4]....
        /*1fd0*/ 	.word	0xffffffff


	//   ....[5]....
        /*1fd4*/ 	.word	0xffffffff


	//   ....[6]....
        /*1fd8*/ 	.word	0xffffffff


	//   ....[7]....
        /*1fdc*/ 	.word	0xffffffff


	//   ....[8]....
        /*1fe0*/ 	.word	0xffffffff


	//   ....[9]....
        /*1fe4*/ 	.word	0xffffffff


	//   ....[10]....
        /*1fe8*/ 	.word	0xffffffff


	//   ....[11]....
        /*1fec*/ 	.word	0xffffffff


	//   ....[12]....
        /*1ff0*/ 	.word	0xffffffff


	//   ....[13]....
        /*1ff4*/ 	.word	0xffffffff


	//   ....[14]....
        /*1ff8*/ 	.word	0xffffffff


	//   ....[15]....
        /*1ffc*/ 	.word	0xffffffff


	//   ....[16]....
        /*2000*/ 	.word	0xffffffff


	//   ....[17]....
        /*2004*/ 	.word	0xffffffff


	//   ....[18]....
        /*2008*/ 	.word	0xffffffff


	//   ....[19]....
        /*200c*/ 	.word	0xffffffff


	//----- nvinfo : EIATTR_COOP_GROUP_INSTR_OFFSETS
	.align		4
.L_64:
        /*2010*/ 	.byte	0x04, 0x28
        /*2012*/ 	.short	(.L_66 - .L_65)


	//   ....[0]....
.L_65:
        /*2014*/ 	.word	0x0000cdb0


	//   ....[1]....
        /*2018*/ 	.word	0x0000ce10


	//   ....[2]....
        /*201c*/ 	.word	0x0000ce20


	//   ....[3]....
        /*2020*/ 	.word	0x0000ce30


	//   ....[4]....
        /*2024*/ 	.word	0x0000ce50


	//   ....[5]....
        /*2028*/ 	.word	0x0000ce90


	//   ....[6]....
        /*202c*/ 	.word	0x0000cea0


	//   ....[7]....
        /*2030*/ 	.word	0x0000ceb0


	//   ....[8]....
        /*2034*/ 	.word	0x0000d060


	//   ....[9]....
        /*2038*/ 	.word	0x0000d080


	//   ....[10]....
        /*203c*/ 	.word	0x0000d4f0


	//   ....[11]....
        /*2040*/ 	.word	0x0000d510


	//   ....[12]....
        /*2044*/ 	.word	0x0000d530


	//   ....[13]....
        /*2048*/ 	.word	0x0000d540


	//   ....[14]....
        /*204c*/ 	.word	0x0000d580


	//   ....[15]....
        /*2050*/ 	.word	0x0000d5a0


	//   ....[16]....
        /*2054*/ 	.word	0x0000d5b0


	//   ....[17]....
        /*2058*/ 	.word	0x0000d5c0


	//   ....[18]....
        /*205c*/ 	.word	0x0000d730


	//   ....[19]....
        /*2060*/ 	.word	0x0000d750


	//----- nvinfo : EIATTR_EXIT_INSTR_OFFSETS
	.align		4
.L_66:
        /*2064*/ 	.byte	0x04, 0x1c
        /*2066*/ 	.short	(.L_68 - .L_67)


	//   ....[0]....
.L_67:
        /*2068*/ 	.word	0x000154b0


	//   ....[1]....
        /*206c*/ 	.word	0x000154e0


	//----- nvinfo : EIATTR_REQNTID
	.align		4
.L_68:
        /*2070*/ 	.byte	0x04, 0x10
        /*2072*/ 	.short	(.L_70 - .L_69)
.L_69:
        /*2074*/ 	.word	0x00000080
        /*2078*/ 	.word	0x00000001
        /*207c*/ 	.word	0x00000001


	//----- nvinfo : EIATTR_CBANK_PARAM_SIZE
	.align		4
.L_70:
        /*2080*/ 	.byte	0x03, 0x19
        /*2082*/ 	.short	0x0088


	//----- nvinfo : EIATTR_PARAM_CBANK
	.align		4
        /*2084*/ 	.byte	0x04, 0x0a
        /*2086*/ 	.short	(.L_72 - .L_71)
	.align		4
.L_71:
        /*2088*/ 	.word	index@(.nv.constant0.attn_fwd)
        /*208c*/ 	.short	0x0210
        /*208e*/ 	.short	0x0088


	//----- nvinfo : EIATTR_SW_WAR
	.align		4
.L_72:
        /*2090*/ 	.byte	0x04, 0x36
        /*2092*/ 	.short	(.L_74 - .L_73)
.L_73:
        /*2094*/ 	.word	0x00000008
.L_74:


//--------------------- .nv.callgraph             --------------------------
	.section	.nv.callgraph,"",@"SHT_CUDA_CALLGRAPH"
	.align	4
	.sectionentsize	8
	.align		4
        /*0000*/ 	.word	0x00000000
	.align		4
        /*0004*/ 	.word	0xffffffff
	.align		4
        /*0008*/ 	.word	0x00000000
	.align		4
        /*000c*/ 	.word	0xfffffffe
	.align		4
        /*0010*/ 	.word	0x00000000
	.align		4
        /*0014*/ 	.word	0xfffffffd
	.align		4
        /*0018*/ 	.word	0x00000000
	.align		4
        /*001c*/ 	.word	0xfffffffc


//--------------------- .nv.constant4             --------------------------
	.section	.nv.constant4,"a",@progbits
	.align	8
	.align		8
.nv.constant4:
        /*0000*/ 	.dword	_$_str


//--------------------- .text.attn_fwd            --------------------------
	.section	.text.attn_fwd,"ax",@progbits
	.align	128
        .global         attn_fwd
        .type           attn_fwd,@function
        .size           attn_fwd,(.L_x_3 - attn_fwd)
        .other          attn_fwd,@"STO_CUDA_ENTRY STV_DEFAULT"
attn_fwd:
.text.attn_fwd:
[----:B------:R-:W0:Y:S01]  /*0000*/  LDC R1, c[0x0][0x28] ;  /* 0x00000a00ff017b82 */ /* 0x000e220000000800 */
[----:B------:R-:W1:Y:S07]  /*0010*/  S2R R6, SR_CTAID.X ;  /* 0x0000000000067919 */ /* 0x000e6e0000002500 */
[----:B------:R-:W2:Y:S01]  /*0020*/  S2UR UR8, SR_CTAID.Y ;  /* 0x00000000000879c3 */ /* 0x000ea20000002600 */
[----:B------:R-:W-:Y:S01]  /*0030*/  ULDC.64 UR4, c[0x0][0x240] ;  /* 0x0000900000047ab9 */ /* 0x000fe20000000a00 */
[----:B------:R-:W-:Y:S01]  /*0040*/  ULDC.64 UR12, c[0x0][0x208] ;  /* 0x00008200000c7ab9 */ /* 0x000fe20000000a00 */
[----:B------:R-:W3:Y:S01]  /*0050*/  S2R R5, SR_TID.X ;  /* 0x0000000000057919 */ /* 0x000ee20000002100 */
[----:B0-----:R-:W-:-:S04]  /*0060*/  VIADD R1, R1, 0xfffff880 ;  /* 0xfffff88001017836 */ /* 0x001fc80000000000 */
[----:B------:R-:W0:Y:S08]  /*0070*/  LDC R3, c[0x0][0x248] ;  /* 0x00009200ff037b82 */ /* 0x000e300000000800 */
[----:B------:R-:W4:Y:S01]  /*0080*/  LDC.64 R10, c[0x0][0x210] ;  /* 0x00008400ff0a7b82 */ /* 0x000f220000000a00 */
[----:B--2---:R-:W-:Y:S01]  /*0090*/  UIMAD UR4, UR8, UR4, URZ ;  /* 0x00000004080472a4 */ /* 0x004fe2000f8e023f */
[----:B-1----:R-:W-:Y:S01]  /*00a0*/  IMAD.SHL.U32 R6, R6, 0x20, RZ ;  /* 0x0000002006067824 */ /* 0x002fe200078e00ff */
[----:B---3--:R-:W-:-:S04]  /*00b0*/  SHF.R.U32.HI R0, RZ, 0x5, R5 ;  /* 0x00000005ff007819 */ /* 0x008fc80000011605 */
[----:B------:R-:W-:Y:S02]  /*00c0*/  LOP3.LUT R2, R6, 0x1f, R5, 0xf8, !PT ;  /* 0x0000001f06027812 */ /* 0x000fe400078ef805 */
[----:B------:R-:W-:-:S03]  /*00d0*/  SGXT.U32 R0, R0, 0x2 ;  /* 0x000000020000781a */ /* 0x000fc60000000000 */
[----:B------:R-:W-:Y:S01]  /*00e0*/  IMAD R7, R2, UR5, RZ ;  /* 0x0000000502077c24 */ /* 0x000fe2000f8e02ff */
[----:B------:R-:W-:Y:S01]  /*00f0*/  USHF.R.S32.HI UR5, URZ, 0x1f, UR4 ;  /* 0x0000001f3f057899 */ /* 0x000fe20008011404 */
[----:B0-----:R-:W-:-:S03]  /*0100*/  IMAD R9, R0, R3, RZ ;  /* 0x0000000300097224 */ /* 0x001fc600078e02ff */
[----:B----4-:R-:W-:Y:S02]  /*0110*/  IADD3 R2, P0, P1, R7, UR4, R10 ;  /* 0x0000000407027c10 */ /* 0x010fe4000f91e00a */
[----:B------:R-:W-:Y:S01]  /*0120*/  SHF.R.S32.HI R0, RZ, 0x1f, R7 ;  /* 0x0000001fff007819 */ /* 0x000fe20000011407 */
[----:B------:R-:W-:-:S03]  /*0130*/  IMAD R7, R3, 0x4, R9 ;  /* 0x0000000403077824 */ /* 0x000fc600078e0209 */
[----:B------:R-:W-:Y:S01]  /*0140*/  IADD3.X R0, R0, UR5, R11, P0, P1 ;  /* 0x0000000500007c10 */ /* 0x000fe200087e240b */
[----:B------:R-:W-:Y:S01]  /*0150*/  IMAD R15, R3, 0x4, R7 ;  /* 0x00000004030f7824 */ /* 0x000fe200078e0207 */
[-C--:B------:R-:W-:Y:S02]  /*0160*/  IADD3 R10, P0, R9, R2.reuse, RZ ;  /* 0x00000002090a7210 */ /* 0x080fe40007f1e0ff */
[----:B------:R-:W-:Y:S02]  /*0170*/  IADD3 R12, P1, R7, R2, RZ ;  /* 0x00000002070c7210 */ /* 0x000fe40007f3e0ff */
[----:B------:R-:W-:Y:S01]  /*0180*/  LEA.HI.X.SX32 R11, R9, R0, 0x1, P0 ;  /* 0x00000000090b7211 */ /* 0x000fe200000f0eff */
[----:B------:R-:W-:Y:S01]  /*0190*/  IMAD R9, R3, 0x4, R15 ;  /* 0x0000000403097824 */ /* 0x000fe200078e020f */
[----:B------:R-:W-:Y:S02]  /*01a0*/  IADD3 R14, P0, R15, R2, RZ ;  /* 0x000000020f0e7210 */ /* 0x000fe40007f1e0ff */
[-C--:B------:R-:W-:Y:S01]  /*01b0*/  LEA.HI.X.SX32 R13, R7, R0.reuse, 0x1, P1 ;  /* 0x00000000070d7211 */ /* 0x080fe200008f0eff */
[----:B------:R0:W2:Y:S01]  /*01c0*/  LDG.E.U8 R4, desc[UR12][R10.64] ;  /* 0x0000000c0a047981 */ /* 0x0000a2000c1e1100 */
[----:B------:R-:W-:Y:S01]  /*01d0*/  LEA.HI.X.SX32 R15, R15, R0, 0x1, P0 ;  /* 0x000000000f0f7211 */ /* 0x000fe200000f0eff */
[----:B------:R-:W-:Y:S01]  /*01e0*/  IMAD R19, R3, 0x4, R9 ;  /* 0x0000000403137824 */ /* 0x000fe200078e0209 */
[C---:B------:R-:W-:Y:S01]  /*01f0*/  IADD3 R16, P0, R9.reuse, R2, RZ ;  /* 0x0000000209107210 */ /* 0x040fe20007f1e0ff */
[----:B------:R-:W2:Y:S03]  /*0200*/  LDG.E.U8 R7, desc[UR12][R12.64] ;  /* 0x0000000c0c077981 */ /* 0x000ea6000c1e1100 */
[----:B------:R-:W-:Y:S01]  /*0210*/  LEA.HI.X.SX32 R17, R9, R0, 0x1, P0 ;  /* 0x0000000009117211 */ /* 0x000fe200000f0eff */
[----:B------:R-:W-:Y:S01]  /*0220*/  IMAD R9, R3, 0x4, R19 ;  /* 0x0000000403097824 */ /* 0x000fe200078e0213 */
[----:B------:R-:W-:Y:S01]  /*0230*/  IADD3 R18, P0, R19, R2, RZ ;  /* 0x0000000213127210 */ /* 0x000fe20007f1e0ff */
[----:B------:R1:W3:Y:S02]  /*0240*/  LDG.E.U8 R8, desc[UR12][R14.64] ;  /* 0x0000000c0e087981 */ /* 0x0002e4000c1e1100 */
[----:B------:R-:W-:Y:S01]  /*0250*/  IMAD R21, R3, 0x4, R9 ;  /* 0x0000000403157824 */ /* 0x000fe200078e0209 */
[----:B------:R-:W-:Y:S01]  /*0260*/  LEA.HI.X.SX32 R19, R19, R0, 0x1, P0 ;  /* 0x0000000013137211 */ /* 0x000fe200000f0eff */
[----:B------:R4:W3:Y:S01]  /*0270*/  LDG.E.U8 R27, desc[UR12][R16.64] ;  /* 0x0000000c101b7981 */ /* 0x0008e2000c1e1100 */
[-C--:B0-----:R-:W-:Y:S01]  /*0280*/  IADD3 R10, P0, R9, R2.reuse, RZ ;  /* 0x00000002090a7210 */ /* 0x081fe20007f1e0ff */
[----:B------:R-:W-:Y:S01]  /*0290*/  IMAD R23, R3, 0x4, R21 ;  /* 0x0000000403177824 */ /* 0x000fe200078e0215 */
[----:B------:R-:W-:-:S02]  /*02a0*/  IADD3 R20, P1, R21, R2, RZ ;  /* 0x0000000215147210 */ /* 0x000fc40007f3e0ff */
[----:B------:R-:W-:Y:S01]  /*02b0*/  LEA.HI.X.SX32 R11, R9, R0, 0x1, P0 ;  /* 0x00000000090b7211 */ /* 0x000fe200000f0eff */
[----:B-1----:R-:W-:Y:S01]  /*02c0*/  IMAD R15, R3, 0x4, R23 ;  /* 0x00000004030f7824 */ /* 0x002fe200078e0217 */
[----:B------:R-:W-:Y:S01]  /*02d0*/  IADD3 R12, P0, R23, R2, RZ ;  /* 0x00000002170c7210 */ /* 0x000fe20007f1e0ff */
[----:B------:R0:W5:Y:S01]  /*02e0*/  LDG.E.U8 R9, desc[UR12][R18.64] ;  /* 0x0000000c12097981 */ /* 0x000162000c1e1100 */
[-C--:B------:R-:W-:Y:S01]  /*02f0*/  LEA.HI.X.SX32 R21, R21, R0.reuse, 0x1, P1 ;  /* 0x0000000015157211 */ /* 0x080fe200008f0eff */
[----:B----4-:R-:W-:Y:S01]  /*0300*/  IMAD R17, R3, 0x4, R15 ;  /* 0x0000000403117824 */ /* 0x010fe200078e020f */
[----:B------:R-:W-:Y:S01]  /*0310*/  LEA.HI.X.SX32 R13, R23, R0, 0x1, P0 ;  /* 0x00000000170d7211 */ /* 0x000fe200000f0eff */
[----:B------:R1:W5:Y:S01]  /*0320*/  LDG.E.U8 R10, desc[UR12][R10.64] ;  /* 0x0000000c0a0a7981 */ /* 0x000362000c1e1100 */
[----:B------:R-:W-:Y:S01]  /*0330*/  IADD3 R14, P0, R15, R2, RZ ;  /* 0x000000020f0e7210 */ /* 0x000fe20007f1e0ff */
[----:B------:R-:W-:Y:S02]  /*0340*/  IMAD R23, R3, 0x4, R17 ;  /* 0x0000000403177824 */ /* 0x000fe400078e0211 */
[----:B------:R-:W4:Y:S01]  /*0350*/  LDG.E.U8 R29, desc[UR12][R12.64] ;  /* 0x0000000c0c1d7981 */ /* 0x000f22000c1e1100 */
[----:B------:R-:W-:Y:S01]  /*0360*/  LEA.HI.X.SX32 R15, R15, R0, 0x1, P0 ;  /* 0x000000000f0f7211 */ /* 0x000fe200000f0eff */
[----:B------:R-:W-:Y:S01]  /*0370*/  IMAD R25, R3, 0x4, R23 ;  /* 0x0000000403197824 */ /* 0x000fe200078e0217 */
[-C--:B------:R-:W-:Y:S01]  /*0380*/  IADD3 R16, P0, R17, R2.reuse, RZ ;  /* 0x0000000211107210 */ /* 0x080fe20007f1e0ff */
[----:B------:R1:W4:Y:S01]  /*0390*/  LDG.E.U8 R24, desc[UR12][R20.64] ;  /* 0x0000000c14187981 */ /* 0x000322000c1e1100 */
[----:B0-----:R-:W-:Y:S01]  /*03a0*/  IADD3 R18, P1, R23, R2, RZ ;  /* 0x0000000217127210 */ /* 0x001fe20007f3e0ff */
[----:B-1----:R-:W-:Y:S01]  /*03b0*/  IMAD R11, R3, 0x4, R25 ;  /* 0x00000004030b7824 */ /* 0x002fe200078e0219 */
[----:B------:R-:W-:Y:S01]  /*03c0*/  LEA.HI.X.SX32 R17, R17, R0, 0x1, P0 ;  /* 0x0000000011117211 */ /* 0x000fe200000f0eff */
[----:B------:R0:W4:Y:S01]  /*03d0*/  LDG.E.U8 R26, desc[UR12][R14.64] ;  /* 0x0000000c0e1a7981 */ /* 0x000122000c1e1100 */
[----:B------:R-:W-:-:S02]  /*03e0*/  IADD3 R22, P0, R25, R2, RZ ;  /* 0x0000000219167210 */ /* 0x000fc40007f1e0ff */
[-C--:B------:R-:W-:Y:S01]  /*03f0*/  LEA.HI.X.SX32 R19, R23, R0.reuse, 0x1, P1 ;  /* 0x0000000017137211 */ /* 0x080fe200008f0eff */
[----:B------:R1:W4:Y:S01]  /*0400*/  LDG.E.U8 R31, desc[UR12][R16.64] ;  /* 0x0000000c101f7981 */ /* 0x000322000c1e1100 */
[----:B------:R-:W-:Y:S01]  /*0410*/  LEA.HI.X.SX32 R23, R25, R0, 0x1, P0 ;  /* 0x0000000019177211 */ /* 0x000fe200000f0eff */
[----:B------:R-:W-:Y:S01]  /*0420*/  IMAD R21, R3, 0x4, R11 ;  /* 0x0000000403157824 */ /* 0x000fe200078e020b */
[C---:B------:R-:W-:Y:S01]  /*0430*/  IADD3 R12, P0, R11.reuse, R2, RZ ;  /* 0x000000020b0c7210 */ /* 0x040fe20007f1e0ff */
[----:B------:R-:W4:Y:S03]  /*0440*/  LDG.E.U8 R28, desc[UR12][R18.64] ;  /* 0x0000000c121c7981 */ /* 0x000f26000c1e1100 */
[----:B------:R-:W-:Y:S01]  /*0450*/  LEA.HI.X.SX32 R13, R11, R0, 0x1, P0 ;  /* 0x000000000b0d7211 */ /* 0x000fe200000f0eff */
[----:B------:R-:W-:Y:S01]  /*0460*/  IMAD R11, R3, 0x4, R21 ;  /* 0x00000004030b7824 */ /* 0x000fe200078e0215 */
[-C--:B0-----:R-:W-:Y:S01]  /*0470*/  IADD3 R14, P0, R21, R2.reuse, RZ ;  /* 0x00000002150e7210 */ /* 0x081fe20007f1e0ff */
[----:B------:R0:W4:Y:S02]  /*0480*/  LDG.E.U8 R33, desc[UR12][R22.64] ;  /* 0x0000000c16217981 */ /* 0x000124000c1e1100 */
[----:B------:R-:W-:Y:S01]  /*0490*/  IMAD R25, R3, 0x4, R11 ;  /* 0x0000000403197824 */ /* 0x000fe200078e020b */
[----:B------:R-:W-:Y:S01]  /*04a0*/  IADD3 R20, P1, R11, R2, RZ ;  /* 0x000000020b147210 */ /* 0x000fe20007f3e0ff */
[----:B------:R0:W4:Y:S01]  /*04b0*/  LDG.E.U8 R30, desc[UR12][R12.64] ;  /* 0x0000000c0c1e7981 */ /* 0x000122000c1e1100 */
[----:B------:R-:W-:-:S02]  /*04c0*/  LEA.HI.X.SX32 R15, R21, R0, 0x1, P0 ;  /* 0x00000000150f7211 */ /* 0x000fc400000f0eff */
[----:B------:R-:W-:Y:S01]  /*04d0*/  LEA.HI.X.SX32 R21, R11, R0, 0x1, P1 ;  /* 0x000000000b157211 */ /* 0x000fe200008f0eff */
[----:B------:R-:W-:Y:S01]  /*04e0*/  IMAD R11, R3, 0x4, R25 ;  /* 0x00000004030b7824 */ /* 0x000fe200078e0219 */
[C---:B-1----:R-:W-:Y:S01]  /*04f0*/  IADD3 R16, P0, R25.reuse, R2, RZ ;  /* 0x0000000219107210 */ /* 0x042fe20007f1e0ff */
[----:B------:R1:W4:Y:S03]  /*0500*/  LDG.E.U8 R35, desc[UR12][R14.64] ;  /* 0x0000000c0e237981 */ /* 0x000326000c1e1100 */
[----:B------:R-:W-:Y:S01]  /*0510*/  LEA.HI.X.SX32 R17, R25, R0, 0x1, P0 ;  /* 0x0000000019117211 */ /* 0x000fe200000f0eff */
[----:B0-----:R-:W-:Y:S01]  /*0520*/  IMAD R23, R3, 0x4, R11 ;  /* 0x0000000403177824 */ /* 0x001fe200078e020b */
[C---:B------:R-:W-:Y:S01]  /*0530*/  IADD3 R18, P0, R11.reuse, R2, RZ ;  /* 0x000000020b127210 */ /* 0x040fe20007f1e0ff */
[----:B------:R0:W4:Y:S03]  /*0540*/  LDG.E.U8 R32, desc[UR12][R20.64] ;  /* 0x0000000c14207981 */ /* 0x000126000c1e1100 */
[----:B------:R-:W-:Y:S01]  /*0550*/  LEA.HI.X.SX32 R19, R11, R0, 0x1, P0 ;  /* 0x000000000b137211 */ /* 0x000fe200000f0eff */
[----:B------:R-:W-:Y:S01]  /*0560*/  IMAD R11, R3, 0x4, R23 ;  /* 0x00000004030b7824 */ /* 0x000fe200078e0217 */
[-C--:B------:R-:W-:Y:S01]  /*0570*/  IADD3 R12, P0, R23, R2.reuse, RZ ;  /* 0x00000002170c7210 */ /* 0x080fe20007f1e0ff */
        /* <DEDUP_REMOVED lines=167> */
[----:B-1----:R-:W-:Y:S02]  /*0ff0*/  IADD3 R18, P0, R25, R2, RZ ;  /* 0x0000000219127210 */ /* 0x002fe40007f1e0ff */
[----:B------:R-:W4:Y:S01]  /*1000*/  LDG.E.U8 R17, desc[UR12][R16.64] ;  /* 0x0000000c10117981 */ /* 0x000f22000c1e1100 */
[----:B0-----:R-:W-:Y:S01]  /*1010*/  IMAD R21, R3, 0x4, R11 ;  /* 0x0000000403157824 */ /* 0x001fe200078e020b */
[----:B------:R-:W-:Y:S02]  /*1020*/  LEA.HI.X.SX32 R19, R25, R0, 0x1, P0 ;  /* 0x0000000019137211 */ /* 0x000fe400000f0eff */
[----:B--2---:R-:W-:Y:S01]  /*1030*/  IADD3 R12, P0, R11, R2, RZ ;  /* 0x000000020b0c7210 */ /* 0x004fe20007f1e0ff */
[----:B------:R-:W-:Y:S01]  /*1040*/  IMAD R25, R3, 0x4, R21 ;  /* 0x0000000403197824 */ /* 0x000fe200078e0215 */
[----:B------:R-:W2:Y:S02]  /*1050*/  LDG.E.U8 R22, desc[UR12][R22.64] ;  /* 0x0000000c16167981 */ /* 0x000ea4000c1e1100 */
[----:B------:R-:W-:Y:S01]  /*1060*/  LEA.HI.X.SX32 R13, R11, R0, 0x1, P0 ;  /* 0x000000000b0d7211 */ /* 0x000fe200000f0eff */
[----:B------:R-:W-:Y:S01]  /*1070*/  IMAD R3, R3, 0x4, R25 ;  /* 0x0000000403037824 */ /* 0x000fe200078e0219 */
[-C--:B------:R-:W-:Y:S01]  /*1080*/  IADD3 R14, P0, R21, R2.reuse, RZ ;  /* 0x00000002150e7210 */ /* 0x080fe20007f1e0ff */
[----:B------:R-:W2:Y:S01]  /*1090*/  LDG.E.U8 R19, desc[UR12][R18.64] ;  /* 0x0000000c12137981 */ /* 0x000ea2000c1e1100 */
[----:B------:R-:W-:-:S02]  /*10a0*/  IADD3 R20, P1, R25, R2, RZ ;  /* 0x0000000219147210 */ /* 0x000fc40007f3e0ff */
[----:B------:R-:W-:Y:S01]  /*10b0*/  LEA.HI.X.SX32 R15, R21, R0, 0x1, P0 ;  /* 0x00000000150f7211 */ /* 0x000fe200000f0eff */
[----:B------:R-:W2:Y:S01]  /*10c0*/  LDG.E.U8 R12, desc[UR12][R12.64] ;  /* 0x0000000c0c0c7981 */ /* 0x000ea2000c1e1100 */
[----:B------:R-:W-:Y:S02]  /*10d0*/  IADD3 R2, P0, R3, R2, RZ ;  /* 0x0000000203027210 */ /* 0x000fe40007f1e0ff */
[-C--:B------:R-:W-:Y:S02]  /*10e0*/  LEA.HI.X.SX32 R21, R25, R0.reuse, 0x1, P1 ;  /* 0x0000000019157211 */ /* 0x080fe400008f0eff */
[----:B------:R-:W-:Y:S01]  /*10f0*/  LEA.HI.X.SX32 R3, R3, R0, 0x1, P0 ;  /* 0x0000000003037211 */ /* 0x000fe200000f0eff */
[----:B------:R-:W2:Y:S04]  /*1100*/  LDG.E.U8 R15, desc[UR12][R14.64] ;  /* 0x0000000c0e0f7981 */ /* 0x000ea8000c1e1100 */
[----:B------:R-:W2:Y:S04]  /*1110*/  LDG.E.U8 R20, desc[UR12][R20.64] ;  /* 0x0000000c14147981 */ /* 0x000ea8000c1e1100 */
[----:B------:R0:W2:Y:S01]  /*1120*/  LDG.E.U8 R3, desc[UR12][R2.64] ;  /* 0x0000000c02037981 */ /* 0x0000a2000c1e1100 */
[----:B------:R-:W1:Y:S01]  /*1130*/  S2UR UR7, SR_CgaCtaId ;  /* 0x00000000000779c3 */ /* 0x000e620000008800 */
[----:B------:R-:W-:Y:S01]  /*1140*/  IMAD R4, R7, 0x100, R4 ;  /* 0x0000010007047824 */ /* 0x000fe200078e0204 */
[----:B------:R-:W-:-:S02]  /*1150*/  LOP3.LUT R7, R5, 0x3f, RZ, 0xc0, !PT ;  /* 0x0000003f05077812 */ /* 0x000fc400078ec0ff */
[----:B------:R-:W-:Y:S01]  /*1160*/  SHF.R.S32.HI R0, RZ, 0x6, R5 ;  /* 0x00000006ff007819 */ /* 0x000fe20000011405 */
[----:B------:R-:W-:Y:S01]  /*1170*/  UMOV UR4, 0x400 ;  /* 0x0000040000047882 */ /* 0x000fe20000000000 */
[----:B---3--:R-:W-:Y:S02]  /*1180*/  IMAD R8, R27, 0x100, R8 ;  /* 0x000001001b087824 */ /* 0x008fe400078e0208 */
[----:B------:R-:W-:Y:S01]  /*1190*/  IMAD.SHL.U32 R11, R7, 0x2, RZ ;  /* 0x00000002070b7824 */ /* 0x000fe200078e00ff */
[----:B------:R-:W-:Y:S01]  /*11a0*/  SGXT R0, R0, 0x1 ;  /* 0x000000010000781a */ /* 0x000fe20000000200 */
[----:B-----5:R-:W-:Y:S01]  /*11b0*/  IMAD R9, R10, 0x100, R9 ;  /* 0x000001000a097824 */ /* 0x020fe200078e0209 */
[----:B------:R-:W-:Y:S01]  /*11c0*/  F2FP.F16.E4M3.UNPACK_B R4, R4 ;  /* 0x00000004ff04723e */ /* 0x000fe200020006ff */
[----:B----4-:R-:W-:Y:S01]  /*11d0*/  IMAD R24, R29, 0x100, R24 ;  /* 0x000001001d187824 */ /* 0x010fe200078e0218 */
[----:B------:R-:W-:Y:S01]  /*11e0*/  LOP3.LUT R0, R11, 0x90, R0, 0x78, !PT ;  /* 0x000000900b007812 */ /* 0x000fe200078e7800 */
[----:B------:R-:W-:Y:S01]  /*11f0*/  IMAD R26, R31, 0x100, R26 ;  /* 0x000001001f1a7824 */ /* 0x000fe200078e021a */
[----:B------:R-:W-:Y:S01]  /*1200*/  F2FP.F16.E4M3.UNPACK_B R8, R8 ;  /* 0x00000008ff08723e */ /* 0x000fe200020006ff */
[----:B------:R-:W-:Y:S01]  /*1210*/  IMAD R28, R33, 0x100, R28 ;  /* 0x00000100211c7824 */ /* 0x000fe200078e021c */
[----:B------:R-:W-:Y:S01]  /*1220*/  F2FP.F16.E4M3.UNPACK_B R9, R9 ;  /* 0x00000009ff09723e */ /* 0x000fe200020006ff */
[----:B-1----:R-:W-:Y:S01]  /*1230*/  ULEA UR7, UR7, UR4, 0x18 ;  /* 0x0000000407077291 */ /* 0x002fe2000f8ec03f */
[----:B------:R-:W-:Y:S01]  /*1240*/  IMAD R30, R35, 0x100, R30 ;  /* 0x00000100231e7824 */ /* 0x000fe200078e021e */
[----:B------:R-:W-:-:S02]  /*1250*/  F2FP.F16.E4M3.UNPACK_B R24, R24 ;  /* 0x00000018ff18723e */ /* 0x000fc400020006ff */
[----:B0-----:R-:W-:Y:S02]  /*1260*/  PRMT R2, R4, 0x7632, R2 ;  /* 0x0000763204027816 */ /* 0x001fe40000000002 */
[----:B------:R-:W-:-:S03]  /*1270*/  F2FP.F16.E4M3.UNPACK_B R26, R26 ;  /* 0x0000001aff1a723e */ /* 0x000fc600020006ff */
[----:B------:R0:W-:Y:S01]  /*1280*/  STS.U16 [R0+UR7], R4 ;  /* 0x0000000400007988 */ /* 0x0001e20008000407 */
[----:B------:R-:W-:Y:S01]  /*1290*/  F2FP.F16.E4M3.UNPACK_B R28, R28 ;  /* 0x0000001cff1c723e */ /* 0x000fe200020006ff */
[----:B------:R-:W-:Y:S02]  /*12a0*/  IMAD R32, R37, 0x100, R32 ;  /* 0x0000010025207824 */ /* 0x000fe400078e0220 */
[----:B------:R1:W-:Y:S01]  /*12b0*/  STS.U16 [R0+UR7+0x200], R8 ;  /* 0x0002000800007988 */ /* 0x0003e20008000407 */
[----:B------:R-:W-:Y:S02]  /*12c0*/  F2FP.F16.E4M3.UNPACK_B R30, R30 ;  /* 0x0000001eff1e723e */ /* 0x000fe400020006ff */
[----:B0-----:R-:W-:Y:S01]  /*12d0*/  PRMT R4, R8, 0x7632, R4 ;  /* 0x0000763208047816 */ /* 0x001fe20000000004 */
[----:B------:R-:W-:Y:S01]  /*12e0*/  IMAD R34, R39, 0x100, R34 ;  /* 0x0000010027227824 */ /* 0x000fe200078e0222 */
[----:B------:R-:W-:Y:S01]  /*12f0*/  F2FP.F16.E4M3.UNPACK_B R32, R32 ;  /* 0x00000020ff20723e */ /* 0x000fe200020006ff */
[----:B------:R0:W-:Y:S01]  /*1300*/  STS.U16 [R0+UR7+0x400], R9 ;  /* 0x0004000900007988 */ /* 0x0001e20008000407 */
[----:B------:R-:W-:-:S02]  /*1310*/  LOP3.LUT R10, R0, 0x20, RZ, 0x3c, !PT ;  /* 0x00000020000a7812 */ /* 0x000fc400078e3cff */
[----:B------:R-:W-:Y:S01]  /*1320*/  F2FP.F16.E4M3.UNPACK_B R34, R34 ;  /* 0x00000022ff22723e */ /* 0x000fe200020006ff */
[----:B------:R-:W-:Y:S01]  /*1330*/  IMAD R36, R41, 0x100, R36 ;  /* 0x0000010029247824 */ /* 0x000fe200078e0224 */
[----:B-1----:R-:W-:Y:S02]  /*1340*/  PRMT R8, R9, 0x7632, R8 ;  /* 0x0000763209087816 */ /* 0x002fe40000000008 */
[----:B0-----:R-:W-:Y:S02]  /*1350*/  PRMT R9, R24, 0x7632, R9 ;  /* 0x0000763218097816 */ /* 0x001fe40000000009 */
[----:B------:R-:W-:Y:S01]  /*1360*/  F2FP.F16.E4M3.UNPACK_B R36, R36 ;  /* 0x00000024ff24723e */ /* 0x000fe200020006ff */
[----:B------:R-:W-:Y:S02]  /*1370*/  IMAD R38, R43, 0x100, R38 ;  /* 0x000001002b267824 */ /* 0x000fe400078e0226 */
[----:B------:R-:W-:-:S03]  /*1380*/  IMAD R40, R45, 0x100, R40 ;  /* 0x000001002d287824 */ /* 0x000fc600078e0228 */
[----:B------:R-:W-:Y:S02]  /*1390*/  F2FP.F16.E4M3.UNPACK_B R38, R38 ;  /* 0x00000026ff26723e */ /* 0x000fe400020006ff */
[----:B------:R-:W-:Y:S01]  /*13a0*/  F2FP.F16.E4M3.UNPACK_B R40, R40 ;  /* 0x00000028ff28723e */ /* 0x000fe200020006ff */
[----:B------:R-:W-:-:S05]  /*13b0*/  IMAD R42, R47, 0x100, R42 ;  /* 0x000001002f2a7824 */ /* 0x000fca00078e022a */
        /* <DEDUP_REMOVED lines=33> */
[----:B--2---:R-:W-:Y:S02]  /*15d0*/  IMAD R19, R19, 0x100, R22 ;  /* 0x0000010013137824 */ /* 0x004fe400078e0216 */
[----:B------:R-:W-:-:S05]  /*15e0*/  IMAD R12, R15, 0x100, R12 ;  /* 0x000001000f0c7824 */ /* 0x000fca00078e020c */
[----:B------:R-:W-:Y:S01]  /*15f0*/  F2FP.F16.E4M3.UNPACK_B R12, R12 ;  /* 0x0000000cff0c723e */ /* 0x000fe200020006ff */
[----:B------:R-:W-:Y:S01]  /*1600*/  IMAD R3, R3, 0x100, R20 ;  /* 0x0000010003037824 */ /* 0x000fe200078e0214 */
[----:B------:R-:W-:-:S03]  /*1610*/  F2FP.F16.E4M3.UNPACK_B R19, R19 ;  /* 0x00000013ff13723e */ /* 0x000fc600020006ff */
[----:B------:R0:W-:Y:S01]  /*1620*/  STS.U16 [R0+UR7+0x3c00], R12 ;  /* 0x003c000c00007988 */ /* 0x0001e20008000407 */
[----:B------:R-:W-:-:S03]  /*1630*/  F2FP.F16.E4M3.UNPACK_B R3, R3 ;  /* 0x00000003ff03723e */ /* 0x000fc600020006ff */
[----:B------:R-:W-:Y:S01]  /*1640*/  STS.U16 [R0+UR7+0x600], R24 ;  /* 0x0006001800007988 */ /* 0x000fe20008000407 */
[----:B------:R-:W-:Y:S01]  /*1650*/  PRMT R11, R26, 0x7632, R11 ;  /* 0x000076321a0b7816 */ /* 0x000fe2000000000b */
[----:B------:R-:W-:Y:S01]  /*1660*/  VIADD R78, R6, 0x20 ;  /* 0x00000020064e7836 */ /* 0x000fe20000000000 */
[----:B0-----:R-:W-:Y:S01]  /*1670*/  PRMT R12, R40, 0x7632, R12 ;  /* 0x00007632280c7816 */ /* 0x001fe2000000000c */
[----:B------:R-:W-:Y:S01]  /*1680*/  STS.U16 [R0+UR7+0x800], R26 ;  /* 0x0008001a00007988 */ /* 0x000fe20008000407 */
[----:B------:R-:W-:Y:S02]  /*1690*/  PRMT R13, R28, 0x7632, R13 ;  /* 0x000076321c0d7816 */ /* 0x000fe4000000000d */
[----:B------:R-:W-:Y:S01]  /*16a0*/  PRMT R14, R30, 0x7632, R14 ;  /* 0x000076321e0e7816 */ /* 0x000fe2000000000e */
[----:B------:R-:W-:Y:S04]  /*16b0*/  STS.U16 [R0+UR7+0xa00], R28 ;  /* 0x000a001c00007988 */ /* 0x000fe80008000407 */
        /* <DEDUP_REMOVED lines=24> */
[----:B------:R0:W-:Y:S04]  /*1840*/  STS.U16 [R0+UR7+0x3e00], R3 ;  /* 0x003e000300007988 */ /* 0x0001e80008000407 */
[----:B------:R1:W-:Y:S01]  /*1850*/  STS.U16 [R10+UR7+0x1700], R12 ;  /* 0x0017000c0a007988 */ /* 0x0003e20008000407 */
[----:B------:R-:W-:-:S03]  /*1860*/  ISETP.GE.AND P0, PT, R78, 0x1, PT ;  /* 0x000000014e00780c */ /* 0x000fc60003f06270 */
[----:B------:R2:W-:Y:S01]  /*1870*/  STS.U16 [R10+UR7+0x700], R9 ;  /* 0x000700090a007988 */ /* 0x0005e20008000407 */
[----:B0-----:R-:W-:Y:S02]  /*1880*/  PRMT R3, R36, 0x7632, R3 ;  /* 0x0000763224037816 */ /* 0x001fe40000000003 */
[----:B-1----:R-:W-:Y:S01]  /*1890*/  PRMT R12, R60, 0x7632, R12 ;  /* 0x000076323c0c7816 */ /* 0x002fe2000000000c */
[----:B------:R0:W-:Y:S01]  /*18a0*/  STS.U16 [R10+UR7+0x100], R2 ;  /* 0x000100020a007988 */ /* 0x0001e20008000407 */
[----:B--2---:R-:W-:-:S03]  /*18b0*/  PRMT R9, R44, 0x7632, R9 ;  /* 0x000076322c097816 */ /* 0x004fc60000000009 */
[----:B------:R1:W-:Y:S01]  /*18c0*/  STS.U16 [R10+UR7+0x300], R4 ;  /* 0x000300040a007988 */ /* 0x0003e20008000407 */
[----:B------:R-:W-:-:S03]  /*18d0*/  PRMT R0, R32, 0x7632, R0 ;  /* 0x0000763220007816 */ /* 0x000fc60000000000 */
[----:B------:R2:W-:Y:S01]  /*18e0*/  STS.U16 [R10+UR7+0x500], R8 ;  /* 0x000500080a007988 */ /* 0x0005e20008000407 */
[----:B0-----:R-:W-:-:S03]  /*18f0*/  PRMT R2, R34, 0x7632, R2 ;  /* 0x0000763222027816 */ /* 0x001fc60000000002 */
[----:B------:R0:W-:Y:S01]  /*1900*/  STS.U16 [R10+UR7+0x900], R11 ;  /* 0x0009000b0a007988 */ /* 0x0001e20008000407 */
[----:B-1----:R-:W-:-:S03]  /*1910*/  PRMT R4, R38, 0x7632, R4 ;  /* 0x0000763226047816 */ /* 0x002fc60000000004 */
[----:B------:R1:W-:Y:S01]  /*1920*/  STS.U16 [R10+UR7+0xb00], R13 ;  /* 0x000b000d0a007988 */ /* 0x0003e20008000407 */
[----:B--2---:R-:W-:-:S03]  /*1930*/  PRMT R8, R42, 0x7632, R8 ;  /* 0x000076322a087816 */ /* 0x004fc60000000008 */
[----:B------:R2:W-:Y:S01]  /*1940*/  STS.U16 [R10+UR7+0xd00], R14 ;  /* 0x000d000e0a007988 */ /* 0x0005e20008000407 */
[----:B0-----:R-:W-:-:S03]  /*1950*/  PRMT R11, R46, 0x7632, R11 ;  /* 0x000076322e0b7816 */ /* 0x001fc6000000000b */
[----:B------:R0:W-:Y:S01]  /*1960*/  STS.U16 [R10+UR7+0x1300], R3 ;  /* 0x001300030a007988 */ /* 0x0001e20008000407 */
[----:B-1----:R-:W-:-:S03]  /*1970*/  PRMT R13, R48, 0x7632, R13 ;  /* 0x00007632300d7816 */ /* 0x002fc6000000000d */
[----:B------:R1:W-:Y:S01]  /*1980*/  STS.U16 [R10+UR7+0x2b00], R12 ;  /* 0x002b000c0a007988 */ /* 0x0003e20008000407 */
[----:B--2---:R-:W-:-:S03]  /*1990*/  PRMT R14, R50, 0x7632, R14 ;  /* 0x00007632320e7816 */ /* 0x004fc6000000000e */
[----:B------:R2:W-:Y:S01]  /*19a0*/  STS.U16 [R10+UR7+0x1b00], R9 ;  /* 0x001b00090a007988 */ /* 0x0005e20008000407 */
[----:B0-----:R-:W-:Y:S02]  /*19b0*/  PRMT R3, R56, 0x7632, R3 ;  /* 0x0000763238037816 */ /* 0x001fe40000000003 */
[----:B-1----:R-:W-:Y:S01]  /*19c0*/  PRMT R12, R72, 0x7632, R12 ;  /* 0x00007632480c7816 */ /* 0x002fe2000000000c */
[----:B------:R0:W-:Y:S01]  /*19d0*/  STS.U16 [R10+UR7+0xf00], R0 ;  /* 0x000f00000a007988 */ /* 0x0001e20008000407 */
[----:B------:R-:W-:Y:S02]  /*19e0*/  PRMT R15, R17, 0x7632, R15 ;  /* 0x00007632110f7816 */ /* 0x000fe4000000000f */
[----:B--2---:R-:W-:Y:S01]  /*19f0*/  PRMT R9, R64, 0x7632, R9 ;  /* 0x0000763240097816 */ /* 0x004fe20000000009 */
[----:B------:R1:W-:Y:S01]  /*1a00*/  STS.U16 [R10+UR7+0x1100], R2 ;  /* 0x001100020a007988 */ /* 0x0003e20008000407 */
[----:B------:R-:W-:Y:S02]  /*1a10*/  PRMT R16, R19, 0x7632, R16 ;  /* 0x0000763213107816 */ /* 0x000fe40000000010 */
[----:B------:R-:W-:Y:S01]  /*1a20*/  PRMT R17, R12, 0x7632, R17 ;  /* 0x000076320c117816 */ /* 0x000fe20000000011 */
[----:B------:R2:W-:Y:S01]  /*1a30*/  STS.U16 [R10+UR7+0x1500], R4 ;  /* 0x001500040a007988 */ /* 0x0005e20008000407 */
[----:B------:R-:W-:-:S02]  /*1a40*/  PRMT R18, R3, 0x7632, R18 ;  /* 0x0000763203127816 */ /* 0x000fc40000000012 */
[----:B0-----:R-:W-:Y:S01]  /*1a50*/  PRMT R0, R52, 0x7632, R0 ;  /* 0x0000763234007816 */ /* 0x001fe20000000000 */
        /* <DEDUP_REMOVED lines=9> */
[----:B--2---:R-:W-:Y:S02]  /*1af0*/  PRMT R13, R68, 0x7632, R13 ;  /* 0x00007632440d7816 */ /* 0x004fe4000000000d */
[----:B0-----:R-:W-:Y:S01]  /*1b00*/  PRMT R14, R70, 0x7632, R14 ;  /* 0x00007632460e7816 */ /* 0x001fe2000000000e */
[----:B------:R0:W-:Y:S01]  /*1b10*/  STS.U16 [R10+UR7+0x2300], R0 ;  /* 0x002300000a007988 */ /* 0x0001e20008000407 */
[----:B-1----:R-:W-:-:S03]  /*1b20*/  LOP3.LUT R9, R5, 0x60, RZ, 0xc0, !PT ;  /* 0x0000006005097812 */ /* 0x002fc600078ec0ff */
[----:B------:R1:W-:Y:S01]  /*1b30*/  STS.U16 [R10+UR7+0x2500], R2 ;  /* 0x002500020a007988 */ /* 0x0003e20008000407 */
[----:B------:R-:W-:-:S03]  /*1b40*/  IMAD.MOV.U32 R235, RZ, RZ, 0x3f800000 ;  /* 0x3f800000ffeb7424 */ /* 0x000fc600078e00ff */
[----:B------:R2:W-:Y:S01]  /*1b50*/  STS.U16 [R10+UR7+0x2700], R3 ;  /* 0x002700030a007988 */ /* 0x0005e20008000407 */
[----:B------:R-:W-:-:S03]  /*1b60*/  IMAD.MOV.U32 R233, RZ, RZ, 0x3f800000 ;  /* 0x3f800000ffe97424 */ /* 0x000fc600078e00ff */
[----:B------:R3:W-:Y:S01]  /*1b70*/  STS.U16 [R10+UR7+0x2900], R4 ;  /* 0x002900040a007988 */ /* 0x0007e20008000407 */
[----:B0-----:R-:W-:-:S03]  /*1b80*/  IMAD.MOV.U32 R0, RZ, RZ, -0x800000 ;  /* 0xff800000ff007424 */ /* 0x001fc600078e00ff */
[----:B------:R0:W-:Y:S01]  /*1b90*/  STS.U16 [R10+UR7+0x2d00], R8 ;  /* 0x002d00080a007988 */ /* 0x0001e20008000407 */
[----:B-1----:R-:W-:-:S03]  /*1ba0*/  IMAD.MOV.U32 R2, RZ, RZ, -0x800000 ;  /* 0xff800000ff027424 */ /* 0x002fc600078e00ff */
[----:B------:R-:W-:Y:S01]  /*1bb0*/  STS.U16 [R10+UR7+0x3100], R11 ;  /* 0x0031000b0a007988 */ /* 0x000fe20008000407 */
[----:B--2---:R-:W-:-:S03]  /*1bc0*/  IMAD.MOV.U32 R3, RZ, RZ, -0x800000 ;  /* 0xff800000ff037424 */ /* 0x004fc600078e00ff */
[----:B------:R-:W-:Y:S01]  /*1bd0*/  STS.U16 [R10+UR7+0x3300], R13 ;  /* 0x0033000d0a007988 */ /* 0x000fe20008000407 */
[----:B---3--:R-:W-:-:S03]  /*1be0*/  IMAD.MOV.U32 R4, RZ, RZ, -0x800000 ;  /* 0xff800000ff047424 */ /* 0x008fc600078e00ff */
[----:B------:R-:W-:Y:S01]  /*1bf0*/  STS.U16 [R10+UR7+0x3500], R14 ;  /* 0x0035000e0a007988 */ /* 0x000fe20008000407 */
[----:B------:R-:W-:-:S03]  /*1c00*/  IMAD.MOV.U32 R231, RZ, RZ, 0x3f800000 ;  /* 0x3f800000ffe77424 */ /* 0x000fc600078e00ff */
[----:B------:R-:W-:Y:S01]  /*1c10*/  STS.U16 [R10+UR7+0x3700], R12 ;  /* 0x0037000c0a007988 */ /* 0x000fe20008000407 */
[----:B------:R-:W-:-:S03]  /*1c20*/  IMAD.MOV.U32 R229, RZ, RZ, 0x3f800000 ;  /* 0x3f800000ffe57424 */ /* 0x000fc600078e00ff */
[----:B------:R-:W-:Y:S01]  /*1c30*/  STS.U16 [R10+UR7+0x3900], R15 ;  /* 0x0039000f0a007988 */ /* 0x000fe20008000407 */
[----:B------:R-:W-:-:S03]  /*1c40*/  CS2R R84, SRZ ;  /* 0x0000000000547805 */ /* 0x000fc6000001ff00 */
[----:B------:R-:W-:Y:S01]  /*1c50*/  STS.U16 [R10+UR7+0x3b00], R16 ;  /* 0x003b00100a007988 */ /* 0x000fe20008000407 */
[----:B------:R-:W-:-:S03]  /*1c60*/  CS2R R86, SRZ ;  /* 0x0000000000567805 */ /* 0x000fc6000001ff00 */
[----:B------:R-:W-:Y:S01]  /*1c70*/  STS.U16 [R10+UR7+0x3d00], R17 ;  /* 0x003d00110a007988 */ /* 0x000fe20008000407 */
[----:B------:R-:W-:-:S03]  /*1c80*/  CS2R R72, SRZ ;  /* 0x0000000000487805 */ /* 0x000fc6000001ff00 */
[----:B------:R1:W-:Y:S01]  /*1c90*/  STS.U16 [R10+UR7+0x3f00], R18 ;  /* 0x003f00120a007988 */ /* 0x0003e20008000407 */
[----:B------:R-:W-:Y:S02]  /*1ca0*/  CS2R R74, SRZ ;  /* 0x00000000004a7805 */ /* 0x000fe4000001ff00 */
[----:B------:R-:W-:Y:S02]  /*1cb0*/  CS2R R88, SRZ ;  /* 0x0000000000587805 */ /* 0x000fe4000001ff00 */
[----:B------:R-:W-:Y:S02]  /*1cc0*/  CS2R R90, SRZ ;  /* 0x00000000005a7805 */ /* 0x000fe4000001ff00 */
[----:B------:R-:W-:Y:S02]  /*1cd0*/  CS2R R52, SRZ ;  /* 0x0000000000347805 */ /* 0x000fe4000001ff00 */
[----:B------:R-:W-:Y:S02]  /*1ce0*/  CS2R R54, SRZ ;  /* 0x0000000000367805 */ /* 0x000fe4000001ff00 */
[----:B------:R-:W-:-:S02]  /*1cf0*/  CS2R R68, SRZ ;  /* 0x0000000000447805 */ /* 0x000fc4000001ff00 */
        /* <DEDUP_REMOVED lines=23> */
[C---:B0-----:R-:W-:Y:S01]  /*1e70*/  LOP3.LUT R8, R5.reuse, 0x7f, RZ, 0xc0, !PT ;  /* 0x0000007f05087812 */ /* 0x041fe200078ec0ff */
[----:B-1----:R-:W-:-:S02]  /*1e80*/  IMAD.SHL.U32 R10, R5, 0x40, RZ ;  /* 0x00000040050a7824 */ /* 0x002fc400078e00ff */
[----:B------:R-:W-:Y:S02]  /*1e90*/  IMAD.SHL.U32 R12, R5, 0x8, RZ ;  /* 0x00000008050c7824 */ /* 0x000fe400078e00ff */
[----:B------:R-:W-:Y:S01]  /*1ea0*/  IMAD.SHL.U32 R11, R9, 0x10, RZ ;  /* 0x00000010090b7824 */ /* 0x000fe200078e00ff */
[----:B------:R-:W-:Y:S06]  /*1eb0*/  @!P0 BRA `(.L_x_0) ;  /* 0x000000fc001c8947 */ /* 0x000fec0003800000 */
[C---:B------:R-:W-:Y:S01]  /*1ec0*/  LOP3.LUT R0, R5.reuse, 0x10, RZ, 0xc0, !PT ;  /* 0x0000001005007812 */ /* 0x040fe200078ec0ff */
[C---:B------:R-:W-:Y:S01]  /*1ed0*/  IMAD.SHL.U32 R4, R5.reuse, 0x2, RZ ;  /* 0x0000000205047824 */ /* 0x040fe200078e00ff */
[----:B------:R-:W-:Y:S01]  /*1ee0*/  SHF.R.U32.HI R13, RZ, 0x1, R9 ;  /* 0x00000001ff0d7819 */ /* 0x000fe20000011609 */
[----:B------:R-:W0:Y:S01]  /*1ef0*/  LDC.64 R32, c[0x0][0x250] ;  /* 0x00009400ff207b82 */ /* 0x000e220000000a00 */
[C---:B------:R-:W-:Y:S01]  /*1f00*/  LOP3.LUT R2, R5.reuse, 0x7, RZ, 0xc0, !PT ;  /* 0x0000000705027812 */ /* 0x040fe200078ec0ff */
[----:B------:R-:W-:Y:S01]  /*1f10*/  ULDC.64 UR4, c[0x0][0x260] ;  /* 0x0000980000047ab9 */ /* 0x000fe20000000a00 */
[----:B------:R-:W-:Y:S01]  /*1f20*/  LOP3.LUT R12, R12, 0x30, R4, 0x48, !PT ;  /* 0x000000300c0c7812 */ /* 0x000fe200078e4804 */
[----:B------:R-:W-:Y:S01]  /*1f30*/  IMAD R18, R0, 0x4, R13 ;  /* 0x0000000400127824 */ /* 0x000fe200078e020d */
[C---:B------:R-:W-:Y:S01]  /*1f40*/  LEA R3, R2.reuse, UR7, 0x6 ;  /* 0x0000000702037c11 */ /* 0x040fe2000f8e30ff */
[----:B------:R-:W-:Y:S01]  /*1f50*/  IMAD R16, R2, 0x4, R9 ;  /* 0x0000000402107824 */ /* 0x000fe200078e0209 */
[C---:B------:R-:W-:Y:S01]  /*1f60*/  LOP3.LUT R0, R5.reuse, 0x3, RZ, 0xc0, !PT ;  /* 0x0000000305007812 */ /* 0x040fe200078ec0ff */
[----:B------:R-:W1:Y:S01]  /*1f70*/  LDC.64 R20, c[0x0][0x218] ;  /* 0x00008600ff147b82 */ /* 0x000e620000000a00 */
[----:B------:R-:W-:Y:S01]  /*1f80*/  LOP3.LUT R13, R5, 0xf, RZ, 0xc0, !PT ;  /* 0x0000000f050d7812 */ /* 0x000fe200078ec0ff */
[----:B------:R-:W-:Y:S01]  /*1f90*/  UIMAD UR4, UR8, UR4, URZ ;  /* 0x00000004080472a4 */ /* 0x000fe2000f8e023f */
[----:B------:R-:W-:Y:S01]  /*1fa0*/  IADD3 R11, R12, R3, R11 ;  /* 0x000000030c0b7210 */ /* 0x000fe20007ffe00b */
[----:B------:R-:W-:Y:S01]  /*1fb0*/  IMAD.SHL.U32 R3, R2, 0x10, RZ ;  /* 0x0000001002037824 */ /* 0x000fe200078e00ff */
[----:B------:R-:W-:Y:S01]  /*1fc0*/  SHF.R.U32.HI R15, RZ, 0x2, R5 ;  /* 0x00000002ff0f7819 */ /* 0x000fe20000011605 */
[----:B------:R-:W-:Y:S01]  /*1fd0*/  IMAD R237, R13, 0x4, R0 ;  /* 0x000000040ded7824 */ /* 0x000fe200078e0200 */
[----:B------:R-:W-:Y:S01]  /*1fe0*/  LOP3.LUT P0, RZ, R5, 0x3, RZ, 0xc0, !PT ;  /* 0x0000000305ff7812 */ /* 0x000fe2000780c0ff */
[----:B------:R-:W-:Y:S01]  /*1ff0*/  IMAD.SHL.U32 R0, R0, 0x2, RZ ;  /* 0x0000000200007824 */ /* 0x000fe200078e00ff */
[----:B------:R-:W-:Y:S01]  /*2000*/  LOP3.LUT R3, R3, 0x30, R4, 0x78, !PT ;  /* 0x0000003003037812 */ /* 0x000fe200078e7804 */
[----:B------:R-:W2:Y:S01]  /*2010*/  LDC R24, c[0x0][0x268] ;  /* 0x00009a00ff187b82 */ /* 0x000ea20000000800 */
[----:B------:R-:W-:Y:S01]  /*2020*/  SGXT.U32 R15, R15, 0x3 ;  /* 0x000000030f0f781a */ /* 0x000fe20000000000 */
[----:B------:R-:W-:Y:S01]  /*2030*/  IMAD.SHL.U32 R237, R237, 0x20, RZ ;  /* 0x00000020eded7824 */ /* 0x000fe200078e00ff */
[----:B------:R-:W-:Y:S01]  /*2040*/  LEA.HI R2, R9, R0, RZ, 0x1e ;  /* 0x0000000009027211 */ /* 0x000fe200078ff0ff */
[----:B------:R-:W-:Y:S01]  /*2050*/  IMAD.SHL.U32 R0, R5, 0x80, RZ ;  /* 0x0000008005007824 */ /* 0x000fe200078e00ff */
[----:B------:R-:W-:Y:S01]  /*2060*/  LOP3.LUT R12, R15, R6, RZ, 0xfc, !PT ;  /* 0x000000060f0c7212 */ /* 0x000fe200078efcff */
[----:B------:R-:W-:Y:S01]  /*2070*/  IMAD.U32 R16, R16, 0x40, R3 ;  /* 0x0000004010107824 */ /* 0x000fe200078e0003 */
[C-C-:B------:R-:W-:Y:S01]  /*2080*/  LOP3.LUT R13, R6.reuse, 0x8, R15.reuse, 0xfe, !PT ;  /* 0x00000008060d7812 */ /* 0x140fe200078efe0f */
[----:B------:R-:W3:Y:S01]  /*2090*/  LDC R4, c[0x0][0x268] ;  /* 0x00009a00ff047b82 */ /* 0x000ee20000000800 */
[----:B------:R-:W-:Y:S01]  /*20a0*/  LOP3.LUT R14, R6, 0x10, R15, 0xfe, !PT ;  /* 0x00000010060e7812 */ /* 0x000fe200078efe0f */
[----:B0-----:R-:W-:Y:S01]  /*20b0*/  IMAD R32, R32, UR8, RZ ;  /* 0x0000000820207c24 */ /* 0x001fe2000f8e02ff */
[----:B------:R-:W-:Y:S01]  /*20c0*/  SHF.R.S32.HI R2, RZ, 0x1, R5 ;  /* 0x00000001ff027819 */ /* 0x000fe20000011405 */
[----:B------:R-:W-:Y:S01]  /*20d0*/  IMAD R7, R7, UR5, RZ ;  /* 0x0000000507077c24 */ /* 0x000fe2000f8e02ff */
[----:B------:R-:W-:Y:S01]  /*20e0*/  LOP3.LUT R15, R6, 0x18, R15, 0xfe, !PT ;  /* 0x00000018060f7812 */ /* 0x000fe200078efe0f */
[----:B------:R-:W-:Y:S01]  /*20f0*/  USHF.R.S32.HI UR5, URZ, 0x1f, UR4 ;  /* 0x0000001f3f057899 */ /* 0x000fe20008011404 */
[----:B------:R-:W-:Y:S01]  /*2100*/  LOP3.LUT R9, R0, 0x200, RZ, 0xc0, !PT ;  /* 0x0000020000097812 */ /* 0x000fe200078ec0ff */
[----:B------:R-:W0:Y:S01]  /*2110*/  LDC R3, c[0x0][0x258] ;  /* 0x00009600ff037b82 */ /* 0x000e220000000800 */
[--C-:B------:R-:W-:Y:S01]  /*2120*/  SHF.R.S32.HI R6, RZ, 0x3, R5.reuse ;  /* 0x00000003ff067819 */ /* 0x100fe20000011405 */
[C---:B------:R-:W-:Y:S01]  /*2130*/  IMAD.SHL.U32 R245, R33.reuse, 0x2, RZ ;  /* 0x0000000221f57824 */ /* 0x040fe200078e00ff */
[----:B------:R-:W-:Y:S01]  /*2140*/  SGXT R0, R2, 0x1 ;  /* 0x000000010200781a */ /* 0x000fe20000000200 */
[----:B------:R-:W-:Y:S01]  /*2150*/  IMAD R247, R33, 0x3, RZ ;  /* 0x0000000321f77824 */ /* 0x000fe200078e02ff */
[----:B------:R-:W-:Y:S01]  /*2160*/  LOP3.LUT R9, R9, 0x40, R10, 0xf8, !PT ;  /* 0x0000004009097812 */ /* 0x000fe200078ef80a */
[----:B------:R-:W-:Y:S01]  /*2170*/  IMAD.SHL.U32 R251, R33, 0x4, RZ ;  /* 0x0000000421fb7824 */ /* 0x000fe200078e00ff */
[----:B------:R-:W-:Y:S01]  /*2180*/  SGXT R2, R6, 0x1 ;  /* 0x000000010602781a */ /* 0x000fe20000000200 */
[----:B------:R-:W4:Y:S01]  /*2190*/  LDC R10, c[0x0][0x268] ;  /* 0x00009a00ff0a7b82 */ /* 0x000f220000000800 */
[----:B------:R-:W-:Y:S01]  /*21a0*/  LOP3.LUT R9, R9, 0x120, R0, 0xf8, !PT ;  /* 0x0000012009097812 */ /* 0x000fe200078ef800 */
[----:B------:R-:W-:Y:S01]  /*21b0*/  IMAD.MOV.U32 R235, RZ, RZ, 0x3f800000 ;  /* 0x3f800000ffeb7424 */ /* 0x000fe200078e00ff */
[----:B------:R-:W-:Y:S01]  /*21c0*/  LOP3.LUT R2, R2, 0x90, RZ, 0xc0, !PT ;  /* 0x0000009002027812 */ /* 0x000fe200078ec0ff */
[----:B------:R-:W-:Y:S01]  /*21d0*/  IMAD.MOV.U32 R201, RZ, RZ, -0x800000 ;  /* 0xff800000ffc97424 */ /* 0x000fe200078e00ff */
[--C-:B------:R-:W-:Y:S01]  /*21e0*/  SHF.R.U32.HI R0, RZ, 0x6, R5.reuse ;  /* 0x00000006ff007819 */ /* 0x100fe20000011605 */
[----:B------:R-:W-:Y:S01]  /*21f0*/  IMAD.MOV.U32 R211, RZ, RZ, -0x800000 ;  /* 0xff800000ffd37424 */ /* 0x000fe200078e00ff */
[----:B------:R-:W-:Y:S01]  /*2200*/  LOP3.LUT R2, R2, 0x10, R5, 0x78, !PT ;  /* 0x0000001002027812 */ /* 0x000fe200078e7805 */
[----:B------:R-:W5:Y:S01]  /*2210*/  LDC.64 R22, c[0x0][0x220] ;  /* 0x00008800ff167b82 */ /* 0x000f620000000a00 */
[----:B------:R-:W-:Y:S01]  /*2220*/  SGXT.U32 R0, R0, 0x1 ;  /* 0x000000010000781a */ /* 0x000fe20000000000 */
[----:B------:R-:W-:Y:S01]  /*2230*/  IMAD.MOV.U32 R209, RZ, RZ, -0x800000 ;  /* 0xff800000ffd17424 */ /* 0x000fe200078e00ff */
[----:B------:R-:W-:Y:S01]  /*2240*/  LOP3.LUT R17, R9, R2, RZ, 0xfc, !PT ;  /* 0x0000000209117212 */ /* 0x000fe200078efcff */
[----:B------:R-:W-:Y:S01]  /*2250*/  IMAD.MOV.U32 R205, RZ, RZ, -0x800000 ;  /* 0xff800000ffcd7424 */ /* 0x000fe200078e00ff */
[----:B-1----:R-:W-:Y:S01]  /*2260*/  IADD3 R19, P1, R32, R20, RZ ;  /* 0x0000001420137210 */ /* 0x002fe20007f3e0ff */
[----:B---3--:R-:W-:Y:S01]  /*2270*/  IMAD R37, R0, R4, RZ ;  /* 0x0000000400257224 */ /* 0x008fe200078e02ff */
[----:B------:R-:W-:Y:S01]  /*2280*/  LOP3.LUT R237, R237, R18, RZ, 0x3c, !PT ;  /* 0x00000012eded7212 */ /* 0x000fe200078e3cff */
[----:B------:R-:W1:Y:S01]  /*2290*/  LDC R2, c[0x0][0x268] ;  /* 0x00009a00ff027b82 */ /* 0x000e620000000800 */
[----:B0-----:R-:W-:Y:S01]  /*22a0*/  IMAD R8, R8, R3, RZ ;  /* 0x0000000308087224 */ /* 0x001fe200078e02ff */
[----:B------:R-:W-:Y:S01]  /*22b0*/  LEA.HI.X.SX32 R32, R32, R21, 0x1, P1 ;  /* 0x0000001520207211 */ /* 0x000fe200008f0eff */
[----:B------:R-:W-:Y:S01]  /*22c0*/  IMAD R39, R4, 0x2, R37 ;  /* 0x0000000204277824 */ /* 0x000fe200078e0225 */
[----:B------:R-:W-:Y:S01]  /*22d0*/  SHF.R.S32.HI R0, RZ, 0x1f, R7 ;  /* 0x0000001fff007819 */ /* 0x000fe20000011407 */
[----:B------:R-:W-:Y:S01]  /*22e0*/  IMAD R21, R3, 0x80, R8 ;  /* 0x0000008003157824 */ /* 0x000fe200078e0208 */
[-C--:B------:R-:W-:Y:S01]  /*22f0*/  IADD3 R18, P1, R8, R19.reuse, RZ ;  /* 0x0000001308127210 */ /* 0x080fe20007f3e0ff */
[----:B------:R-:W-:Y:S01]  /*2300*/  IMAD R41, R4, 0x2, R39 ;  /* 0x0000000204297824 */ /* 0x000fe200078e0227 */
[----:B------:R-:W0:Y:S01]  /*2310*/  LDC R26, c[0x0][0x268] ;  /* 0x00009a00ff1a7b82 */ /* 0x000e220000000800 */
[----:B------:R-:W-:Y:S01]  /*2320*/  SHF.R.S32.HI R241, RZ, 0x1f, R33 ;  /* 0x0000001ffff17819 */ /* 0x000fe20000011421 */
[----:B------:R-:W-:Y:S01]  /*2330*/  IMAD.MOV.U32 R233, RZ, RZ, 0x3f800000 ;  /* 0x3f800000ffe97424 */ /* 0x000fe200078e00ff */
[----:B------:R-:W-:Y:S01]  /*2340*/  LEA.HI.X.SX32 R20, R8, R32, 0x1, P1 ;  /* 0x0000002008147211 */ /* 0x000fe200008f0eff */
[C---:B------:R-:W-:Y:S01]  /*2350*/  IMAD R45, R4.reuse, 0x2, R41 ;  /* 0x00000002042d7824 */ /* 0x040fe200078e0229 */
[----:B------:R-:W-:Y:S01]  /*2360*/  IADD3 R19, P2, R21, R19, RZ ;  /* 0x0000001315137210 */ /* 0x000fe20007f5e0ff */
[----:B------:R-:W-:Y:S01]  /*2370*/  IMAD.MOV.U32 R231, RZ, RZ, 0x3f800000 ;  /* 0x3f800000ffe77424 */ /* 0x000fe200078e00ff */
[----:B------:R-:W-:Y:S01]  /*2380*/  IADD3 RZ, P5, R247, R18, RZ ;  /* 0x00000012f7ff7210 */ /* 0x000fe20007fbe0ff */
[----:B------:R-:W3:Y:S01]  /*2390*/  LDC R28, c[0x0][0x268] ;  /* 0x00009a00ff1c7b82 */ /* 0x000ee20000000800 */
[C---:B------:R-:W-:Y:S01]  /*23a0*/  IMAD R47, R4.reuse, 0x2, R45 ;  /* 0x00000002042f7824 */ /* 0x040fe200078e022d */
[----:B-----5:R-:W-:Y:S01]  /*23b0*/  IADD3 R6, P3, P4, R7, UR4, R22 ;  /* 0x0000000407067c10 */ /* 0x020fe2000fc7e016 */
[----:B------:R-:W-:Y:S01]  /*23c0*/  IMAD.MOV.U32 R229, RZ, RZ, 0x3f800000 ;  /* 0x3f800000ffe57424 */ /* 0x000fe200078e00ff */
[----:B------:R-:W-:Y:S01]  /*23d0*/  LEA.HI.X.SX32 R21, R21, R32, 0x1, P2 ;  /* 0x0000002015157211 */ /* 0x000fe200010f0eff */
[----:B------:R-:W-:Y:S01]  /*23e0*/  IMAD R49, R4, 0x2, R47 ;  /* 0x0000000204317824 */ /* 0x000fe200078e022f */
[----:B------:R-:W-:Y:S01]  /*23f0*/  IADD3.X R0, R0, UR5, R23, P3, P4 ;  /* 0x0000000500007c10 */ /* 0x000fe20009fe8417 */
[----:B------:R-:W-:Y:S01]  /*2400*/  VIADD R237, R237, UR7 ;  /* 0x00000007eded7c36 */ /* 0x000fe20008000000 */
[----:B------:R-:W5:Y:S01]  /*2410*/  LDC R30, c[0x0][0x268] ;  /* 0x00009a00ff1e7b82 */ /* 0x000f620000000800 */
[----:B-1----:R-:W-:Y:S01]  /*2420*/  IMAD R53, R2, 0x2, R49 ;  /* 0x0000000202357824 */ /* 0x002fe200078e0231 */
[----:B------:R-:W-:Y:S01]  /*2430*/  IADD3 R57, P2, R41, R6, RZ ;  /* 0x0000000629397210 */ /* 0x000fe20007f5e0ff */
[----:B------:R-:W-:Y:S01]  /*2440*/  UMOV UR4, URZ ;  /* 0x0000003f00047c82 */ /* 0x000fe20008000000 */
[----:B------:R-:W-:Y:S01]  /*2450*/  IADD3 RZ, P6, R19, R33, RZ ;  /* 0x0000002113ff7210 */ /* 0x000fe20007fde0ff */
[----:B----4-:R-:W-:Y:S01]  /*2460*/  IMAD R69, R10, 0x2, R53 ;  /* 0x000000020a457824 */ /* 0x010fe200078e0235 */
[----:B------:R-:W-:Y:S01]  /*2470*/  UMOV UR5, URZ ;  /* 0x0000003f00057c82 */ /* 0x000fe20008000000 */
[----:B------:R-:W-:Y:S01]  /*2480*/  UMOV UR6, URZ ;  /* 0x0000003f00067c82 */ /* 0x000fe20008000000 */
[----:B------:R-:W1:Y:S01]  /*2490*/  LDC R4, c[0x0][0x268] ;  /* 0x00009a00ff047b82 */ /* 0x000e620000000800 */
[----:B--2---:R-:W-:Y:S01]  /*24a0*/  IMAD R71, R24, 0x2, R69 ;  /* 0x0000000218477824 */ /* 0x004fe200078e0245 */
[----:B------:R-:W-:Y:S01]  /*24b0*/  ULDC UR11, c[0x0][0x238] ;  /* 0x00008e00000b7ab9 */ /* 0x000fe20000000800 */
[----:B------:R-:W-:Y:S01]  /*24c0*/  ULDC UR14, c[0x0][0x264] ;  /* 0x00009900000e7ab9 */ /* 0x000fe20000000800 */
[----:B------:R-:W-:Y:S01]  /*24d0*/  ULDC UR15, c[0x0][0x254] ;  /* 0x00009500000f7ab9 */ /* 0x000fe20000000800 */
[----:B0-----:R-:W-:Y:S01]  /*24e0*/  IMAD R73, R26, 0x2, R71 ;  /* 0x000000021a497824 */ /* 0x001fe200078e0247 */
[----:B------:R-:W-:-:S02]  /*24f0*/  ULDC UR16, c[0x0][0x254] ;  /* 0x0000950000107ab9 */ /* 0x000fc40000000800 */
[----:B------:R-:W0:Y:S01]  /*2500*/  LDC R2, c[0x0][0x268] ;  /* 0x00009a00ff027b82 */ /* 0x000e220000000800 */
[----:B---3--:R-:W-:-:S07]  /*2510*/  IMAD R75, R28, 0x2, R73 ;  /* 0x000000021c4b7824 */ /* 0x008fce00078e0249 */
[----:B------:R-:W2:Y:S01]  /*2520*/  LDC R8, c[0x0][0x268] ;  /* 0x00009a00ff087b82 */ /* 0x000ea20000000800 */
[----:B-----5:R-:W-:-:S07]  /*2530*/  IMAD R77, R30, 0x2, R75 ;  /* 0x000000021e4d7824 */ /* 0x020fce00078e024b */
[----:B------:R-:W3:Y:S01]  /*2540*/  LDC R22, c[0x0][0x268] ;  /* 0x00009a00ff167b82 */ /* 0x000ee20000000800 */
[----:B-1----:R-:W-:-:S07]  /*2550*/  IMAD R79, R4, 0x2, R77 ;  /* 0x00000002044f7824 */ /* 0x002fce00078e024d */
[----:B------:R-:W1:Y:S01]  /*2560*/  LDC R10, c[0x0][0x268] ;  /* 0x00009a00ff0a7b82 */ /* 0x000e620000000800 */
[----:B0-----:R-:W-:-:S07]  /*2570*/  IMAD R87, R2, 0x2, R79 ;  /* 0x0000000202577824 */ /* 0x001fce00078e024f */
[----:B------:R-:W0:Y:S01]  /*2580*/  LDC R32, c[0x0][0x268] ;  /* 0x00009a00ff207b82 */ /* 0x000e220000000800 */
[----:B--2---:R-:W-:-:S07]  /*2590*/  IMAD R89, R8, 0x2, R87 ;  /* 0x0000000208597824 */ /* 0x004fce00078e0257 */
[----:B------:R-:W2:Y:S01]  /*25a0*/  LDC R34, c[0x0][0x268] ;  /* 0x00009a00ff227b82 */ /* 0x000ea20000000800 */
[----:B---3--:R-:W-:-:S07]  /*25b0*/  IMAD R91, R22, 0x2, R89 ;  /* 0x00000002165b7824 */ /* 0x008fce00078e0259 */
        /* <DEDUP_REMOVED lines=9> */
[----:B-1----:R-:W-:Y:S01]  /*2650*/  IMAD R113, R36, 0x2, R111 ;  /* 0x0000000224717824 */ /* 0x002fe200078e026f */
[----:B------:R-:W-:-:S04]  /*2660*/  IADD3 R36, P1, R37, R6, RZ ;  /* 0x0000000625247210 */ /* 0x000fc80007f3e0ff */
[----:B------:R-:W-:Y:S01]  /*2670*/  LEA.HI.X.SX32 R37, R37, R0, 0x1, P1 ;  /* 0x0000000025257211 */ /* 0x000fe200008f0eff */
[----:B------:R-:W-:Y:S01]  /*2680*/  STL [R1+0x384], R36 ;  /* 0x0003842401007387 */ /* 0x000fe20000100800 */
[----:B------:R-:W1:Y:S01]  /*2690*/  LDC R42, c[0x0][0x268] ;  /* 0x00009a00ff2a7b82 */ /* 0x000e620000000800 */
[----:B0-----:R-:W-:Y:S01]  /*26a0*/  IMAD R115, R38, 0x2, R113 ;  /* 0x0000000226737824 */ /* 0x001fe200078e0271 */
[----:B------:R-:W-:Y:S01]  /*26b0*/  IADD3 R55, P1, R39, R6, RZ ;  /* 0x0000000627377210 */ /* 0x000fe20007f3e0ff */
[----:B------:R0:W-:Y:S04]  /*26c0*/  STL [R1+0x380], R37 ;  /* 0x0003802501007387 */ /* 0x0001e80000100800 */
[----:B------:R-:W-:Y:S01]  /*26d0*/  STL [R1+0x38c], R55 ;  /* 0x00038c3701007387 */ /* 0x000fe20000100800 */
[----:B------:R-:W4:Y:S01]  /*26e0*/  LDC R28, c[0x0][0x268] ;  /* 0x00009a00ff1c7b82 */ /* 0x000f220000000800 */
[----:B--2---:R-:W-:-:S02]  /*26f0*/  IMAD R117, R26, 0x2, R115 ;  /* 0x000000021a757824 */ /* 0x004fc400078e0273 */
[----:B------:R2:W-:Y:S01]  /*2700*/  STL [R1+0x394], R57 ;  /* 0x0003943901007387 */ /* 0x0005e20000100800 */
[----:B0-----:R-:W-:-:S04]  /*2710*/  IADD3 R37, P3, R45, R6, RZ ;  /* 0x000000062d257210 */ /* 0x001fc80007f7e0ff */
[----:B------:R-:W0:Y:S01]  /*2720*/  LDC R44, c[0x0][0x268] ;  /* 0x00009a00ff2c7b82 */ /* 0x000e220000000800 */
[----:B---3--:R-:W-:Y:S01]  /*2730*/  IMAD R119, R40, 0x2, R117 ;  /* 0x0000000228777824 */ /* 0x008fe200078e0275 */
[----:B------:R3:W-:Y:S01]  /*2740*/  STL [R1+0x39c], R37 ;  /* 0x00039c2501007387 */ /* 0x0007e20000100800 */
[-C--:B--2---:R-:W-:Y:S02]  /*2750*/  LEA.HI.X.SX32 R57, R39, R0.reuse, 0x1, P1 ;  /* 0x0000000027397211 */ /* 0x084fe400008f0eff */
[----:B------:R-:W-:-:S03]  /*2760*/  LEA.HI.X.SX32 R39, R41, R0, 0x1, P2 ;  /* 0x0000000029277211 */ /* 0x000fc600010f0eff */
[----:B------:R-:W2:Y:S01]  /*2770*/  LDC R46, c[0x0][0x268] ;  /* 0x00009a00ff2e7b82 */ /* 0x000ea20000000800 */
[----:B-1----:R-:W-:Y:S01]  /*2780*/  IMAD R121, R42, 0x2, R119 ;  /* 0x000000022a797824 */ /* 0x002fe200078e0277 */
[----:B------:R-:W-:Y:S01]  /*2790*/  STL [R1+0x388], R57 ;  /* 0x0003883901007387 */ /* 0x000fe20000100800 */
[----:B------:R-:W-:Y:S02]  /*27a0*/  IADD3 R41, P1, R47, R6, RZ ;  /* 0x000000062f297210 */ /* 0x000fe40007f3e0ff */
[----:B---3--:R-:W-:Y:S01]  /*27b0*/  LEA.HI.X.SX32 R37, R45, R0, 0x1, P3 ;  /* 0x000000002d257211 */ /* 0x008fe200018f0eff */
[----:B------:R1:W-:Y:S02]  /*27c0*/  STL [R1+0x390], R39 ;  /* 0x0003902701007387 */ /* 0x0003e40000100800 */
[----:B------:R-:W3:Y:S01]  /*27d0*/  LDC R30, c[0x0][0x268] ;  /* 0x00009a00ff1e7b82 */ /* 0x000ee20000000800 */
[----:B----4-:R-:W-:Y:S01]  /*27e0*/  IMAD R123, R28, 0x2, R121 ;  /* 0x000000021c7b7824 */ /* 0x010fe200078e0279 */
[----:B------:R4:W-:Y:S04]  /*27f0*/  STL [R1+0x398], R37 ;  /* 0x0003982501007387 */ /* 0x0009e80000100800 */
[----:B------:R5:W-:Y:S02]  /*2800*/  STL [R1+0x3a4], R41 ;  /* 0x0003a42901007387 */ /* 0x000be40000100800 */
[----:B------:R-:W3:Y:S01]  /*2810*/  LDC R48, c[0x0][0x268] ;  /* 0x00009a00ff307b82 */ /* 0x000ee20000000800 */
[----:B0-----:R-:W-:Y:S01]  /*2820*/  IMAD R125, R44, 0x2, R123 ;  /* 0x000000022c7d7824 */ /* 0x001fe200078e027b */
[----:B-1----:R-:W-:-:S02]  /*2830*/  IADD3 R39, P2, R49, R6, RZ ;  /* 0x0000000631277210 */ /* 0x002fc40007f5e0ff */
[----:B----4-:R-:W-:-:S03]  /*2840*/  IADD3 R37, P3, R53, R6, RZ ;  /* 0x0000000635257210 */ /* 0x010fc60007f7e0ff */
[----:B------:R0:W-:Y:S01]  /*2850*/  STL [R1+0x3ac], R39 ;  /* 0x0003ac2701007387 */ /* 0x0001e20000100800 */
[----:B------:R-:W1:Y:S01]  /*2860*/  LDC R50, c[0x0][0x268] ;  /* 0x00009a00ff327b82 */ /* 0x000e620000000800 */
[----:B--2---:R-:W-:Y:S01]  /*2870*/  IMAD R127, R46, 0x2, R125 ;  /* 0x000000022e7f7824 */ /* 0x004fe200078e027d */
[-C--:B-----5:R-:W-:Y:S01]  /*2880*/  LEA.HI.X.SX32 R41, R47, R0.reuse, 0x1, P1 ;  /* 0x000000002f297211 */ /* 0x0a0fe200008f0eff */
[----:B------:R2:W-:Y:S04]  /*2890*/  STL [R1+0x3b4], R37 ;  /* 0x0003b42501007387 */ /* 0x0005e80000100800 */
[----:B------:R4:W-:Y:S01]  /*28a0*/  STL [R1+0x3a0], R41 ;  /* 0x0003a02901007387 */ /* 0x0009e20000100800 */
[----:B------:R-:W5:Y:S01]  /*28b0*/  LDC R4, c[0x0][0x268] ;  /* 0x00009a00ff047b82 */ /* 0x000f620000000800 */
[----:B---3--:R-:W-:Y:S01]  /*28c0*/  IMAD R129, R30, 0x2, R127 ;  /* 0x000000021e817824 */ /* 0x008fe200078e027f */
[----:B0-----:R-:W-:-:S02]  /*28d0*/  LEA.HI.X.SX32 R39, R49, R0, 0x1, P2 ;  /* 0x0000000031277211 */ /* 0x001fc400010f0eff */
[----:B--2---:R-:W-:-:S03]  /*28e0*/  LEA.HI.X.SX32 R37, R53, R0, 0x1, P3 ;  /* 0x0000000035257211 */ /* 0x004fc600018f0eff */
[----:B------:R0:W-:Y:S01]  /*28f0*/  STL [R1+0x3a8], R39 ;  /* 0x0003a82701007387 */ /* 0x0001e20000100800 */
[----:B------:R-:W2:Y:S01]  /*2900*/  LDC R52, c[0x0][0x268] ;  /* 0x00009a00ff347b82 */ /* 0x000ea20000000800 */
[----:B------:R-:W-:Y:S01]  /*2910*/  IMAD R131, R48, 0x2, R129 ;  /* 0x0000000230837824 */ /* 0x000fe200078e0281 */
[-C--:B----4-:R-:W-:Y:S01]  /*2920*/  IADD3 R41, P1, R69, R6.reuse, RZ ;  /* 0x0000000645297210 */ /* 0x090fe20007f3e0ff */
[----:B------:R3:W-:Y:S04]  /*2930*/  STL [R1+0x3b0], R37 ;  /* 0x0003b02501007387 */ /* 0x0007e80000100800 */
[----:B------:R4:W-:Y:S01]  /*2940*/  STL [R1+0x3bc], R41 ;  /* 0x0003bc2901007387 */ /* 0x0009e20000100800 */
[----:B------:R-:W2:Y:S01]  /*2950*/  LDC R54, c[0x0][0x268] ;  /* 0x00009a00ff367b82 */ /* 0x000ea20000000800 */
[----:B-1----:R-:W-:Y:S01]  /*2960*/  IMAD R133, R50, 0x2, R131 ;  /* 0x0000000232857824 */ /* 0x002fe200078e0283 */
[----:B0-----:R-:W-:-:S02]  /*2970*/  IADD3 R39, P2, R71, R6, RZ ;  /* 0x0000000647277210 */ /* 0x001fc40007f5e0ff */
[----:B---3--:R-:W-:-:S03]  /*2980*/  IADD3 R37, P3, R73, R6, RZ ;  /* 0x0000000649257210 */ /* 0x008fc60007f7e0ff */
[----:B------:R0:W-:Y:S01]  /*2990*/  STL [R1+0x3c4], R39 ;  /* 0x0003c42701007387 */ /* 0x0001e20000100800 */
[----:B------:R-:W1:Y:S01]  /*29a0*/  LDC R2, c[0x0][0x268] ;  /* 0x00009a00ff027b82 */ /* 0x000e620000000800 */
[----:B-----5:R-:W-:Y:S01]  /*29b0*/  IMAD R135, R4, 0x2, R133 ;  /* 0x0000000204877824 */ /* 0x020fe200078e0285 */
[-C--:B----4-:R-:W-:Y:S01]  /*29c0*/  LEA.HI.X.SX32 R41, R69, R0.reuse, 0x1, P1 ;  /* 0x0000000045297211 */ /* 0x090fe200008f0eff */
[----:B------:R3:W-:Y:S04]  /*29d0*/  STL [R1+0x3cc], R37 ;  /* 0x0003cc2501007387 */ /* 0x0007e80000100800 */
[----:B------:R4:W-:Y:S01]  /*29e0*/  STL [R1+0x3b8], R41 ;  /* 0x0003b82901007387 */ /* 0x0009e20000100800 */
[----:B------:R-:W5:Y:S01]  /*29f0*/  LDC R112, c[0x0][0x268] ;  /* 0x00009a00ff707b82 */ /* 0x000f620000000800 */
[----:B--2---:R-:W-:Y:S01]  /*2a00*/  IMAD R137, R52, 0x2, R135 ;  /* 0x0000000234897824 */ /* 0x004fe200078e0287 */
[----:B0-----:R-:W-:-:S02]  /*2a10*/  LEA.HI.X.SX32 R39, R71, R0, 0x1, P2 ;  /* 0x0000000047277211 */ /* 0x001fc400010f0eff */
[----:B---3--:R-:W-:-:S03]  /*2a20*/  LEA.HI.X.SX32 R37, R73, R0, 0x1, P3 ;  /* 0x0000000049257211 */ /* 0x008fc600018f0eff */
        /* <DEDUP_REMOVED lines=13> */
[----:B----4-:R-:W-:Y:S01]  /*2b00*/  LEA.HI.X.SX32 R41, R75, R0, 0x1, P1 ;  /* 0x000000004b297211 */ /* 0x010fe200008f0eff */
[----:B------:R3:W-:Y:S01]  /*2b10*/  STL [R1+0x3e4], R37 ;  /* 0x0003e42501007387 */ /* 0x0007e20000100800 */
[----:B------:R-:W-:-:S03]  /*2b20*/  IMAD R112, R33, 0x12, RZ ;  /* 0x0000001221707824 */ /* 0x000fc600078e02ff */
[----:B------:R4:W-:Y:S01]  /*2b30*/  STL [R1+0x3d0], R41 ;  /* 0x0003d02901007387 */ /* 0x0009e20000100800 */
[----:B------:R-:W5:Y:S01]  /*2b40*/  LDC R120, c[0x0][0x268] ;  /* 0x00009a00ff787b82 */ /* 0x000f620000000800 */
[----:B--2---:R-:W-:Y:S01]  /*2b50*/  IMAD R145, R114, 0x2, R143 ;  /* 0x0000000272917824 */ /* 0x004fe200078e028f */
[-C--:B0-----:R-:W-:Y:S01]  /*2b60*/  LEA.HI.X.SX32 R39, R77, R0.reuse, 0x1, P2 ;  /* 0x000000004d277211 */ /* 0x081fe200010f0eff */
[----:B------:R-:W-:Y:S01]  /*2b70*/  IMAD R114, R33, 0x11, RZ ;  /* 0x0000001121727824 */ /* 0x000fe200078e02ff */
[----:B---3--:R-:W-:-:S03]  /*2b80*/  LEA.HI.X.SX32 R37, R79, R0, 0x1, P3 ;  /* 0x000000004f257211 */ /* 0x008fc600018f0eff */
[----:B------:R0:W-:Y:S01]  /*2b90*/  STL [R1+0x3d8], R39 ;  /* 0x0003d82701007387 */ /* 0x0001e20000100800 */
[----:B------:R-:W2:Y:S01]  /*2ba0*/  LDC R122, c[0x0][0x268] ;  /* 0x00009a00ff7a7b82 */ /* 0x000ea20000000800 */
[----:B------:R-:W-:Y:S01]  /*2bb0*/  IMAD R65, R116, 0x2, R145 ;  /* 0x0000000274417824 */ /* 0x000fe200078e0291 */
[----:B----4-:R-:W-:Y:S01]  /*2bc0*/  IADD3 R41, P1, R87, R6, RZ ;  /* 0x0000000657297210 */ /* 0x010fe20007f3e0ff */
[----:B------:R3:W-:Y:S01]  /*2bd0*/  STL [R1+0x3e0], R37 ;  /* 0x0003e02501007387 */ /* 0x0007e20000100800 */
[----:B------:R-:W-:-:S03]  /*2be0*/  IMAD.SHL.U32 R116, R33, 0x10, RZ ;  /* 0x0000001021747824 */ /* 0x000fc600078e00ff */
[----:B------:R4:W-:Y:S01]  /*2bf0*/  STL [R1+0x3ec], R41 ;  /* 0x0003ec2901007387 */ /* 0x0009e20000100800 */
[----:B------:R-:W2:Y:S01]  /*2c00*/  LDC R124, c[0x0][0x268] ;  /* 0x00009a00ff7c7b82 */ /* 0x000ea20000000800 */
[----:B-1----:R-:W-:Y:S01]  /*2c10*/  IMAD R67, R118, 0x2, R65 ;  /* 0x0000000276437824 */ /* 0x002fe200078e0241 */
[-C--:B0-----:R-:W-:Y:S01]  /*2c20*/  IADD3 R39, P2, R89, R6.reuse, RZ ;  /* 0x0000000659277210 */ /* 0x081fe20007f5e0ff */
[----:B------:R-:W-:Y:S01]  /*2c30*/  IMAD R118, R33, 0xf, RZ ;  /* 0x0000000f21767824 */ /* 0x000fe200078e02ff */
        /* <DEDUP_REMOVED lines=18> */
[----:B------:R-:W-:-:S03]  /*2d60*/  IMAD R124, R33, 0xc, RZ ;  /* 0x0000000c217c7824 */ /* 0x000fc600078e02ff */
        /* <DEDUP_REMOVED lines=21> */
[C---:B----4-:R-:W-:Y:S01]  /*2ec0*/  IADD3 R41, P1, R111.reuse, R6, RZ ;  /* 0x000000066f297210 */ /* 0x050fe20007f3e0ff */
[----:B------:R3:W-:Y:S03]  /*2ed0*/  STL [R1+0x410], R37 ;  /* 0x0004102501007387 */ /* 0x0007e60000100800 */
[----:B------:R-:W-:Y:S01]  /*2ee0*/  LEA.HI.X.SX32 R69, R111, R0, 0x1, P1 ;  /* 0x000000006f457211 */ /* 0x000fe200008f0eff */
[----:B------:R-:W-:Y:S01]  /*2ef0*/  STL [R1+0x41c], R41 ;  /* 0x00041c2901007387 */ /* 0x000fe20000100800 */
[----:B------:R-:W4:Y:S01]  /*2f00*/  LDC R140, c[0x0][0x268] ;  /* 0x00009a00ff8c7b82 */ /* 0x000f220000000800 */
[----:B-1----:R-:W-:Y:S01]  /*2f10*/  IMAD R55, R134, 0x2, R105 ;  /* 0x0000000286377824 */ /* 0x002fe200078e0269 */
[----:B0-----:R-:W-:-:S02]  /*2f20*/  IADD3 R39, P2, R113, R6, RZ ;  /* 0x0000000671277210 */ /* 0x001fc40007f5e0ff */
[----:B------:R-:W-:Y:S02]  /*2f30*/  SHF.R.S32.HI R111, RZ, 0x1f, R114 ;  /* 0x0000001fff6f7819 */ /* 0x000fe40000011472 */
[----:B---3--:R-:W-:Y:S01]  /*2f40*/  IADD3 R37, P3, R115, R6, RZ ;  /* 0x0000000673257210 */ /* 0x008fe20007f7e0ff */
[----:B------:R0:W-:Y:S01]  /*2f50*/  STL [R1+0x424], R39 ;  /* 0x0004242701007387 */ /* 0x0001e20000100800 */
[----:B------:R-:W1:Y:S01]  /*2f60*/  LDC R142, c[0x0][0x268] ;  /* 0x00009a00ff8e7b82 */ /* 0x000e620000000800 */
[----:B-----5:R-:W-:Y:S02]  /*2f70*/  IMAD R57, R136, 0x2, R55 ;  /* 0x0000000288397824 */ /* 0x020fe400078e0237 */
[----:B------:R3:W-:Y:S04]  /*2f80*/  STL [R1+0x42c], R37 ;  /* 0x00042c2501007387 */ /* 0x0007e80000100800 */
[----:B------:R5:W-:Y:S01]  /*2f90*/  STL [R1+0x418], R69 ;  /* 0x0004184501007387 */ /* 0x000be20000100800 */
[----:B------:R-:W1:Y:S01]  /*2fa0*/  LDC R144, c[0x0][0x268] ;  /* 0x00009a00ff907b82 */ /* 0x000e620000000800 */
[----:B--2---:R-:W-:Y:S01]  /*2fb0*/  IMAD R101, R138, 0x2, R57 ;  /* 0x000000028a657824 */ /* 0x004fe200078e0239 */
[----:B0-----:R-:W-:-:S02]  /*2fc0*/  LEA.HI.X.SX32 R39, R113, R0, 0x1, P2 ;  /* 0x0000000071277211 */ /* 0x001fc400010f0eff */
[----:B------:R-:W-:Y:S02]  /*2fd0*/  SHF.R.S32.HI R113, RZ, 0x1f, R116 ;  /* 0x0000001fff717819 */ /* 0x000fe40000011474 */
[----:B---3--:R-:W-:Y:S01]  /*2fe0*/  LEA.HI.X.SX32 R37, R115, R0, 0x1, P3 ;  /* 0x0000000073257211 */ /* 0x008fe200018f0eff */
[----:B------:R0:W-:Y:S01]  /*2ff0*/  STL [R1+0x420], R39 ;  /* 0x0004202701007387 */ /* 0x0001e20000100800 */
[----:B------:R-:W2:Y:S01]  /*3000*/  LDC R146, c[0x0][0x268] ;  /* 0x00009a00ff927b82 */ /* 0x000ea20000000800 */
[----:B----4-:R-:W-:Y:S01]  /*3010*/  IMAD R81, R140, 0x2, R101 ;  /* 0x000000028c517824 */ /* 0x010fe200078e0265 */
[----:B-----5:R-:W-:Y:S01]  /*3020*/  IADD3 R69, P1, R117, R6, RZ ;  /* 0x0000000675457210 */ /* 0x020fe20007f3e0ff */
[----:B------:R3:W-:Y:S01]  /*3030*/  STL [R1+0x428], R37 ;  /* 0x0004282501007387 */ /* 0x0007e20000100800 */
[----:B------:R-:W-:-:S03]  /*3040*/  SHF.R.S32.HI R115, RZ, 0x1f, R118 ;  /* 0x0000001fff737819 */ /* 0x000fc60000011476 */
[----:B------:R4:W-:Y:S01]  /*3050*/  STL [R1+0x434], R69 ;  /* 0x0004344501007387 */ /* 0x0009e20000100800 */
[----:B------:R-:W5:Y:S01]  /*3060*/  LDC R148, c[0x0][0x268] ;  /* 0x00009a00ff947b82 */ /* 0x000f620000000800 */
[----:B-1----:R-:W-:Y:S01]  /*3070*/  IMAD R53, R142, 0x2, R81 ;  /* 0x000000028e357824 */ /* 0x002fe200078e0251 */
[-C--:B0-----:R-:W-:Y:S02]  /*3080*/  IADD3 R39, P2, R119, R6.reuse, RZ ;  /* 0x0000000677277210 */ /* 0x081fe40007f5e0ff */
[----:B---3--:R-:W-:-:S03]  /*3090*/  IADD3 R37, P3, R121, R6, RZ ;  /* 0x0000000679257210 */ /* 0x008fc60007f7e0ff */
[----:B------:R0:W-:Y:S01]  /*30a0*/  STL [R1+0x43c], R39 ;  /* 0x00043c2701007387 */ /* 0x0001e20000100800 */
[----:B------:R-:W1:Y:S01]  /*30b0*/  LDC R150, c[0x0][0x268] ;  /* 0x00009a00ff967b82 */ /* 0x000e620000000800 */
[----:B------:R-:W-:Y:S01]  /*30c0*/  IMAD R103, R144, 0x2, R53 ;  /* 0x0000000290677824 */ /* 0x000fe200078e0235 */
[----:B----4-:R-:W-:Y:S01]  /*30d0*/  LEA.HI.X.SX32 R69, R117, R0, 0x1, P1 ;  /* 0x0000000075457211 */ /* 0x010fe200008f0eff */
[----:B------:R3:W-:Y:S01]  /*30e0*/  STL [R1+0x444], R37 ;  /* 0x0004442501007387 */ /* 0x0007e20000100800 */
[----:B------:R-:W-:-:S03]  /*30f0*/  SHF.R.S32.HI R117, RZ, 0x1f, R120 ;  /* 0x0000001fff757819 */ /* 0x000fc60000011478 */
[----:B------:R4:W-:Y:S01]  /*3100*/  STL [R1+0x430], R69 ;  /* 0x0004304501007387 */ /* 0x0009e20000100800 */
[----:B------:R-:W1:Y:S01]  /*3110*/  LDC R152, c[0x0][0x268] ;  /* 0x00009a00ff987b82 */ /* 0x000e620000000800 */
[----:B--2---:R-:W-:Y:S01]  /*3120*/  IMAD R49, R146, 0x2, R103 ;  /* 0x0000000292317824 */ /* 0x004fe200078e0267 */
[-C--:B0-----:R-:W-:Y:S02]  /*3130*/  LEA.HI.X.SX32 R39, R119, R0.reuse, 0x1, P2 ;  /* 0x0000000077277211 */ /* 0x081fe400010f0eff */
[----:B------:R-:W-:Y:S02]  /*3140*/  SHF.R.S32.HI R119, RZ, 0x1f, R122 ;  /* 0x0000001fff777819 */ /* 0x000fe4000001147a */
[----:B---3--:R-:W-:Y:S01]  /*3150*/  LEA.HI.X.SX32 R37, R121, R0, 0x1, P3 ;  /* 0x0000000079257211 */ /* 0x008fe200018f0eff */
[----:B------:R0:W-:Y:S01]  /*3160*/  STL [R1+0x438], R39 ;  /* 0x0004382701007387 */ /* 0x0001e20000100800 */
[----:B------:R-:W2:Y:S01]  /*3170*/  LDC R154, c[0x0][0x268] ;  /* 0x00009a00ff9a7b82 */ /* 0x000ea20000000800 */
[----:B-----5:R-:W-:Y:S01]  /*3180*/  IMAD R99, R148, 0x2, R49 ;  /* 0x0000000294637824 */ /* 0x020fe200078e0231 */
[----:B----4-:R-:W-:Y:S01]  /*3190*/  IADD3 R69, P1, R123, R6, RZ ;  /* 0x000000067b457210 */ /* 0x010fe20007f3e0ff */
        /* <DEDUP_REMOVED lines=12> */
[----:B------:R-:W-:-:S04]  /*3260*/  SHF.R.S32.HI R125, RZ, 0x1f, R128 ;  /* 0x0000001fff7d7819 */ /* 0x000fc80000011480 */
[----:B------:R-:W4:Y:S01]  /*3270*/  LDC R160, c[0x0][0x268] ;  /* 0x00009a00ffa07b82 */ /* 0x000f220000000800 */
[----:B--2---:R-:W-:Y:S01]  /*3280*/  IMAD R45, R154, 0x2, R47 ;  /* 0x000000029a2d7824 */ /* 0x004fe200078e022f */
[----:B0-----:R-:W-:Y:S02]  /*3290*/  LEA.HI.X.SX32 R39, R123, R0, 0x1, P1 ;  /* 0x000000007b277211 */ /* 0x001fe400008f0eff */
[----:B------:R-:W-:Y:S02]  /*32a0*/  IADD3 R71, P1, R129, R6, RZ ;  /* 0x0000000681477210 */ /* 0x000fe40007f3e0ff */
[----:B---3--:R-:W-:Y:S01]  /*32b0*/  LEA.HI.X.SX32 R37, R127, R0, 0x1, P3 ;  /* 0x000000007f257211 */ /* 0x008fe200018f0eff */
[----:B------:R-:W-:Y:S01]  /*32c0*/  STL [R1+0x448], R39 ;  /* 0x0004482701007387 */ /* 0x000fe20000100800 */
[----:B------:R-:W0:Y:S01]  /*32d0*/  LDC R162, c[0x0][0x268] ;  /* 0x00009a00ffa27b82 */ /* 0x000e220000000800 */
[----:B-----5:R-:W-:Y:S01]  /*32e0*/  IMAD R97, R156, 0x2, R45 ;  /* 0x000000029c617824 */ /* 0x020fe200078e022d */
[----:B------:R-:W-:Y:S01]  /*32f0*/  SHF.R.S32.HI R123, RZ, 0x1f, R126 ;  /* 0x0000001fff7b7819 */ /* 0x000fe2000001147e */
[----:B------:R2:W-:Y:S01]  /*3300*/  STL [R1+0x450], R69 ;  /* 0x0004504501007387 */ /* 0x0005e20000100800 */
[----:B------:R-:W-:-:S03]  /*3310*/  IMAD R127, R33, 0x9, RZ ;  /* 0x00000009217f7824 */ /* 0x000fc600078e02ff */
[----:B------:R3:W-:Y:S01]  /*3320*/  STL [R1+0x458], R37 ;  /* 0x0004582501007387 */ /* 0x0007e20000100800 */
[----:B------:R-:W5:Y:S01]  /*3330*/  LDC R164, c[0x0][0x268] ;  /* 0x00009a00ffa47b82 */ /* 0x000f620000000800 */
[----:B-1----:R-:W-:Y:S02]  /*3340*/  IMAD R41, R158, 0x2, R97 ;  /* 0x000000029e297824 */ /* 0x002fe400078e0261 */
[----:B------:R1:W-:Y:S01]  /*3350*/  STL [R1+0x464], R71 ;  /* 0x0004644701007387 */ /* 0x0003e20000100800 */
[----:B--2---:R-:W-:-:S04]  /*3360*/  IADD3 R69, P2, R131, R6, RZ ;  /* 0x0000000683457210 */ /* 0x004fc80007f5e0ff */
[----:B------:R-:W2:Y:S01]  /*3370*/  LDC R166, c[0x0][0x268] ;  /* 0x00009a00ffa67b82 */ /* 0x000ea20000000800 */
[----:B----4-:R-:W-:Y:S01]  /*3380*/  IMAD R95, R160, 0x2, R41 ;  /* 0x00000002a05f7824 */ /* 0x010fe200078e0229 */
[----:B---3--:R-:W-:Y:S01]  /*3390*/  IADD3 R37, P3, R133, R6, RZ ;  /* 0x0000000685257210 */ /* 0x008fe20007f7e0ff */
[----:B------:R3:W-:Y:S01]  /*33a0*/  STL [R1+0x46c], R69 ;  /* 0x00046c4501007387 */ /* 0x0007e20000100800 */
[-C--:B-1----:R-:W-:Y:S01]  /*33b0*/  LEA.HI.X.SX32 R71, R129, R0.reuse, 0x1, P1 ;  /* 0x0000000081477211 */ /* 0x082fe200008f0eff */
[----:B------:R-:W-:Y:S02]  /*33c0*/  IMAD.SHL.U32 R129, R33, 0x8, RZ ;  /* 0x0000000821817824 */ /* 0x000fe400078e00ff */
[----:B------:R1:W-:Y:S01]  /*33d0*/  STL [R1+0x474], R37 ;  /* 0x0004742501007387 */ /* 0x0003e20000100800 */
[----:B------:R-:W4:Y:S01]  /*33e0*/  LDC R168, c[0x0][0x268] ;  /* 0x00009a00ffa87b82 */ /* 0x000f220000000800 */
[----:B0-----:R-:W-:Y:S02]  /*33f0*/  IMAD R77, R162, 0x2, R95 ;  /* 0x00000002a24d7824 */ /* 0x001fe400078e025f */
[----:B------:R0:W-:Y:S01]  /*3400*/  STL [R1+0x460], R71 ;  /* 0x0004604701007387 */ /* 0x0001e20000100800 */
[----:B---3--:R-:W-:-:S04]  /*3410*/  LEA.HI.X.SX32 R69, R133, R0, 0x1, P3 ;  /* 0x0000000085457211 */ /* 0x008fc800018f0eff */
[----:B------:R-:W3:Y:S01]  /*3420*/  LDC R170, c[0x0][0x268] ;  /* 0x00009a00ffaa7b82 */ /* 0x000ee20000000800 */
[----:B-1----:R-:W-:Y:S01]  /*3430*/  LEA.HI.X.SX32 R37, R131, R0, 0x1, P2 ;  /* 0x0000000083257211 */ /* 0x002fe200010f0eff */
[----:B-----5:R-:W-:Y:S01]  /*3440*/  IMAD R93, R164, 0x2, R77 ;  /* 0x00000002a45d7824 */ /* 0x020fe200078e024d */
[----:B0-----:R-:W-:-:S03]  /*3450*/  IADD3 R71, P2, R137, R6, RZ ;  /* 0x0000000689477210 */ /* 0x001fc60007f5e0ff */
[----:B------:R0:W-:Y:S02]  /*3460*/  STL [R1+0x468], R37 ;  /* 0x0004682501007387 */ /* 0x0001e40000100800 */
[----:B------:R-:W1:Y:S01]  /*3470*/  LDC R172, c[0x0][0x268] ;  /* 0x00009a00ffac7b82 */ /* 0x000e620000000800 */
[----:B--2---:R-:W-:Y:S01]  /*3480*/  IMAD R75, R166, 0x2, R93 ;  /* 0x00000002a64b7824 */ /* 0x004fe200078e025d */
[----:B------:R2:W-:Y:S06]  /*3490*/  STL [R1+0x470], R69 ;  /* 0x0004704501007387 */ /* 0x0005ec0000100800 */
[----:B------:R-:W5:Y:S01]  /*34a0*/  LDC R110, c[0x0][0x268] ;  /* 0x00009a00ff6e7b82 */ /* 0x000f620000000800 */
[-C--:B0-----:R-:W-:Y:S01]  /*34b0*/  IADD3 R37, P1, R135, R6.reuse, RZ ;  /* 0x0000000687257210 */ /* 0x081fe20007f3e0ff */
[----:B----4-:R-:W-:Y:S01]  /*34c0*/  IMAD R39, R168, 0x2, R75 ;  /* 0x00000002a8277824 */ /* 0x010fe200078e024b */
[----:B--2---:R-:W-:-:S03]  /*34d0*/  IADD3 R69, P3, R139, R6, RZ ;  /* 0x000000068b457210 */ /* 0x004fc60007f7e0ff */
[----:B------:R-:W-:Y:S01]  /*34e0*/  STL [R1+0x47c], R37 ;  /* 0x00047c2501007387 */ /* 0x000fe20000100800 */
[-C--:B------:R-:W-:Y:S01]  /*34f0*/  LEA.HI.X.SX32 R87, R135, R0.reuse, 0x1, P1 ;  /* 0x0000000087577211 */ /* 0x080fe200008f0eff */
[----:B------:R-:W0:Y:S01]  /*3500*/  LDC R108, c[0x0][0x268] ;  /* 0x00009a00ff6c7b82 */ /* 0x000e220000000800 */
[----:B---3--:R-:W-:Y:S01]  /*3510*/  IMAD R91, R170, 0x2, R39 ;  /* 0x00000002aa5b7824 */ /* 0x008fe200078e0227 */
[----:B------:R2:W-:Y:S04]  /*3520*/  STL [R1+0x484], R71 ;  /* 0x0004844701007387 */ /* 0x0005e80000100800 */
[----:B------:R3:W-:Y:S02]  /*3530*/  STL [R1+0x48c], R69 ;  /* 0x00048c4501007387 */ /* 0x0007e40000100800 */
[----:B------:R-:W4:Y:S01]  /*3540*/  LDC R106, c[0x0][0x268] ;  /* 0x00009a00ff6a7b82 */ /* 0x000f220000000800 */
[----:B-1----:R-:W-:Y:S01]  /*3550*/  IMAD R73, R172, 0x2, R91 ;  /* 0x00000002ac497824 */ /* 0x002fe200078e025b */
[----:B------:R1:W-:Y:S01]  /*3560*/  STL [R1+0x478], R87 ;  /* 0x0004785701007387 */ /* 0x0003e20000100800 */
[----:B--2---:R-:W-:-:S05]  /*3570*/  LEA.HI.X.SX32 R71, R137, R0, 0x1, P2 ;  /* 0x0000000089477211 */ /* 0x004fca00010f0eff */
[----:B------:R-:W2:Y:S01]  /*3580*/  LDC R104, c[0x0][0x268] ;  /* 0x00009a00ff687b82 */ /* 0x000ea20000000800 */
[----:B---3--:R-:W-:Y:S01]  /*3590*/  LEA.HI.X.SX32 R69, R139, R0, 0x1, P3 ;  /* 0x000000008b457211 */ /* 0x008fe200018f0eff */
[----:B------:R3:W-:Y:S01]  /*35a0*/  STL [R1+0x480], R71 ;  /* 0x0004804701007387 */ /* 0x0007e20000100800 */
[----:B-----5:R-:W-:Y:S01]  /*35b0*/  IMAD R37, R110, 0x2, R73 ;  /* 0x000000026e257824 */ /* 0x020fe200078e0249 */
[-C--:B-1----:R-:W-:Y:S01]  /*35c0*/  IADD3 R87, P3, R145, R6.reuse, RZ ;  /* 0x0000000691577210 */ /* 0x082fe20007f7e0ff */
[C---:B------:R-:W-:Y:S01]  /*35d0*/  IMAD R110, R33.reuse, 0x13, RZ ;  /* 0x00000013216e7824 */ /* 0x040fe200078e02ff */
[----:B------:R1:W-:Y:S02]  /*35e0*/  STL [R1+0x488], R69 ;  /* 0x0004884501007387 */ /* 0x0003e40000100800 */
[----:B------:R-:W5:Y:S01]  /*35f0*/  LDC R102, c[0x0][0x268] ;  /* 0x00009a00ff667b82 */ /* 0x000f620000000800 */
[----:B0-----:R-:W-:Y:S02]  /*3600*/  IMAD R89, R108, 0x2, R37 ;  /* 0x000000026c597824 */ /* 0x001fe400078e0225 */
[----:B------:R-:W-:Y:S01]  /*3610*/  IMAD R108, R33, 0x14, RZ ;  /* 0x00000014216c7824 */ /* 0x000fe200078e02ff */
[----:B---3--:R-:W-:-:S02]  /*3620*/  IADD3 R71, P1, R141, R6, RZ ;  /* 0x000000068d477210 */ /* 0x008fc40007f3e0ff */
[----:B-1----:R-:W-:Y:S02]  /*3630*/  IADD3 R69, P2, R143, R6, RZ ;  /* 0x000000068f457210 */ /* 0x002fe40007f5e0ff */
[----:B------:R-:W0:Y:S01]  /*3640*/  LDC R100, c[0x0][0x268] ;  /* 0x00009a00ff647b82 */ /* 0x000e220000000800 */
[----:B------:R4:W-:Y:S04]  /*3650*/  STL [R1+0x494], R71 ;  /* 0x0004944701007387 */ /* 0x0009e80000100800 */
[----:B------:R1:W-:Y:S03]  /*3660*/  STL [R1+0x49c], R69 ;  /* 0x00049c4501007387 */ /* 0x0003e60000100800 */
[----:B------:R-:W3:Y:S01]  /*3670*/  LDC R98, c[0x0][0x268] ;  /* 0x00009a00ff627b82 */ /* 0x000ee20000000800 */
[----:B------:R1:W-:Y:S01]  /*3680*/  STL [R1+0x4a4], R87 ;  /* 0x0004a45701007387 */ /* 0x0003e20000100800 */
[----:B----4-:R-:W-:Y:S01]  /*3690*/  IMAD R71, R106, 0x2, R89 ;  /* 0x000000026a477824 */ /* 0x010fe200078e0259 */
[----:B------:R-:W-:-:S02]  /*36a0*/  LEA.HI.X.SX32 R106, R145, R0, 0x1, P3 ;  /* 0x00000000916a7211 */ /* 0x000fc400018f0eff */
[----:B-1----:R-:W-:-:S03]  /*36b0*/  LEA.HI.X.SX32 R69, R141, R0, 0x1, P1 ;  /* 0x000000008d457211 */ /* 0x002fc600008f0eff */
[----:B------:R-:W1:Y:S01]  /*36c0*/  LDC R96, c[0x0][0x268] ;  /* 0x00009a00ff607b82 */ /* 0x000e620000000800 */
[----:B------:R-:W-:Y:S01]  /*36d0*/  LEA.HI.X.SX32 R87, R143, R0, 0x1, P2 ;  /* 0x000000008f577211 */ /* 0x000fe200010f0eff */
[----:B------:R2:W-:Y:S04]  /*36e0*/  STL [R1+0x490], R69 ;  /* 0x0004904501007387 */ /* 0x0005e80000100800 */
[----:B------:R4:W-:Y:S02]  /*36f0*/  STL [R1+0x498], R87 ;  /* 0x0004985701007387 */ /* 0x0009e40000100800 */
[----:B------:R-:W1:Y:S02]  /*3700*/  LDC R94, c[0x0][0x268] ;  /* 0x00009a00ff5e7b82 */ /* 0x000e640000000800 */
[----:B------:R5:W-:Y:S01]  /*3710*/  STL [R1+0x4a0], R106 ;  /* 0x0004a06a01007387 */ /* 0x000be20000100800 */
[----:B--2---:R-:W-:Y:S01]  /*3720*/  IMAD R69, R104, 0x2, R71 ;  /* 0x0000000268457824 */ /* 0x004fe200078e0247 */
[----:B------:R-:W-:-:S04]  /*3730*/  IADD3 R104, P2, R67, R6, RZ ;  /* 0x0000000643687210 */ /* 0x000fc80007f5e0ff */
[----:B------:R-:W2:Y:S01]  /*3740*/  LDC R92, c[0x0][0x268] ;  /* 0x00009a00ff5c7b82 */ /* 0x000ea20000000800 */
[-C--:B----4-:R-:W-:Y:S02]  /*3750*/  IADD3 R87, P1, R65, R6.reuse, RZ ;  /* 0x0000000641577210 */ /* 0x090fe40007f3e0ff */
[----:B-----5:R-:W-:-:S03]  /*3760*/  IADD3 R106, P3, R109, R6, RZ ;  /* 0x000000066d6a7210 */ /* 0x020fc60007f7e0ff */
[----:B------:R4:W-:Y:S02]  /*3770*/  STL [R1+0x4ac], R87 ;  /* 0x0004ac5701007387 */ /* 0x0009e40000100800 */
[----:B------:R-:W5:Y:S02]  /*3780*/  LDC R90, c[0x0][0x268] ;  /* 0x00009a00ff5a7b82 */ /* 0x000f640000000800 */
[----:B------:R0:W-:Y:S04]  /*3790*/  STL [R1+0x4b4], R104 ;  /* 0x0004b46801007387 */ /* 0x0001e80000100800 */
[----:B------:R-:W-:Y:S01]  /*37a0*/  STL [R1+0x4bc], R106 ;  /* 0x0004bc6a01007387 */ /* 0x000fe20000100800 */
[----:B----4-:R-:W-:Y:S01]  /*37b0*/  IMAD R87, R102, 0x2, R69 ;  /* 0x0000000266577824 */ /* 0x010fe200078e0245 */
[----:B------:R-:W-:Y:S01]  /*37c0*/  LEA.HI.X.SX32 R102, R109, R0, 0x1, P3 ;  /* 0x000000006d667211 */ /* 0x000fe200018f0eff */
[----:B------:R-:W4:Y:S01]  /*37d0*/  LDC R88, c[0x0][0x268] ;  /* 0x00009a00ff587b82 */ /* 0x000f220000000800 */
[----:B------:R-:W-:-:S02]  /*37e0*/  SHF.R.S32.HI R109, RZ, 0x1f, R112 ;  /* 0x0000001fff6d7819 */ /* 0x000fc40000011470 */
[-C--:B0-----:R-:W-:Y:S02]  /*37f0*/  LEA.HI.X.SX32 R104, R65, R0.reuse, 0x1, P1 ;  /* 0x0000000041687211 */ /* 0x081fe400008f0eff */
[----:B------:R-:W-:Y:S01]  /*3800*/  LEA.HI.X.SX32 R65, R67, R0, 0x1, P2 ;  /* 0x0000000043417211 */ /* 0x000fe200010f0eff */
[----:B------:R-:W-:Y:S01]  /*3810*/  IMAD R67, R100, 0x2, R87 ;  /* 0x0000000264437824 */ /* 0x000fe200078e0257 */
[-C--:B------:R-:W-:Y:S01]  /*3820*/  IADD3 R100, P2, R85, R6.reuse, RZ ;  /* 0x0000000655647210 */ /* 0x080fe20007f5e0ff */
[----:B------:R-:W-:Y:S01]  /*3830*/  STL [R1+0x4a8], R104 ;  /* 0x0004a86801007387 */ /* 0x000fe20000100800 */
[----:B------:R-:W0:Y:S03]  /*3840*/  LDC R86, c[0x0][0x268] ;  /* 0x00009a00ff567b82 */ /* 0x000e260000000800 */
[----:B------:R3:W-:Y:S04]  /*3850*/  STL [R1+0x4b0], R65 ;  /* 0x0004b04101007387 */ /* 0x0007e80000100800 */
[----:B------:R1:W-:Y:S01]  /*3860*/  STL [R1+0x4b8], R102 ;  /* 0x0004b86601007387 */ /* 0x0003e20000100800 */
[----:B------:R-:W0:Y:S01]  /*3870*/  LDC R84, c[0x0][0x268] ;  /* 0x00009a00ff547b82 */ /* 0x000e220000000800 */
[----:B---3--:R-:W-:-:S07]  /*3880*/  IADD3 R65, P1, R63, R6, RZ ;  /* 0x000000063f417210 */ /* 0x008fce0007f3e0ff */
[----:B------:R-:W3:Y:S01]  /*3890*/  LDC R82, c[0x0][0x268] ;  /* 0x00009a00ff527b82 */ /* 0x000ee20000000800 */
[C---:B-1----:R-:W-:Y:S01]  /*38a0*/  IADD3 R102, P3, R107.reuse, R6, RZ ;  /* 0x000000066b667210 */ /* 0x042fe20007f7e0ff */
[----:B------:R1:W-:Y:S04]  /*38b0*/  STL [R1+0x4c4], R65 ;  /* 0x0004c44101007387 */ /* 0x0003e80000100800 */
[----:B------:R2:W-:Y:S02]  /*38c0*/  STL [R1+0x4cc], R100 ;  /* 0x0004cc6401007387 */ /* 0x0005e40000100800 */
[----:B------:R-:W3:Y:S02]  /*38d0*/  LDC R80, c[0x0][0x268] ;  /* 0x00009a00ff507b82 */ /* 0x000ee40000000800 */
[----:B------:R5:W-:Y:S01]  /*38e0*/  STL [R1+0x4d4], R102 ;  /* 0x0004d46601007387 */ /* 0x000be20000100800 */
[----:B-1----:R-:W-:Y:S01]  /*38f0*/  IMAD R65, R98, 0x2, R67 ;  /* 0x0000000262417824 */ /* 0x002fe200078e0243 */
[----:B------:R-:W-:-:S02]  /*3900*/  LEA.HI.X.SX32 R98, R107, R0, 0x1, P3 ;  /* 0x000000006b627211 */ /* 0x000fc400018f0eff */
[----:B------:R-:W-:Y:S02]  /*3910*/  CS2R R106, SRZ ;  /* 0x00000000006a7805 */ /* 0x000fe4000001ff00 */
[-C--:B--2---:R-:W-:Y:S01]  /*3920*/  LEA.HI.X.SX32 R100, R63, R0.reuse, 0x1, P1 ;  /* 0x000000003f647211 */ /* 0x084fe200008f0eff */
[----:B------:R-:W1:Y:S01]  /*3930*/  LDC R78, c[0x0][0x268] ;  /* 0x00009a00ff4e7b82 */ /* 0x000e620000000800 */
[----:B------:R-:W-:Y:S01]  /*3940*/  LEA.HI.X.SX32 R63, R85, R0, 0x1, P2 ;  /* 0x00000000553f7211 */ /* 0x000fe200010f0eff */
[----:B------:R-:W-:Y:S01]  /*3950*/  IMAD R85, R96, 0x2, R65 ;  /* 0x0000000260557824 */ /* 0x000fe200078e0241 */
[----:B------:R-:W-:Y:S01]  /*3960*/  IADD3 R96, P3, R105, R6, RZ ;  /* 0x0000000669607210 */ /* 0x000fe20007f7e0ff */
[----:B------:R2:W-:Y:S01]  /*3970*/  STL [R1+0x4c0], R100 ;  /* 0x0004c06401007387 */ /* 0x0005e20000100800 */
[----:B-----5:R-:W-:-:S03]  /*3980*/  IMAD R102, R33, 0x15, RZ ;  /* 0x0000001521667824 */ /* 0x020fc600078e02ff */
[----:B------:R5:W-:Y:S01]  /*3990*/  STL [R1+0x4c8], R63 ;  /* 0x0004c83f01007387 */ /* 0x000be20000100800 */
[----:B------:R-:W1:Y:S03]  /*39a0*/  LDC R76, c[0x0][0x268] ;  /* 0x00009a00ff4c7b82 */ /* 0x000e660000000800 */
[----:B------:R4:W-:Y:S01]  /*39b0*/  STL [R1+0x4d0], R98 ;  /* 0x0004d06201007387 */ /* 0x0009e20000100800 */
[----:B--2---:R-:W-:-:S04]  /*39c0*/  IMAD R100, R33, 0x16, RZ ;  /* 0x0000001621647824 */ /* 0x004fc800078e02ff */
[----:B------:R-:W2:Y:S01]  /*39d0*/  LDC R74, c[0x0][0x268] ;  /* 0x00009a00ff4a7b82 */ /* 0x000ea20000000800 */
[-C--:B-----5:R-:W-:Y:S02]  /*39e0*/  IADD3 R63, P1, R61, R6.reuse, RZ ;  /* 0x000000063d3f7210 */ /* 0x0a0fe40007f3e0ff */
[----:B----4-:R-:W-:-:S03]  /*39f0*/  IADD3 R98, P2, R83, R6, RZ ;  /* 0x0000000653627210 */ /* 0x010fc60007f5e0ff */
[----:B------:R4:W-:Y:S01]  /*3a00*/  STL [R1+0x4dc], R63 ;  /* 0x0004dc3f01007387 */ /* 0x0009e20000100800 */
[-C--:B------:R-:W-:Y:S01]  /*3a10*/  LEA.HI.X.SX32 R61, R61, R0.reuse, 0x1, P1 ;  /* 0x000000003d3d7211 */ /* 0x080fe200008f0eff */
[----:B------:R-:W5:Y:S01]  /*3a20*/  LDC R72, c[0x0][0x268] ;  /* 0x00009a00ff487b82 */ /* 0x000f620000000800 */
[-C--:B------:R-:W-:Y:S01]  /*3a30*/  LEA.HI.X.SX32 R83, R83, R0.reuse, 0x1, P2 ;  /* 0x0000000053537211 */ /* 0x080fe200010f0eff */
[----:B------:R-:W-:Y:S04]  /*3a40*/  STL [R1+0x4e4], R98 ;  /* 0x0004e46201007387 */ /* 0x000fe80000100800 */
[----:B------:R-:W-:Y:S01]  /*3a50*/  STL [R1+0x4ec], R96 ;  /* 0x0004ec6001007387 */ /* 0x000fe20000100800 */
[----:B----4-:R-:W-:Y:S01]  /*3a60*/  IMAD R63, R94, 0x2, R85 ;  /* 0x000000025e3f7824 */ /* 0x010fe200078e0255 */
[----:B------:R-:W-:-:S02]  /*3a70*/  LEA.HI.X.SX32 R94, R105, R0, 0x1, P3 ;  /* 0x00000000695e7211 */ /* 0x000fc400018f0eff */
[----:B------:R4:W-:Y:S01]  /*3a80*/  STL [R1+0x4d8], R61 ;  /* 0x0004d83d01007387 */ /* 0x0009e20000100800 */
[----:B------:R-:W5:Y:S01]  /*3a90*/  LDC R70, c[0x0][0x268] ;  /* 0x00009a00ff467b82 */ /* 0x000f620000000800 */
[----:B------:R-:W-:Y:S02]  /*3aa0*/  CS2R R104, SRZ ;  /* 0x0000000000687805 */ /* 0x000fe4000001ff00 */
[----:B------:R0:W-:Y:S04]  /*3ab0*/  STL [R1+0x4e0], R83 ;  /* 0x0004e05301007387 */ /* 0x0001e80000100800 */
[----:B------:R3:W-:Y:S01]  /*3ac0*/  STL [R1+0x4e8], R94 ;  /* 0x0004e85e01007387 */ /* 0x0007e20000100800 */
[----:B------:R-:W5:Y:S01]  /*3ad0*/  LDC R68, c[0x0][0x268] ;  /* 0x00009a00ff447b82 */ /* 0x000f620000000800 */
[----:B----4-:R-:W-:Y:S01]  /*3ae0*/  IMAD R61, R92, 0x2, R63 ;  /* 0x000000025c3d7824 */ /* 0x010fe200078e023f */
[----:B------:R-:W-:-:S02]  /*3af0*/  IADD3 R92, P2, R57, R6, RZ ;  /* 0x00000006395c7210 */ /* 0x000fc40007f5e0ff */
[----:B0-----:R-:W-:-:S04]  /*3b00*/  IADD3 R83, P1, R55, R6, RZ ;  /* 0x0000000637537210 */ /* 0x001fc80007f3e0ff */
[----:B------:R-:W0:Y:S01]  /*3b10*/  LDC R66, c[0x0][0x268] ;  /* 0x00009a00ff427b82 */ /* 0x000e220000000800 */
[C---:B---3--:R-:W-:Y:S01]  /*3b20*/  IADD3 R94, P3, R101.reuse, R6, RZ ;  /* 0x00000006655e7210 */ /* 0x048fe20007f7e0ff */
[----:B------:R3:W-:Y:S04]  /*3b30*/  STL [R1+0x4f4], R83 ;  /* 0x0004f45301007387 */ /* 0x0007e80000100800 */
[----:B------:R4:W-:Y:S02]  /*3b40*/  STL [R1+0x4fc], R92 ;  /* 0x0004fc5c01007387 */ /* 0x0009e40000100800 */
[----:B------:R-:W0:Y:S02]  /*3b50*/  LDC R64, c[0x0][0x268] ;  /* 0x00009a00ff407b82 */ /* 0x000e240000000800 */
[----:B------:R1:W-:Y:S01]  /*3b60*/  STL [R1+0x504], R94 ;  /* 0x0005045e01007387 */ /* 0x0003e20000100800 */
[----:B---3--:R-:W-:Y:S01]  /*3b70*/  IMAD R83, R90, 0x2, R61 ;  /* 0x000000025a537824 */ /* 0x008fe200078e023d */
[----:B------:R-:W-:-:S02]  /*3b80*/  LEA.HI.X.SX32 R90, R101, R0, 0x1, P3 ;  /* 0x00000000655a7211 */ /* 0x000fc400018f0eff */
[----:B------:R-:W-:Y:S02]  /*3b90*/  SHF.R.S32.HI R101, RZ, 0x1f, R108 ;  /* 0x0000001fff657819 */ /* 0x000fe4000001146c */
[----:B------:R-:W3:Y:S01]  /*3ba0*/  LDC R62, c[0x0][0x268] ;  /* 0x00009a00ff3e7b82 */ /* 0x000ee20000000800 */
[-C--:B----4-:R-:W-:Y:S02]  /*3bb0*/  LEA.HI.X.SX32 R92, R55, R0.reuse, 0x1, P1 ;  /* 0x00000000375c7211 */ /* 0x090fe400008f0eff */
[----:B------:R-:W-:Y:S01]  /*3bc0*/  LEA.HI.X.SX32 R55, R57, R0, 0x1, P2 ;  /* 0x0000000039377211 */ /* 0x000fe200010f0eff */
[----:B------:R-:W-:Y:S01]  /*3bd0*/  IMAD R57, R88, 0x2, R83 ;  /* 0x0000000258397824 */ /* 0x000fe200078e0253 */
[-C--:B------:R-:W-:Y:S01]  /*3be0*/  IADD3 R88, P3, R103, R6.reuse, RZ ;  /* 0x0000000667587210 */ /* 0x080fe20007f7e0ff */
[----:B------:R4:W-:Y:S01]  /*3bf0*/  STL [R1+0x4f0], R92 ;  /* 0x0004f05c01007387 */ /* 0x0009e20000100800 */
[C---:B-1----:R-:W-:Y:S01]  /*3c00*/  IMAD R94, R33.reuse, 0x18, RZ ;  /* 0x00000018215e7824 */ /* 0x042fe200078e02ff */
[----:B------:R-:W1:Y:S02]  /*3c10*/  LDC R60, c[0x0][0x268] ;  /* 0x00009a00ff3c7b82 */ /* 0x000e640000000800 */
[----:B------:R2:W-:Y:S04]  /*3c20*/  STL [R1+0x4f8], R55 ;  /* 0x0004f83701007387 */ /* 0x0005e80000100800 */
[----:B------:R5:W-:Y:S02]  /*3c30*/  STL [R1+0x500], R90 ;  /* 0x0005005a01007387 */ /* 0x000be40000100800 */
[----:B------:R-:W1:Y:S01]  /*3c40*/  LDC R58, c[0x0][0x268] ;  /* 0x00009a00ff3a7b82 */ /* 0x000e620000000800 */
[----:B----4-:R-:W-:Y:S01]  /*3c50*/  IMAD R92, R33, 0x19, RZ ;  /* 0x00000019215c7824 */ /* 0x010fe200078e02ff */
[----:B--2---:R-:W-:-:S02]  /*3c60*/  IADD3 R55, P1, R81, R6, RZ ;  /* 0x0000000651377210 */ /* 0x004fc40007f3e0ff */
[----:B-----5:R-:W-:-:S03]  /*3c70*/  IADD3 R90, P2, R53, R6, RZ ;  /* 0x00000006355a7210 */ /* 0x020fc60007f5e0ff */
[----:B------:R2:W-:Y:S01]  /*3c80*/  STL [R1+0x50c], R55 ;  /* 0x00050c3701007387 */ /* 0x0005e20000100800 */
[-C--:B------:R-:W-:Y:S01]  /*3c90*/  LEA.HI.X.SX32 R81, R81, R0.reuse, 0x1, P1 ;  /* 0x0000000051517211 */ /* 0x080fe200008f0eff */
[----:B------:R-:W4:Y:S01]  /*3ca0*/  LDC R56, c[0x0][0x268] ;  /* 0x00009a00ff387b82 */ /* 0x000f220000000800 */
[-C--:B------:R-:W-:Y:S01]  /*3cb0*/  LEA.HI.X.SX32 R53, R53, R0.reuse, 0x1, P2 ;  /* 0x0000000035357211 */ /* 0x080fe200010f0eff */
[----:B------:R-:W-:Y:S04]  /*3cc0*/  STL [R1+0x514], R90 ;  /* 0x0005145a01007387 */ /* 0x000fe80000100800 */
[----:B------:R-:W-:Y:S01]  /*3cd0*/  STL [R1+0x51c], R88 ;  /* 0x00051c5801007387 */ /* 0x000fe20000100800 */
[----:B--2---:R-:W-:Y:S01]  /*3ce0*/  IMAD R55, R86, 0x2, R57 ;  /* 0x0000000256377824 */ /* 0x004fe200078e0239 */
[----:B------:R-:W-:-:S02]  /*3cf0*/  LEA.HI.X.SX32 R86, R103, R0, 0x1, P3 ;  /* 0x0000000067567211 */ /* 0x000fc400018f0eff */
[----:B------:R2:W-:Y:S01]  /*3d00*/  STL [R1+0x508], R81 ;  /* 0x0005085101007387 */ /* 0x0005e20000100800 */
[----:B------:R-:W5:Y:S01]  /*3d10*/  LDC R54, c[0x0][0x268] ;  /* 0x00009a00ff367b82 */ /* 0x000f620000000800 */
[----:B------:R-:W-:Y:S02]  /*3d20*/  SHF.R.S32.HI R103, RZ, 0x1f, R110 ;  /* 0x0000001fff677819 */ /* 0x000fe4000001146e */
[----:B------:R0:W-:Y:S04]  /*3d30*/  STL [R1+0x510], R53 ;  /* 0x0005103501007387 */ /* 0x0001e80000100800 */
[----:B------:R3:W-:Y:S01]  /*3d40*/  STL [R1+0x518], R86 ;  /* 0x0005185601007387 */ /* 0x0007e20000100800 */
[----:B------:R-:W5:Y:S01]  /*3d50*/  LDC R52, c[0x0][0x268] ;  /* 0x00009a00ff347b82 */ /* 0x000f620000000800 */
[----:B--2---:R-:W-:Y:S01]  /*3d60*/  IMAD R81, R84, 0x2, R55 ;  /* 0x0000000254517824 */ /* 0x004fe200078e0237 */
[----:B------:R-:W-:-:S02]  /*3d70*/  IADD3 R84, P3, R79, R6, RZ ;  /* 0x000000064f547210 */ /* 0x000fc40007f7e0ff */
[----:B0-----:R-:W-:-:S04]  /*3d80*/  IADD3 R53, P1, R49, R6, RZ ;  /* 0x0000000631357210 */ /* 0x001fc80007f3e0ff */
[----:B------:R-:W0:Y:S01]  /*3d90*/  LDC R50, c[0x0][0x268] ;  /* 0x00009a00ff327b82 */ /* 0x000e220000000800 */
[----:B---3--:R-:W-:Y:S01]  /*3da0*/  IADD3 R86, P2, R99, R6, RZ ;  /* 0x0000000663567210 */ /* 0x008fe20007f5e0ff */
[----:B------:R2:W-:Y:S01]  /*3db0*/  STL [R1+0x524], R53 ;  /* 0x0005243501007387 */ /* 0x0005e20000100800 */
[----:B------:R-:W-:-:S03]  /*3dc0*/  LEA.HI.X.SX32 R49, R49, R0, 0x1, P1 ;  /* 0x0000000031317211 */ /* 0x000fc600008f0eff */
[----:B------:R-:W-:Y:S02]  /*3dd0*/  STL [R1+0x52c], R86 ;  /* 0x00052c5601007387 */ /* 0x000fe40000100800 */
[----:B------:R-:W3:Y:S02]  /*3de0*/  LDC R48, c[0x0][0x268] ;  /* 0x00009a00ff307b82 */ /* 0x000ee40000000800 */
[----:B------:R1:W-:Y:S01]  /*3df0*/  STL [R1+0x534], R84 ;  /* 0x0005345401007387 */ /* 0x0003e20000100800 */
[----:B--2---:R-:W-:Y:S01]  /*3e00*/  IMAD R53, R82, 0x2, R81 ;  /* 0x0000000252357824 */ /* 0x004fe200078e0251 */
[----:B------:R-:W-:Y:S02]  /*3e10*/  LEA.HI.X.SX32 R82, R79, R0, 0x1, P3 ;  /* 0x000000004f527211 */ /* 0x000fe400018f0eff */
[----:B------:R2:W-:Y:S01]  /*3e20*/  STL [R1+0x520], R49 ;  /* 0x0005203101007387 */ /* 0x0005e20000100800 */
[C---:B------:R-:W-:Y:S01]  /*3e30*/  IADD3 R79, P1, R47.reuse, R6, RZ ;  /* 0x000000062f4f7210 */ /* 0x040fe20007f3e0ff */
[----:B------:R-:W3:Y:S03]  /*3e40*/  LDC R46, c[0x0][0x268] ;  /* 0x00009a00ff2e7b82 */ /* 0x000ee60000000800 */
[----:B------:R-:W-:-:S02]  /*3e50*/  LEA.HI.X.SX32 R47, R47, R0, 0x1, P1 ;  /* 0x000000002f2f7211 */ /* 0x000fc400008f0eff */
[----:B-1----:R-:W-:Y:S01]  /*3e60*/  LEA.HI.X.SX32 R84, R99, R0, 0x1, P2 ;  /* 0x0000000063547211 */ /* 0x002fe200010f0eff */
[----:B------:R-:W-:Y:S02]  /*3e70*/  IMAD R99, R33, 0x17, RZ ;  /* 0x0000001721637824 */ /* 0x000fe400078e02ff */
[----:B--2---:R-:W-:Y:S01]  /*3e80*/  IMAD R49, R80, 0x2, R53 ;  /* 0x0000000250317824 */ /* 0x004fe200078e0235 */
[-C--:B------:R-:W-:Y:S01]  /*3e90*/  IADD3 R80, P3, R97, R6.reuse, RZ ;  /* 0x0000000661507210 */ /* 0x080fe20007f7e0ff */
[----:B------:R-:W-:Y:S01]  /*3ea0*/  STL [R1+0x528], R84 ;  /* 0x0005285401007387 */ /* 0x000fe20000100800 */
[----:B------:R-:W1:Y:S03]  /*3eb0*/  LDC R44, c[0x0][0x268] ;  /* 0x00009a00ff2c7b82 */ /* 0x000e660000000800 */
[----:B------:R2:W-:Y:S04]  /*3ec0*/  STL [R1+0x530], R82 ;  /* 0x0005305201007387 */ /* 0x0005e80000100800 */
[----:B------:R4:W-:Y:S01]  /*3ed0*/  STL [R1+0x53c], R79 ;  /* 0x00053c4f01007387 */ /* 0x0009e20000100800 */
[----:B------:R-:W1:Y:S01]  /*3ee0*/  LDC R42, c[0x0][0x268] ;  /* 0x00009a00ff2a7b82 */ /* 0x000e620000000800 */
[----:B--2---:R-:W-:-:S07]  /*3ef0*/  IADD3 R82, P2, R45, R6, RZ ;  /* 0x000000062d527210 */ /* 0x004fce0007f5e0ff */
[----:B------:R-:W2:Y:S01]  /*3f00*/  LDC R40, c[0x0][0x268] ;  /* 0x00009a00ff287b82 */ /* 0x000ea20000000800 */
[-C--:B------:R-:W-:Y:S01]  /*3f10*/  LEA.HI.X.SX32 R45, R45, R0.reuse, 0x1, P2 ;  /* 0x000000002d2d7211 */ /* 0x080fe200010f0eff */
[----:B----4-:R-:W-:Y:S01]  /*3f20*/  IMAD R79, R78, 0x2, R49 ;  /* 0x000000024e4f7824 */ /* 0x010fe200078e0231 */
[----:B------:R-:W-:Y:S01]  /*3f30*/  STL [R1+0x544], R82 ;  /* 0x0005445201007387 */ /* 0x000fe20000100800 */
[----:B------:R-:W-:Y:S02]  /*3f40*/  LEA.HI.X.SX32 R78, R97, R0, 0x1, P3 ;  /* 0x00000000614e7211 */ /* 0x000fe400018f0eff */
[----:B------:R-:W-:Y:S01]  /*3f50*/  CS2R R96, SRZ ;  /* 0x0000000000607805 */ /* 0x000fe2000001ff00 */
[----:B------:R-:W-:Y:S01]  /*3f60*/  STL [R1+0x54c], R80 ;  /* 0x00054c5001007387 */ /* 0x000fe20000100800 */
[----:B------:R-:W4:Y:S03]  /*3f70*/  LDC R38, c[0x0][0x268] ;  /* 0x00009a00ff267b82 */ /* 0x000f260000000800 */
[----:B------:R5:W-:Y:S04]  /*3f80*/  STL [R1+0x538], R47 ;  /* 0x0005382f01007387 */ /* 0x000be80000100800 */
[----:B------:R0:W-:Y:S01]  /*3f90*/  STL [R1+0x540], R45 ;  /* 0x0005402d01007387 */ /* 0x0001e20000100800 */
[----:B------:R-:W4:Y:S03]  /*3fa0*/  LDC R26, c[0x0][0x268] ;  /* 0x00009a00ff1a7b82 */ /* 0x000f260000000800 */
[----:B------:R3:W-:Y:S01]  /*3fb0*/  STL [R1+0x548], R78 ;  /* 0x0005484e01007387 */ /* 0x0007e20000100800 */
[----:B-----5:R-:W-:Y:S01]  /*3fc0*/  IMAD R47, R76, 0x2, R79 ;  /* 0x000000024c2f7824 */ /* 0x020fe200078e024f */
[----:B------:R-:W-:-:S03]  /*3fd0*/  IADD3 R76, P2, R95, R6, RZ ;  /* 0x000000065f4c7210 */ /* 0x000fc60007f5e0ff */
[----:B------:R-:W5:Y:S01]  /*3fe0*/  LDC R22, c[0x0][0x268] ;  /* 0x00009a00ff167b82 */ /* 0x000f620000000800 */
[-C--:B0-----:R-:W-:Y:S02]  /*3ff0*/  IADD3 R45, P1, R41, R6.reuse, RZ ;  /* 0x00000006292d7210 */ /* 0x081fe40007f3e0ff */
[----:B---3--:R-:W-:-:S03]  /*4000*/  IADD3 R78, P3, R77, R6, RZ ;  /* 0x000000064d4e7210 */ /* 0x008fc60007f7e0ff */
[----:B------:R0:W-:Y:S02]  /*4010*/  STL [R1+0x554], R45 ;  /* 0x0005542d01007387 */ /* 0x0001e40000100800 */
[----:B------:R-:W3:Y:S02]  /*4020*/  LDC R8, c[0x0][0x268] ;  /* 0x00009a00ff087b82 */ /* 0x000ee40000000800 */
[----:B------:R1:W-:Y:S04]  /*4030*/  STL [R1+0x55c], R76 ;  /* 0x00055c4c01007387 */ /* 0x0003e80000100800 */
[----:B------:R2:W-:Y:S01]  /*4040*/  STL [R1+0x564], R78 ;  /* 0x0005644e01007387 */ /* 0x0005e20000100800 */
[----:B0-----:R-:W-:Y:S01]  /*4050*/  IMAD R45, R74, 0x2, R47 ;  /* 0x000000024a2d7824 */ /* 0x001fe200078e022f */
[-C--:B------:R-:W-:Y:S01]  /*4060*/  LEA.HI.X.SX32 R74, R77, R0.reuse, 0x1, P3 ;  /* 0x000000004d4a7211 */ /* 0x080fe200018f0eff */
[----:B------:R-:W0:Y:S01]  /*4070*/  LDC R32, c[0x0][0x268] ;  /* 0x00009a00ff207b82 */ /* 0x000e220000000800 */
[-C--:B-1----:R-:W-:Y:S01]  /*4080*/  LEA.HI.X.SX32 R76, R41, R0.reuse, 0x1, P1 ;  /* 0x00000000294c7211 */ /* 0x082fe200008f0eff */
[----:B------:R-:W-:Y:S01]  /*4090*/  IMAD R77, R72, 0x2, R45 ;  /* 0x00000002484d7824 */ /* 0x000fe200078e022d */
[----:B------:R-:W-:-:S02]  /*40a0*/  LEA.HI.X.SX32 R41, R95, R0, 0x1, P2 ;  /* 0x000000005f297211 */ /* 0x000fc400010f0eff */
[-C--:B------:R-:W-:Y:S01]  /*40b0*/  IADD3 R72, P3, R39, R6.reuse, RZ ;  /* 0x0000000627487210 */ /* 0x080fe20007f7e0ff */
[----:B------:R1:W-:Y:S02]  /*40c0*/  STL [R1+0x550], R76 ;  /* 0x0005504c01007387 */ /* 0x0003e40000100800 */
[----:B------:R-:W0:Y:S01]  /*40d0*/  LDC R31, c[0x0][0x268] ;  /* 0x00009a00ff1f7b82 */ /* 0x000e220000000800 */
[C---:B--2---:R-:W-:Y:S01]  /*40e0*/  IMAD R78, R33.reuse, 0x1a, RZ ;  /* 0x0000001a214e7824 */ /* 0x044fe200078e02ff */
[----:B------:R-:W-:Y:S01]  /*40f0*/  SHF.R.S32.HI R95, RZ, 0x1f, R102 ;  /* 0x0000001fff5f7819 */ /* 0x000fe20000011466 */
[----:B------:R2:W-:Y:S04]  /*4100*/  STL [R1+0x558], R41 ;  /* 0x0005582901007387 */ /* 0x0005e80000100800 */
[----:B------:R4:W-:Y:S01]  /*4110*/  STL [R1+0x560], R74 ;  /* 0x0005604a01007387 */ /* 0x0009e20000100800 */
[----:B------:R-:W0:Y:S01]  /*4120*/  LDC R30, c[0x0][0x268] ;  /* 0x00009a00ff1e7b82 */ /* 0x000e220000000800 */
[----:B-1----:R-:W-:Y:S01]  /*4130*/  IMAD R76, R33, 0x1b, RZ ;  /* 0x0000001b214c7824 */ /* 0x002fe200078e02ff */
[----:B--2---:R-:W-:-:S06]  /*4140*/  IADD3 R41, P1, R93, R6, RZ ;  /* 0x000000065d297210 */ /* 0x004fcc0007f3e0ff */
[----:B------:R-:W1:Y:S01]  /*4150*/  LDC R59, c[0x0][0x268] ;  /* 0x00009a00ff3b7b82 */ /* 0x000e620000000800 */
[----:B----4-:R-:W-:Y:S01]  /*4160*/  IADD3 R74, P2, R75, R6, RZ ;  /* 0x000000064b4a7210 */ /* 0x010fe20007f5e0ff */
[----:B------:R2:W-:Y:S04]  /*4170*/  STL [R1+0x56c], R41 ;  /* 0x00056c2901007387 */ /* 0x0005e80000100800 */
[----:B------:R4:W-:Y:S02]  /*4180*/  STL [R1+0x574], R74 ;  /* 0x0005744a01007387 */ /* 0x0009e40000100800 */
[----:B------:R-:W1:Y:S02]  /*4190*/  LDC R25, c[0x0][0x268] ;  /* 0x00009a00ff197b82 */ /* 0x000e640000000800 */
[----:B------:R5:W-:Y:S01]  /*41a0*/  STL [R1+0x57c], R72 ;  /* 0x00057c4801007387 */ /* 0x000be20000100800 */
[----:B--2---:R-:W-:Y:S01]  /*41b0*/  IMAD R41, R70, 0x2, R77 ;  /* 0x0000000246297824 */ /* 0x004fe200078e024d */
[----:B------:R-:W-:-:S02]  /*41c0*/  LEA.HI.X.SX32 R70, R39, R0, 0x1, P3 ;  /* 0x0000000027467211 */ /* 0x000fc400018f0eff */
[----:B----4-:R-:W-:Y:S01]  /*41d0*/  LEA.HI.X.SX32 R74, R93, R0, 0x1, P1 ;  /* 0x000000005d4a7211 */ /* 0x010fe200008f0eff */
[----:B------:R-:W-:Y:S01]  /*41e0*/  IMAD R39, R68, 0x2, R41 ;  /* 0x0000000244277824 */ /* 0x000fe200078e0229 */
[----:B------:R-:W-:Y:S01]  /*41f0*/  IADD3 R68, P3, R37, R6, RZ ;  /* 0x0000000625447210 */ /* 0x000fe20007f7e0ff */
[----:B------:R-:W2:Y:S01]  /*4200*/  LDC R24, c[0x0][0x268] ;  /* 0x00009a00ff187b82 */ /* 0x000ea20000000800 */
[-C--:B-----5:R-:W-:Y:S01]  /*4210*/  LEA.HI.X.SX32 R72, R75, R0.reuse, 0x1, P2 ;  /* 0x000000004b487211 */ /* 0x0a0fe200010f0eff */
[----:B------:R-:W-:Y:S01]  /*4220*/  STL [R1+0x568], R74 ;  /* 0x0005684a01007387 */ /* 0x000fe20000100800 */
[----:B------:R-:W-:Y:S01]  /*4230*/  IMAD R75, R66, 0x2, R39 ;  /* 0x00000002424b7824 */ /* 0x000fe200078e0227 */
[----:B------:R-:W-:Y:S02]  /*4240*/  LEA.HI.X.SX32 R66, R37, R0, 0x1, P3 ;  /* 0x0000000025427211 */ /* 0x000fe400018f0eff */
[----:B------:R4:W-:Y:S01]  /*4250*/  STL [R1+0x570], R72 ;  /* 0x0005704801007387 */ /* 0x0009e20000100800 */
[----:B------:R-:W-:Y:S01]  /*4260*/  SHF.R.S32.HI R93, RZ, 0x1f, R100 ;  /* 0x0000001fff5d7819 */ /* 0x000fe20000011464 */
[----:B------:R-:W5:Y:S02]  /*4270*/  LDC R51, c[0x0][0x268] ;  /* 0x00009a00ff337b82 */ /* 0x000f640000000800 */
[----:B------:R3:W-:Y:S01]  /*4280*/  STL [R1+0x578], R70 ;  /* 0x0005784601007387 */ /* 0x0007e20000100800 */
[----:B----4-:R-:W-:-:S05]  /*4290*/  IADD3 R72, P1, R91, R6, RZ ;  /* 0x000000065b487210 */ /* 0x010fca0007f3e0ff */
[----:B------:R-:W4:Y:S01]  /*42a0*/  LDC R43, c[0x0][0x268] ;  /* 0x00009a00ff2b7b82 */ /* 0x000f220000000800 */
[----:B---3--:R-:W-:Y:S01]  /*42b0*/  IADD3 R70, P2, R73, R6, RZ ;  /* 0x0000000649467210 */ /* 0x008fe20007f5e0ff */
[----:B------:R-:W-:Y:S04]  /*42c0*/  STL [R1+0x584], R72 ;  /* 0x0005844801007387 */ /* 0x000fe80000100800 */
[----:B------:R3:W-:Y:S02]  /*42d0*/  STL [R1+0x58c], R70 ;  /* 0x00058c4601007387 */ /* 0x0007e40000100800 */
[----:B------:R-:W4:Y:S02]  /*42e0*/  LDC R7, c[0x0][0x268] ;  /* 0x00009a00ff077b82 */ /* 0x000f240000000800 */
[----:B------:R0:W-:Y:S06]  /*42f0*/  STL [R1+0x594], R68 ;  /* 0x0005944401007387 */ /* 0x0001ec0000100800 */
[----:B------:R-:W4:Y:S01]  /*4300*/  LDC R10, c[0x0][0x268] ;  /* 0x00009a00ff0a7b82 */ /* 0x000f220000000800 */
[----:B---3--:R-:W-:-:S02]  /*4310*/  LEA.HI.X.SX32 R70, R91, R0, 0x1, P1 ;  /* 0x000000005b467211 */ /* 0x008fc400008f0eff */
[----:B------:R-:W-:Y:S02]  /*4320*/  CS2R R90, SRZ ;  /* 0x00000000005a7805 */ /* 0x000fe4000001ff00 */
[----:B------:R-:W-:Y:S02]  /*4330*/  IADD3 R37, P1, R89, R6, RZ ;  /* 0x0000000659257210 */ /* 0x000fe40007f3e0ff */
[----:B0-----:R-:W-:Y:S01]  /*4340*/  LEA.HI.X.SX32 R68, R73, R0, 0x1, P2 ;  /* 0x0000000049447211 */ /* 0x001fe200010f0eff */
[----:B------:R-:W-:Y:S01]  /*4350*/  STL [R1+0x580], R70 ;  /* 0x0005804601007387 */ /* 0x000fe20000100800 */
[----:B------:R-:W-:Y:S01]  /*4360*/  IMAD R73, R64, 0x2, R75 ;  /* 0x0000000240497824 */ /* 0x000fe200078e024b */
[-C--:B------:R-:W-:Y:S01]  /*4370*/  IADD3 R64, P3, R69, R6.reuse, RZ ;  /* 0x0000000645407210 */ /* 0x080fe20007f7e0ff */
[----:B------:R-:W0:Y:S01]  /*4380*/  LDC R5, c[0x0][0x268] ;  /* 0x00009a00ff057b82 */ /* 0x000e220000000800 */
[----:B------:R-:W-:Y:S04]  /*4390*/  STL [R1+0x588], R68 ;  /* 0x0005884401007387 */ /* 0x000fe80000100800 */
[----:B------:R3:W-:Y:S03]  /*43a0*/  STL [R1+0x590], R66 ;  /* 0x0005904201007387 */ /* 0x0007e60000100800 */
[----:B------:R-:W0:Y:S01]  /*43b0*/  LDC R2, c[0x0][0x268] ;  /* 0x00009a00ff027b82 */ /* 0x000e220000000800 */
[----:B------:R1:W-:Y:S01]  /*43c0*/  STL [R1+0x59c], R37 ;  /* 0x00059c2501007387 */ /* 0x0003e20000100800 */
[----:B---3--:R-:W-:-:S06]  /*43d0*/  IADD3 R66, P2, R71, R6, RZ ;  /* 0x0000000647427210 */ /* 0x008fcc0007f5e0ff */
[----:B------:R-:W3:Y:S01]  /*43e0*/  LDC R9, c[0x0][0x268] ;  /* 0x00009a00ff097b82 */ /* 0x000ee20000000800 */
[----:B-1----:R-:W-:Y:S01]  /*43f0*/  IMAD R37, R62, 0x2, R73 ;  /* 0x000000023e257824 */ /* 0x002fe200078e0249 */
[----:B------:R1:W-:Y:S01]  /*4400*/  STL [R1+0x5a4], R66 ;  /* 0x0005a44201007387 */ /* 0x0003e20000100800 */
[----:B------:R-:W-:-:S03]  /*4410*/  LEA.HI.X.SX32 R62, R69, R0, 0x1, P3 ;  /* 0x00000000453e7211 */ /* 0x000fc600018f0eff */
[----:B------:R2:W-:Y:S02]  /*4420*/  STL [R1+0x5ac], R64 ;  /* 0x0005ac4001007387 */ /* 0x0005e40000100800 */
[----:B------:R-:W3:Y:S01]  /*4430*/  LDC R4, c[0x0][0x268] ;  /* 0x00009a00ff047b82 */ /* 0x000ee20000000800 */
[----:B-1----:R-:W-:Y:S02]  /*4440*/  LEA.HI.X.SX32 R66, R89, R0, 0x1, P1 ;  /* 0x0000000059427211 */ /* 0x002fe400008f0eff */
[----:B------:R-:W-:-:S05]  /*4450*/  CS2R R88, SRZ ;  /* 0x0000000000587805 */ /* 0x000fca000001ff00 */
[----:B------:R-:W1:Y:S01]  /*4460*/  LDC R3, c[0x0][0x268] ;  /* 0x00009a00ff037b82 */ /* 0x000e620000000800 */
[----:B--2---:R-:W-:Y:S01]  /*4470*/  LEA.HI.X.SX32 R64, R71, R0, 0x1, P2 ;  /* 0x0000000047407211 */ /* 0x004fe200010f0eff */
[----:B------:R2:W-:Y:S01]  /*4480*/  STL [R1+0x598], R66 ;  /* 0x0005984201007387 */ /* 0x0005e20000100800 */
[----:B------:R-:W-:Y:S01]  /*4490*/  IMAD R71, R60, 0x2, R37 ;  /* 0x000000023c477824 */ /* 0x000fe200078e0225 */
[C---:B------:R-:W-:Y:S02]  /*44a0*/  IADD3 R60, P3, R65.reuse, R6, RZ ;  /* 0x00000006413c7210 */ /* 0x040fe40007f7e0ff */
[----:B------:R5:W-:Y:S01]  /*44b0*/  STL [R1+0x5a0], R64 ;  /* 0x0005a04001007387 */ /* 0x000be20000100800 */
[----:B------:R-:W-:Y:S01]  /*44c0*/  IMAD R69, R58, 0x2, R71 ;  /* 0x000000023a457824 */ /* 0x000fe200078e0247 */
[----:B------:R-:W-:Y:S01]  /*44d0*/  LEA.HI.X.SX32 R58, R65, R0, 0x1, P3 ;  /* 0x00000000413a7211 */ /* 0x000fe200018f0eff */
[----:B------:R-:W1:Y:S01]  /*44e0*/  LDC R23, c[0x0][0x268] ;  /* 0x00009a00ff177b82 */ /* 0x000e620000000800 */
[----:B------:R4:W-:Y:S01]  /*44f0*/  STL [R1+0x5a8], R62 ;  /* 0x0005a83e01007387 */ /* 0x0009e20000100800 */
[----:B--2---:R-:W-:Y:S01]  /*4500*/  IMAD R66, R33, 0x1c, RZ ;  /* 0x0000001c21427824 */ /* 0x004fe200078e02ff */
[----:B-----5:R-:W-:-:S05]  /*4510*/  IADD3 R64, P1, R87, R6, RZ ;  /* 0x0000000657407210 */ /* 0x020fca0007f3e0ff */
[----:B------:R-:W2:Y:S01]  /*4520*/  LDC R27, c[0x0][0x268] ;  /* 0x00009a00ff1b7b82 */ /* 0x000ea20000000800 */
[----:B----4-:R-:W-:Y:S01]  /*4530*/  IADD3 R62, P2, R67, R6, RZ ;  /* 0x00000006433e7210 */ /* 0x010fe20007f5e0ff */
[----:B------:R4:W-:Y:S04]  /*4540*/  STL [R1+0x5b4], R64 ;  /* 0x0005b44001007387 */ /* 0x0009e80000100800 */
[----:B------:R5:W-:Y:S02]  /*4550*/  STL [R1+0x5bc], R62 ;  /* 0x0005bc3e01007387 */ /* 0x000be40000100800 */
[----:B------:R-:W2:Y:S02]  /*4560*/  LDC R28, c[0x0][0x268] ;  /* 0x00009a00ff1c7b82 */ /* 0x000ea40000000800 */
[----:B------:R0:W-:Y:S01]  /*4570*/  STL [R1+0x5c4], R60 ;  /* 0x0005c43c01007387 */ /* 0x0001e20000100800 */
[----:B----4-:R-:W-:-:S05]  /*4580*/  IMAD R64, R33, 0x1d, RZ ;  /* 0x0000001d21407824 */ /* 0x010fca00078e02ff */
[----:B------:R-:W4:Y:S01]  /*4590*/  LDC R29, c[0x0][0x268] ;  /* 0x00009a00ff1d7b82 */ /* 0x000f220000000800 */
[-C--:B-----5:R-:W-:Y:S02]  /*45a0*/  LEA.HI.X.SX32 R62, R87, R0.reuse, 0x1, P1 ;  /* 0x00000000573e7211 */ /* 0x0a0fe400008f0eff */
[----:B------:R-:W-:Y:S02]  /*45b0*/  CS2R R86, SRZ ;  /* 0x0000000000567805 */ /* 0x000fe4000001ff00 */
[----:B0-----:R-:W-:Y:S01]  /*45c0*/  LEA.HI.X.SX32 R60, R67, R0, 0x1, P2 ;  /* 0x00000000433c7211 */ /* 0x001fe200010f0eff */
[----:B------:R0:W-:Y:S01]  /*45d0*/  STL [R1+0x5b0], R62 ;  /* 0x0005b03e01007387 */ /* 0x0001e20000100800 */
[----:B------:R-:W-:Y:S01]  /*45e0*/  IMAD R67, R56, 0x2, R69 ;  /* 0x0000000238437824 */ /* 0x000fe200078e0245 */
[C---:B------:R-:W-:Y:S01]  /*45f0*/  IADD3 R56, P3, R61.reuse, R6, RZ ;  /* 0x000000063d387210 */ /* 0x040fe20007f7e0ff */
[----:B------:R-:W5:Y:S01]  /*4600*/  LDC R34, c[0x0][0x268] ;  /* 0x00009a00ff227b82 */ /* 0x000f620000000800 */
[----:B------:R3:W-:Y:S01]  /*4610*/  STL [R1+0x5b8], R60 ;  /* 0x0005b83c01007387 */ /* 0x0007e20000100800 */
[----:B------:R-:W-:Y:S01]  /*4620*/  IMAD R65, R54, 0x2, R67 ;  /* 0x0000000236417824 */ /* 0x000fe200078e0243 */
[----:B------:R-:W-:-:S02]  /*4630*/  LEA.HI.X.SX32 R54, R61, R0, 0x1, P3 ;  /* 0x000000003d367211 */ /* 0x000fc400018f0eff */
[----:B------:R1:W-:Y:S01]  /*4640*/  STL [R1+0x5c0], R58 ;  /* 0x0005c03a01007387 */ /* 0x0003e20000100800 */
[----:B0-----:R-:W-:Y:S02]  /*4650*/  IMAD R62, R33, 0x1e, RZ ;  /* 0x0000001e213e7824 */ /* 0x001fe400078e02ff */
[----:B------:R-:W0:Y:S01]  /*4660*/  LDC R35, c[0x0][0x268] ;  /* 0x00009a00ff237b82 */ /* 0x000e220000000800 */
[-C--:B---3--:R-:W-:Y:S02]  /*4670*/  IADD3 R60, P1, R85, R6.reuse, RZ ;  /* 0x00000006553c7210 */ /* 0x088fe40007f3e0ff */
[----:B-1----:R-:W-:-:S03]  /*4680*/  IADD3 R58, P2, R63, R6, RZ ;  /* 0x000000063f3a7210 */ /* 0x002fc60007f5e0ff */
[----:B------:R1:W-:Y:S02]  /*4690*/  STL [R1+0x5cc], R60 ;  /* 0x0005cc3c01007387 */ /* 0x0003e40000100800 */
[----:B------:R-:W3:Y:S02]  /*46a0*/  LDC R36, c[0x0][0x268] ;  /* 0x00009a00ff247b82 */ /* 0x000ee40000000800 */
[----:B------:R2:W-:Y:S04]  /*46b0*/  STL [R1+0x5d4], R58 ;  /* 0x0005d43a01007387 */ /* 0x0005e80000100800 */
[----:B------:R2:W-:Y:S01]  /*46c0*/  STL [R1+0x5dc], R56 ;  /* 0x0005dc3801007387 */ /* 0x0005e20000100800 */
[----:B-1----:R-:W-:Y:S01]  /*46d0*/  IMAD R60, R33, 0x1f, RZ ;  /* 0x0000001f213c7824 */ /* 0x002fe200078e02ff */
[----:B--2---:R-:W-:-:S02]  /*46e0*/  LEA.HI.X.SX32 R58, R85, R0, 0x1, P1 ;  /* 0x00000000553a7211 */ /* 0x004fc400008f0eff */
[----:B------:R-:W-:Y:S02]  /*46f0*/  CS2R R84, SRZ ;  /* 0x0000000000547805 */ /* 0x000fe4000001ff00 */
[----:B------:R-:W-:Y:S01]  /*4700*/  LEA.HI.X.SX32 R56, R63, R0, 0x1, P2 ;  /* 0x000000003f387211 */ /* 0x000fe200010f0eff */
[----:B------:R1:W-:Y:S01]  /*4710*/  STL [R1+0x5c8], R58 ;  /* 0x0005c83a01007387 */ /* 0x0003e20000100800 */
[----:B------:R-:W-:Y:S01]  /*4720*/  IMAD R63, R52, 0x2, R65 ;  /* 0x00000002343f7824 */ /* 0x000fe200078e0241 */
[C---:B------:R-:W-:Y:S02]  /*4730*/  IADD3 R52, P3, R55.reuse, R6, RZ ;  /* 0x0000000637347210 */ /* 0x040fe40007f7e0ff */
[----:B------:R2:W-:Y:S01]  /*4740*/  STL [R1+0x5d0], R56 ;  /* 0x0005d03801007387 */ /* 0x0005e20000100800 */
[----:B------:R-:W-:Y:S01]  /*4750*/  IMAD R61, R50, 0x2, R63 ;  /* 0x00000002323d7824 */ /* 0x000fe200078e023f */
[----:B------:R-:W-:Y:S02]  /*4760*/  LEA.HI.X.SX32 R50, R55, R0, 0x1, P3 ;  /* 0x0000000037327211 */ /* 0x000fe400018f0eff */
[----:B------:R4:W-:Y:S01]  /*4770*/  STL [R1+0x5d8], R54 ;  /* 0x0005d83601007387 */ /* 0x0009e20000100800 */
[----:B-1----:R-:W-:Y:S01]  /*4780*/  IMAD.SHL.U32 R58, R33, 0x20, RZ ;  /* 0x00000020213a7824 */ /* 0x002fe200078e00ff */
[----:B--2---:R-:W-:-:S02]  /*4790*/  IADD3 R56, P1, R83, R6, RZ ;  /* 0x0000000653387210 */ /* 0x004fc40007f3e0ff */
[----:B----4-:R-:W-:-:S03]  /*47a0*/  IADD3 R54, P2, R57, R6, RZ ;  /* 0x0000000639367210 */ /* 0x010fc60007f5e0ff */
[----:B------:R1:W-:Y:S04]  /*47b0*/  STL [R1+0x5e4], R56 ;  /* 0x0005e43801007387 */ /* 0x0003e80000100800 */
[----:B------:R2:W-:Y:S04]  /*47c0*/  STL [R1+0x5ec], R54 ;  /* 0x0005ec3601007387 */ /* 0x0005e80000100800 */
[----:B------:R4:W-:Y:S01]  /*47d0*/  STL [R1+0x5f4], R52 ;  /* 0x0005f43401007387 */ /* 0x0009e20000100800 */
[----:B-1----:R-:W-:Y:S01]  /*47e0*/  IMAD R56, R33, 0x21, RZ ;  /* 0x0000002121387824 */ /* 0x002fe200078e02ff */
[----:B--2---:R-:W-:-:S02]  /*47f0*/  LEA.HI.X.SX32 R54, R83, R0, 0x1, P1 ;  /* 0x0000000053367211 */ /* 0x004fc400008f0eff */
[----:B------:R-:W-:Y:S02]  /*4800*/  CS2R R82, SRZ ;  /* 0x0000000000527805 */ /* 0x000fe4000001ff00 */
[----:B----4-:R-:W-:Y:S01]  /*4810*/  LEA.HI.X.SX32 R52, R57, R0, 0x1, P2 ;  /* 0x0000000039347211 */ /* 0x010fe200010f0eff */
[----:B------:R-:W-:Y:S01]  /*4820*/  STL [R1+0x5e0], R54 ;  /* 0x0005e03601007387 */ /* 0x000fe20000100800 */
[----:B------:R-:W-:Y:S01]  /*4830*/  IMAD R57, R48, 0x2, R61 ;  /* 0x0000000230397824 */ /* 0x000fe200078e023d */
[C---:B------:R-:W-:Y:S02]  /*4840*/  IADD3 R48, P3, R49.reuse, R6, RZ ;  /* 0x0000000631307210 */ /* 0x040fe40007f7e0ff */
[----:B------:R1:W-:Y:S01]  /*4850*/  STL [R1+0x5e8], R52 ;  /* 0x0005e83401007387 */ /* 0x0003e20000100800 */
[----:B------:R-:W-:Y:S01]  /*4860*/  IMAD R55, R46, 0x2, R57 ;  /* 0x000000022e377824 */ /* 0x000fe200078e0239 */
[----:B------:R-:W-:Y:S02]  /*4870*/  LEA.HI.X.SX32 R46, R49, R0, 0x1, P3 ;  /* 0x00000000312e7211 */ /* 0x000fe400018f0eff */
[----:B------:R2:W-:Y:S01]  /*4880*/  STL [R1+0x5f0], R50 ;  /* 0x0005f03201007387 */ /* 0x0005e20000100800 */
[----:B-1----:R-:W-:-:S02]  /*4890*/  IADD3 R52, P1, R81, R6, RZ ;  /* 0x0000000651347210 */ /* 0x002fc40007f3e0ff */
[----:B--2---:R-:W-:-:S03]  /*48a0*/  IADD3 R50, P2, R53, R6, RZ ;  /* 0x0000000635327210 */ /* 0x004fc60007f5e0ff */
[----:B------:R-:W-:Y:S04]  /*48b0*/  STL [R1+0x5fc], R52 ;  /* 0x0005fc3401007387 */ /* 0x000fe80000100800 */
[----:B------:R1:W-:Y:S04]  /*48c0*/  STL [R1+0x604], R50 ;  /* 0x0006043201007387 */ /* 0x0003e80000100800 */
[----:B------:R2:W-:Y:S01]  /*48d0*/  STL [R1+0x60c], R48 ;  /* 0x00060c3001007387 */ /* 0x0005e20000100800 */
[----:B-1----:R-:W-:Y:S02]  /*48e0*/  LEA.HI.X.SX32 R50, R81, R0, 0x1, P1 ;  /* 0x0000000051327211 */ /* 0x002fe400008f0eff */
[----:B------:R-:W-:-:S02]  /*48f0*/  CS2R R80, SRZ ;  /* 0x0000000000507805 */ /* 0x000fc4000001ff00 */
[----:B--2---:R-:W-:Y:S01]  /*4900*/  LEA.HI.X.SX32 R48, R53, R0, 0x1, P2 ;  /* 0x0000000035307211 */ /* 0x004fe200010f0eff */
[----:B------:R1:W-:Y:S01]  /*4910*/  STL [R1+0x5f8], R50 ;  /* 0x0005f83201007387 */ /* 0x0003e20000100800 */
[----:B------:R-:W-:Y:S01]  /*4920*/  IMAD R53, R44, 0x2, R55 ;  /* 0x000000022c357824 */ /* 0x000fe200078e0237 */
[C---:B------:R-:W-:Y:S02]  /*4930*/  IADD3 R44, P3, R45.reuse, R6, RZ ;  /* 0x000000062d2c7210 */ /* 0x040fe40007f7e0ff */
[----:B------:R2:W-:Y:S01]  /*4940*/  STL [R1+0x600], R48 ;  /* 0x0006003001007387 */ /* 0x0005e20000100800 */
[----:B------:R-:W-:Y:S01]  /*4950*/  IMAD R49, R42, 0x2, R53 ;  /* 0x000000022a317824 */ /* 0x000fe200078e0235 */
[----:B------:R-:W-:Y:S02]  /*4960*/  LEA.HI.X.SX32 R42, R45, R0, 0x1, P3 ;  /* 0x000000002d2a7211 */ /* 0x000fe400018f0eff */
[----:B------:R4:W-:Y:S01]  /*4970*/  STL [R1+0x608], R46 ;  /* 0x0006082e01007387 */ /* 0x0009e20000100800 */
[----:B-1----:R-:W-:Y:S01]  /*4980*/  IMAD R50, R33, 0x22, RZ ;  /* 0x0000002221327824 */ /* 0x002fe200078e02ff */
[----:B--2---:R-:W-:-:S02]  /*4990*/  IADD3 R48, P1, R79, R6, RZ ;  /* 0x000000064f307210 */ /* 0x004fc40007f3e0ff */
[----:B----4-:R-:W-:-:S03]  /*49a0*/  IADD3 R46, P2, R47, R6, RZ ;  /* 0x000000062f2e7210 */ /* 0x010fc60007f5e0ff */
[----:B------:R1:W-:Y:S04]  /*49b0*/  STL [R1+0x614], R48 ;  /* 0x0006143001007387 */ /* 0x0003e80000100800 */
[----:B------:R2:W-:Y:S04]  /*49c0*/  STL [R1+0x61c], R46 ;  /* 0x00061c2e01007387 */ /* 0x0005e80000100800 */
[----:B------:R4:W-:Y:S01]  /*49d0*/  STL [R1+0x624], R44 ;  /* 0x0006242c01007387 */ /* 0x0009e20000100800 */
[----:B-1----:R-:W-:Y:S01]  /*49e0*/  IMAD R48, R33, 0x23, RZ ;  /* 0x0000002321307824 */ /* 0x002fe200078e02ff */
[----:B--2---:R-:W-:-:S02]  /*49f0*/  LEA.HI.X.SX32 R46, R79, R0, 0x1, P1 ;  /* 0x000000004f2e7211 */ /* 0x004fc400008f0eff */
[----:B------:R-:W-:Y:S02]  /*4a00*/  SHF.R.S32.HI R79, RZ, 0x1f, R99 ;  /* 0x0000001fff4f7819 */ /* 0x000fe40000011463 */
[----:B----4-:R-:W-:Y:S01]  /*4a10*/  LEA.HI.X.SX32 R44, R47, R0, 0x1, P2 ;  /* 0x000000002f2c7211 */ /* 0x010fe200010f0eff */
        /* <DEDUP_REMOVED lines=15> */
[----:B------:R-:W-:Y:S02]  /*4b10*/  IADD3 R39, P1, R75, R6, RZ ;  /* 0x000000064b277210 */ /* 0x000fe40007f3e0ff */
[----:B----4-:R-:W-:Y:S01]  /*4b20*/  LEA.HI.X.SX32 R40, R41, R0, 0x1, P2 ;  /* 0x0000000029287211 */ /* 0x010fe200010f0eff */
[----:B------:R-:W-:Y:S01]  /*4b30*/  STL [R1+0x628], R42 ;  /* 0x0006282a01007387 */ /* 0x000fe20000100800 */
[----:B------:R-:W-:Y:S01]  /*4b40*/  IMAD R41, R26, 0x2, R45 ;  /* 0x000000021a297824 */ /* 0x000fe200078e022d */
[----:B------:R-:W-:Y:S02]  /*4b50*/  IADD3 R26, P3, R37, R6, RZ ;  /* 0x00000006251a7210 */ /* 0x000fe40007f7e0ff */
[----:B------:R-:W-:Y:S01]  /*4b60*/  STL [R1+0x630], R40 ;  /* 0x0006302801007387 */ /* 0x000fe20000100800 */
[----:B------:R-:W-:-:S03]  /*4b70*/  SHF.R.S32.HI R77, RZ, 0x1f, R94 ;  /* 0x0000001fff4d7819 */ /* 0x000fc6000001145e */
[----:B------:R1:W-:Y:S04]  /*4b80*/  STL [R1+0x638], R38 ;  /* 0x0006382601007387 */ /* 0x0003e80000100800 */
[----:B------:R2:W-:Y:S01]  /*4b90*/  STL [R1+0x644], R39 ;  /* 0x0006442701007387 */ /* 0x0005e20000100800 */
[----:B-1----:R-:W-:Y:S01]  /*4ba0*/  IADD3 R38, P2, R73, R6, RZ ;  /* 0x0000000649267210 */ /* 0x002fe20007f5e0ff */
[----:B--2---:R-:W-:-:S04]  /*4bb0*/  IMAD R39, R22, 0x2, R41 ;  /* 0x0000000216277824 */ /* 0x004fc800078e0229 */
[----:B------:R1:W-:Y:S01]  /*4bc0*/  STL [R1+0x64c], R38 ;  /* 0x00064c2601007387 */ /* 0x0003e20000100800 */
[----:B------:R-:W-:Y:S01]  /*4bd0*/  LEA.HI.X.SX32 R22, R37, R0, 0x1, P3 ;  /* 0x0000000025167211 */ /* 0x000fe200018f0eff */
[----:B------:R-:W-:Y:S02]  /*4be0*/  IMAD R37, R8, 0x2, R39 ;  /* 0x0000000208257824 */ /* 0x000fe400078e0227 */
[----:B------:R2:W-:Y:S01]  /*4bf0*/  STL [R1+0x654], R26 ;  /* 0x0006541a01007387 */ /* 0x0005e20000100800 */
[----:B------:R-:W-:Y:S01]  /*4c00*/  IADD3 R8, P3, R67, R6, RZ ;  /* 0x0000000643087210 */ /* 0x000fe20007f7e0ff */
[----:B------:R-:W-:Y:S01]  /*4c10*/  IMAD R32, R32, 0x2, R37 ;  /* 0x0000000220207824 */ /* 0x000fe200078e0225 */
[----:B-1----:R-:W-:-:S03]  /*4c20*/  LEA.HI.X.SX32 R38, R75, R0, 0x1, P1 ;  /* 0x000000004b267211 */ /* 0x002fc600008f0eff */
[----:B------:R-:W-:Y:S01]  /*4c30*/  IMAD R31, R31, 0x2, R32 ;  /* 0x000000021f1f7824 */ /* 0x000fe200078e0220 */
[----:B------:R-:W-:Y:S02]  /*4c40*/  CS2R R74, SRZ ;  /* 0x00000000004a7805 */ /* 0x000fe4000001ff00 */
[----:B--2---:R-:W-:Y:S01]  /*4c50*/  LEA.HI.X.SX32 R26, R73, R0, 0x1, P2 ;  /* 0x00000000491a7211 */ /* 0x004fe200010f0eff */
[----:B------:R-:W-:Y:S01]  /*4c60*/  STL [R1+0x640], R38 ;  /* 0x0006402601007387 */ /* 0x000fe20000100800 */
[----:B------:R-:W-:Y:S01]  /*4c70*/  IMAD R30, R30, 0x2, R31 ;  /* 0x000000021e1e7824 */ /* 0x000fe200078e021f */
[----:B------:R-:W-:Y:S02]  /*4c80*/  CS2R R72, SRZ ;  /* 0x0000000000487805 */ /* 0x000fe4000001ff00 */
[----:B------:R1:W-:Y:S04]  /*4c90*/  STL [R1+0x648], R26 ;  /* 0x0006481a01007387 */ /* 0x0003e80000100800 */
[----:B------:R2:W-:Y:S01]  /*4ca0*/  STL [R1+0x650], R22 ;  /* 0x0006501601007387 */ /* 0x0005e20000100800 */
[----:B-1----:R-:W-:-:S02]  /*4cb0*/  IADD3 R26, P1, R71, R6, RZ ;  /* 0x00000006471a7210 */ /* 0x002fc40007f3e0ff */
[----:B--2---:R-:W-:-:S03]  /*4cc0*/  IADD3 R22, P2, R69, R6, RZ ;  /* 0x0000000645167210 */ /* 0x004fc60007f5e0ff */
[----:B------:R1:W-:Y:S04]  /*4cd0*/  STL [R1+0x65c], R26 ;  /* 0x00065c1a01007387 */ /* 0x0003e80000100800 */
[----:B------:R2:W-:Y:S04]  /*4ce0*/  STL [R1+0x664], R22 ;  /* 0x0006641601007387 */ /* 0x0005e80000100800 */
[----:B------:R4:W-:Y:S01]  /*4cf0*/  STL [R1+0x66c], R8 ;  /* 0x00066c0801007387 */ /* 0x0009e20000100800 */
[----:B-1----:R-:W-:Y:S02]  /*4d00*/  LEA.HI.X.SX32 R26, R71, R0, 0x1, P1 ;  /* 0x00000000471a7211 */ /* 0x002fe400008f0eff */
[----:B------:R-:W-:-:S02]  /*4d10*/  CS2R R70, SRZ ;  /* 0x0000000000467805 */ /* 0x000fc4000001ff00 */
[-C--:B--2---:R-:W-:Y:S01]  /*4d20*/  LEA.HI.X.SX32 R22, R69, R0.reuse, 0x1, P2 ;  /* 0x0000000045167211 */ /* 0x084fe200010f0eff */
[----:B------:R1:W-:Y:S01]  /*4d30*/  STL [R1+0x658], R26 ;  /* 0x0006581a01007387 */ /* 0x0003e20000100800 */
[----:B------:R-:W-:Y:S02]  /*4d40*/  CS2R R68, SRZ ;  /* 0x0000000000447805 */ /* 0x000fe4000001ff00 */
[----:B----4-:R-:W-:Y:S01]  /*4d50*/  LEA.HI.X.SX32 R8, R67, R0, 0x1, P3 ;  /* 0x0000000043087211 */ /* 0x010fe200018f0eff */
[----:B------:R2:W-:Y:S01]  /*4d60*/  STL [R1+0x660], R22 ;  /* 0x0006601601007387 */ /* 0x0005e20000100800 */
[----:B------:R-:W-:-:S03]  /*4d70*/  SHF.R.S32.HI R67, RZ, 0x1f, R92 ;  /* 0x0000001fff437819 */ /* 0x000fc6000001145c */
[----:B------:R4:W-:Y:S01]  /*4d80*/  STL [R1+0x668], R8 ;  /* 0x0006680801007387 */ /* 0x0009e20000100800 */
[-C--:B-1----:R-:W-:Y:S02]  /*4d90*/  IADD3 R26, P1, R65, R6.reuse, RZ ;  /* 0x00000006411a7210 */ /* 0x082fe40007f3e0ff */
[----:B--2---:R-:W-:-:S03]  /*4da0*/  IADD3 R22, P2, R63, R6, RZ ;  /* 0x000000063f167210 */ /* 0x004fc60007f5e0ff */
[----:B------:R1:W-:Y:S01]  /*4db0*/  STL [R1+0x674], R26 ;  /* 0x0006741a01007387 */ /* 0x0003e20000100800 */
[----:B----4-:R-:W-:-:S03]  /*4dc0*/  IADD3 R8, P3, R61, R6, RZ ;  /* 0x000000063d087210 */ /* 0x010fc60007f7e0ff */
[----:B------:R2:W-:Y:S04]  /*4dd0*/  STL [R1+0x67c], R22 ;  /* 0x00067c1601007387 */ /* 0x0005e80000100800 */
[----:B------:R4:W-:Y:S01]  /*4de0*/  STL [R1+0x684], R8 ;  /* 0x0006840801007387 */ /* 0x0009e20000100800 */
[----:B-1----:R-:W-:Y:S02]  /*4df0*/  LEA.HI.X.SX32 R26, R65, R0, 0x1, P1 ;  /* 0x00000000411a7211 */ /* 0x002fe400008f0eff */
[----:B------:R-:W-:Y:S02]  /*4e00*/  IADD3 R38, P1, R57, R6, RZ ;  /* 0x0000000639267210 */ /* 0x000fe40007f3e0ff */
[----:B--2---:R-:W-:Y:S01]  /*4e10*/  LEA.HI.X.SX32 R22, R63, R0, 0x1, P2 ;  /* 0x000000003f167211 */ /* 0x004fe200010f0eff */
[----:B------:R1:W-:Y:S01]  /*4e20*/  STL [R1+0x670], R26 ;  /* 0x0006701a01007387 */ /* 0x0003e20000100800 */
[----:B------:R-:W-:-:S02]  /*4e30*/  SHF.R.S32.HI R65, RZ, 0x1f, R78 ;  /* 0x0000001fff417819 */ /* 0x000fc4000001144e */
[----:B----4-:R-:W-:Y:S01]  /*4e40*/  LEA.HI.X.SX32 R8, R61, R0, 0x1, P3 ;  /* 0x000000003d087211 */ /* 0x010fe200018f0eff */
[----:B------:R2:W-:Y:S01]  /*4e50*/  STL [R1+0x678], R22 ;  /* 0x0006781601007387 */ /* 0x0005e20000100800 */
[----:B------:R-:W-:Y:S02]  /*4e60*/  SHF.R.S32.HI R63, RZ, 0x1f, R76 ;  /* 0x0000001fff3f7819 */ /* 0x000fe4000001144c */
[----:B------:R-:W-:Y:S01]  /*4e70*/  SHF.R.S32.HI R61, RZ, 0x1f, R66 ;  /* 0x0000001fff3d7819 */ /* 0x000fe20000011442 */
[----:B------:R4:W-:Y:S01]  /*4e80*/  STL [R1+0x680], R8 ;  /* 0x0006800801007387 */ /* 0x0009e20000100800 */
[----:B-1----:R-:W-:Y:S01]  /*4e90*/  IMAD R26, R59, 0x2, R30 ;  /* 0x000000023b1a7824 */ /* 0x002fe200078e021e */
[----:B------:R-:W-:Y:S02]  /*4ea0*/  SHF.R.S32.HI R59, RZ, 0x1f, R64 ;  /* 0x0000001fff3b7819 */ /* 0x000fe40000011440 */
[----:B------:R1:W-:Y:S01]  /*4eb0*/  STL [R1+0x68c], R38 ;  /* 0x00068c2601007387 */ /* 0x0003e20000100800 */
[-C--:B--2---:R-:W-:Y:S01]  /*4ec0*/  IADD3 R22, P2, R55, R6.reuse, RZ ;  /* 0x0000000637167210 */ /* 0x084fe20007f5e0ff */
[----:B------:R-:W-:Y:S01]  /*4ed0*/  IMAD R25, R25, 0x2, R26 ;  /* 0x0000000219197824 */ /* 0x000fe200078e021a */
[----:B----4-:R-:W-:-:S03]  /*4ee0*/  IADD3 R8, P3, R53, R6, RZ ;  /* 0x0000000635087210 */ /* 0x010fc60007f7e0ff */
[----:B------:R2:W-:Y:S01]  /*4ef0*/  STL [R1+0x694], R22 ;  /* 0x0006941601007387 */ /* 0x0005e20000100800 */
[----:B------:R-:W-:Y:S01]  /*4f00*/  IMAD R24, R24, 0x2, R25 ;  /* 0x0000000218187824 */ /* 0x000fe200078e0219 */
[----:B-1----:R-:W-:Y:S02]  /*4f10*/  LEA.HI.X.SX32 R38, R57, R0, 0x1, P1 ;  /* 0x0000000039267211 */ /* 0x002fe400008f0eff */
[----:B------:R1:W-:Y:S01]  /*4f20*/  STL [R1+0x69c], R8 ;  /* 0x00069c0801007387 */ /* 0x0003e20000100800 */
[----:B------:R-:W-:-:S03]  /*4f30*/  SHF.R.S32.HI R57, RZ, 0x1f, R62 ;  /* 0x0000001fff397819 */ /* 0x000fc6000001143e */
[----:B------:R4:W-:Y:S01]  /*4f40*/  STL [R1+0x688], R38 ;  /* 0x0006882601007387 */ /* 0x0009e20000100800 */
[-C--:B--2---:R-:W-:Y:S02]  /*4f50*/  LEA.HI.X.SX32 R22, R55, R0.reuse, 0x1, P2 ;  /* 0x0000000037167211 */ /* 0x084fe400010f0eff */
[----:B------:R-:W-:Y:S02]  /*4f60*/  CS2R R54, SRZ ;  /* 0x0000000000367805 */ /* 0x000fe4000001ff00 */
[----:B-1----:R-:W-:Y:S01]  /*4f70*/  LEA.HI.X.SX32 R8, R53, R0, 0x1, P3 ;  /* 0x0000000035087211 */ /* 0x002fe200018f0eff */
[----:B------:R1:W-:Y:S01]  /*4f80*/  STL [R1+0x690], R22 ;  /* 0x0006901601007387 */ /* 0x0003e20000100800 */
[----:B------:R-:W-:Y:S02]  /*4f90*/  CS2R R52, SRZ ;  /* 0x0000000000347805 */ /* 0x000fe4000001ff00 */
[-C--:B----4-:R-:W-:Y:S01]  /*4fa0*/  IADD3 R38, P3, R45, R6.reuse, RZ ;  /* 0x000000062d267210 */ /* 0x090fe20007f7e0ff */
[----:B------:R2:W-:Y:S01]  /*4fb0*/  STL [R1+0x698], R8 ;  /* 0x0006980801007387 */ /* 0x0005e20000100800 */
[----:B-1----:R-:W-:-:S02]  /*4fc0*/  IADD3 R22, P1, R49, R6, RZ ;  /* 0x0000000631167210 */ /* 0x002fc40007f3e0ff */
[----:B--2---:R-:W-:-:S03]  /*4fd0*/  IADD3 R8, P2, R47, R6, RZ ;  /* 0x000000062f087210 */ /* 0x004fc60007f5e0ff */
[----:B------:R1:W-:Y:S01]  /*4fe0*/  STL [R1+0x6a4], R22 ;  /* 0x0006a41601007387 */ /* 0x0003e20000100800 */
[----:B------:R-:W-:-:S03]  /*4ff0*/  LEA.HI.X.SX32 R40, R47, R0, 0x1, P2 ;  /* 0x000000002f287211 */ /* 0x000fc600010f0eff */
[----:B------:R2:W-:Y:S01]  /*5000*/  STL [R1+0x6ac], R8 ;  /* 0x0006ac0801007387 */ /* 0x0005e20000100800 */
[----:B------:R-:W-:-:S03]  /*5010*/  SHF.R.S32.HI R47, RZ, 0x1f, R56 ;  /* 0x0000001fff2f7819 */ /* 0x000fc60000011438 */
[----:B------:R4:W-:Y:S01]  /*5020*/  STL [R1+0x6b4], R38 ;  /* 0x0006b42601007387 */ /* 0x0009e20000100800 */
[----:B-1----:R-:W-:Y:S01]  /*5030*/  IMAD R22, R51, 0x2, R24 ;  /* 0x0000000233167824 */ /* 0x002fe200078e0218 */
[----:B------:R-:W-:Y:S02]  /*5040*/  SHF.R.S32.HI R51, RZ, 0x1f, R60 ;  /* 0x0000001fff337819 */ /* 0x000fe4000001143c */
[----:B--2---:R-:W-:Y:S02]  /*5050*/  LEA.HI.X.SX32 R8, R49, R0, 0x1, P1 ;  /* 0x0000000031087211 */ /* 0x004fe400008f0eff */
[----:B------:R-:W-:Y:S02]  /*5060*/  IADD3 R42, P1, R41, R6, RZ ;  /* 0x00000006292a7210 */ /* 0x000fe40007f3e0ff */
[----:B----4-:R-:W-:Y:S01]  /*5070*/  LEA.HI.X.SX32 R38, R45, R0, 0x1, P3 ;  /* 0x000000002d267211 */ /* 0x010fe200018f0eff */
[----:B------:R1:W-:Y:S01]  /*5080*/  STL [R1+0x6a0], R8 ;  /* 0x0006a00801007387 */ /* 0x0003e20000100800 */
[----:B------:R-:W-:-:S02]  /*5090*/  SHF.R.S32.HI R49, RZ, 0x1f, R58 ;  /* 0x0000001fff317819 */ /* 0x000fc4000001143a */
[----:B------:R-:W-:Y:S01]  /*50a0*/  SHF.R.S32.HI R45, RZ, 0x1f, R50 ;  /* 0x0000001fff2d7819 */ /* 0x000fe20000011432 */
[----:B------:R2:W-:Y:S04]  /*50b0*/  STL [R1+0x6a8], R40 ;  /* 0x0006a82801007387 */ /* 0x0005e80000100800 */
        /* <DEDUP_REMOVED lines=9> */
[-C--:B------:R-:W-:Y:S02]  /*5150*/  LEA.HI.X.SX32 R37, R37, R0.reuse, 0x1, P3 ;  /* 0x0000000025257211 */ /* 0x080fe400018f0eff */
[----:B------:R4:W-:Y:S01]  /*5160*/  STL [R1+0x6cc], R38 ;  /* 0x0006cc2601007387 */ /* 0x0009e20000100800 */
[----:B------:R-:W-:Y:S02]  /*5170*/  IMAD R5, R5, 0x2, R10 ;  /* 0x0000000205057824 */ /* 0x000fe400078e020a */
[----:B-1----:R-:W-:Y:S02]  /*5180*/  IMAD R42, R33, 0x26, RZ ;  /* 0x00000026212a7824 */ /* 0x002fe400078e02ff */
[----:B------:R-:W-:Y:S01]  /*5190*/  IMAD R2, R2, 0x2, R5 ;  /* 0x0000000202027824 */ /* 0x000fe200078e0205 */
[----:B--2---:R-:W-:-:S02]  /*51a0*/  LEA.HI.X.SX32 R40, R41, R0, 0x1, P1 ;  /* 0x0000000029287211 */ /* 0x004fc400008f0eff */
[----:B------:R-:W-:Y:S01]  /*51b0*/  SHF.R.S32.HI R41, RZ, 0x1f, R46 ;  /* 0x0000001fff297819 */ /* 0x000fe2000001142e */
[----:B------:R-:W-:Y:S01]  /*51c0*/  IMAD R9, R9, 0x2, R2 ;  /* 0x0000000209097824 */ /* 0x000fe200078e0202 */
[----:B----4-:R-:W-:Y:S01]  /*51d0*/  LEA.HI.X.SX32 R38, R39, R0, 0x1, P2 ;  /* 0x0000000027267211 */ /* 0x010fe200010f0eff */
[----:B------:R1:W-:Y:S01]  /*51e0*/  STL [R1+0x6b8], R40 ;  /* 0x0006b82801007387 */ /* 0x0003e20000100800 */
[----:B------:R-:W-:Y:S01]  /*51f0*/  IADD3 R39, P1, R32, R6, RZ ;  /* 0x0000000620277210 */ /* 0x000fe20007f3e0ff */
[----:B------:R-:W-:Y:S02]  /*5200*/  IMAD R4, R4, 0x2, R9 ;  /* 0x0000000204047824 */ /* 0x000fe400078e0209 */
[----:B------:R2:W-:Y:S01]  /*5210*/  STL [R1+0x6c0], R38 ;  /* 0x0006c02601007387 */ /* 0x0005e20000100800 */
[----:B------:R-:W-:Y:S01]  /*5220*/  LEA.HI.X.SX32 R32, R32, R0, 0x1, P1 ;  /* 0x0000000020207211 */ /* 0x000fe200008f0eff */
[----:B------:R-:W-:Y:S02]  /*5230*/  IMAD R3, R3, 0x2, R4 ;  /* 0x0000000203037824 */ /* 0x000fe400078e0204 */
[----:B------:R4:W-:Y:S01]  /*5240*/  STL [R1+0x6c8], R37 ;  /* 0x0006c82501007387 */ /* 0x0009e20000100800 */
[----:B-1----:R-:W-:-:S03]  /*5250*/  IMAD R40, R33, 0x27, RZ ;  /* 0x0000002721287824 */ /* 0x002fc600078e02ff */
[----:B------:R1:W-:Y:S01]  /*5260*/  STL [R1+0x6d4], R39 ;  /* 0x0006d42701007387 */ /* 0x0003e20000100800 */
[-C--:B--2---:R-:W-:Y:S02]  /*5270*/  IADD3 R38, P2, R31, R6.reuse, RZ ;  /* 0x000000061f267210 */ /* 0x084fe40007f5e0ff */
[----:B----4-:R-:W-:-:S03]  /*5280*/  IADD3 R37, P3, R30, R6, RZ ;  /* 0x000000061e257210 */ /* 0x010fc60007f7e0ff */
[----:B------:R2:W-:Y:S01]  /*5290*/  STL [R1+0x6dc], R38 ;  /* 0x0006dc2601007387 */ /* 0x0005e20000100800 */
[-C--:B------:R-:W-:Y:S02]  /*52a0*/  LEA.HI.X.SX32 R31, R31, R0.reuse, 0x1, P2 ;  /* 0x000000001f1f7211 */ /* 0x080fe400010f0eff */
[----:B------:R-:W-:Y:S01]  /*52b0*/  LEA.HI.X.SX32 R30, R30, R0, 0x1, P3 ;  /* 0x000000001e1e7211 */ /* 0x000fe200018f0eff */
[----:B------:R4:W-:Y:S01]  /*52c0*/  STL [R1+0x6e4], R37 ;  /* 0x0006e42501007387 */ /* 0x0009e20000100800 */
[----:B-1----:R-:W-:-:S03]  /*52d0*/  SHF.R.S32.HI R39, RZ, 0x1f, R44 ;  /* 0x0000001fff277819 */ /* 0x002fc6000001142c */
[----:B------:R1:W-:Y:S01]  /*52e0*/  STL [R1+0x6d0], R32 ;  /* 0x0006d02001007387 */ /* 0x0003e20000100800 */
[----:B--2---:R-:W-:-:S03]  /*52f0*/  IMAD R38, R33, 0x28, RZ ;  /* 0x0000002821267824 */ /* 0x004fc600078e02ff */
[----:B------:R2:W-:Y:S01]  /*5300*/  STL [R1+0x6d8], R31 ;  /* 0x0006d81f01007387 */ /* 0x0005e20000100800 */
[----:B----4-:R-:W-:-:S03]  /*5310*/  IMAD R37, R33, 0x6, RZ ;  /* 0x0000000621257824 */ /* 0x010fc600078e02ff */
[----:B------:R4:W-:Y:S01]  /*5320*/  STL [R1+0x6e0], R30 ;  /* 0x0006e01e01007387 */ /* 0x0009e20000100800 */
[-C--:B-1----:R-:W-:Y:S02]  /*5330*/  IADD3 R32, P1, R26, R6.reuse, RZ ;  /* 0x000000061a207210 */ /* 0x082fe40007f3e0ff */
[----:B--2---:R-:W-:-:S03]  /*5340*/  IADD3 R31, P2, R25, R6, RZ ;  /* 0x00000006191f7210 */ /* 0x004fc60007f5e0ff */
[----:B------:R1:W-:Y:S01]  /*5350*/  STL [R1+0x6ec], R32 ;  /* 0x0006ec2001007387 */ /* 0x0003e20000100800 */
[----:B------:R-:W-:Y:S02]  /*5360*/  LEA.HI.X.SX32 R26, R26, R0, 0x1, P1 ;  /* 0x000000001a1a7211 */ /* 0x000fe400008f0eff */
[C---:B----4-:R-:W-:Y:S01]  /*5370*/  IADD3 R30, P3, R24.reuse, R6, RZ ;  /* 0x00000006181e7210 */ /* 0x050fe20007f7e0ff */
[----:B------:R2:W-:Y:S01]  /*5380*/  STL [R1+0x6f4], R31 ;  /* 0x0006f41f01007387 */ /* 0x0005e20000100800 */
[-C--:B------:R-:W-:Y:S02]  /*5390*/  LEA.HI.X.SX32 R25, R25, R0.reuse, 0x1, P2 ;  /* 0x0000000019197211 */ /* 0x080fe400010f0eff */
[----:B------:R-:W-:Y:S01]  /*53a0*/  LEA.HI.X.SX32 R24, R24, R0, 0x1, P3 ;  /* 0x0000000018187211 */ /* 0x000fe200018f0eff */
[----:B------:R4:W-:Y:S01]  /*53b0*/  STL [R1+0x6fc], R30 ;  /* 0x0006fc1e01007387 */ /* 0x0009e20000100800 */
[----:B-1----:R-:W-:-:S03]  /*53c0*/  IMAD R32, R33, 0x2b, RZ ;  /* 0x0000002b21207824 */ /* 0x002fc600078e02ff */
[----:B------:R1:W-:Y:S01]  /*53d0*/  STL [R1+0x6e8], R26 ;  /* 0x0006e81a01007387 */ /* 0x0003e20000100800 */
[C---:B--2---:R-:W-:Y:S01]  /*53e0*/  IMAD R31, R33.reuse, 0x2c, RZ ;  /* 0x0000002c211f7824 */ /* 0x044fe200078e02ff */
[----:B------:R-:W-:Y:S02]  /*53f0*/  SHF.R.S32.HI R133, RZ, 0x1f, R32 ;  /* 0x0000001fff857819 */ /* 0x000fe40000011420 */
[----:B------:R2:W-:Y:S01]  /*5400*/  STL [R1+0x6f0], R25 ;  /* 0x0006f01901007387 */ /* 0x0005e20000100800 */
[----:B----4-:R-:W-:Y:S01]  /*5410*/  IMAD R30, R33, 0x2d, RZ ;  /* 0x0000002d211e7824 */ /* 0x010fe200078e02ff */
[----:B------:R-:W-:Y:S02]  /*5420*/  SHF.R.S32.HI R134, RZ, 0x1f, R31 ;  /* 0x0000001fff867819 */ /* 0x000fe4000001141f */
[----:B------:R4:W-:Y:S01]  /*5430*/  STL [R1+0x6f8], R24 ;  /* 0x0006f81801007387 */ /* 0x0009e20000100800 */
[----:B-1----:R-:W-:Y:S02]  /*5440*/  IADD3 R26, P1, R22, R6, RZ ;  /* 0x00000006161a7210 */ /* 0x002fe40007f3e0ff */
[----:B------:R-:W-:-:S02]  /*5450*/  SHF.R.S32.HI R135, RZ, 0x1f, R30 ;  /* 0x0000001fff877819 */ /* 0x000fc4000001141e */
[-C--:B--2---:R-:W-:Y:S01]  /*5460*/  IADD3 R25, P2, R8, R6.reuse, RZ ;  /* 0x0000000608197210 */ /* 0x084fe20007f5e0ff */
[----:B------:R1:W-:Y:S01]  /*5470*/  STL [R1+0x704], R26 ;  /* 0x0007041a01007387 */ /* 0x0003e20000100800 */
[----:B----4-:R-:W-:-:S03]  /*5480*/  IADD3 R24, P3, R7, R6, RZ ;  /* 0x0000000607187210 */ /* 0x010fc60007f7e0ff */
[----:B------:R2:W-:Y:S04]  /*5490*/  STL [R1+0x70c], R25 ;  /* 0x00070c1901007387 */ /* 0x0005e80000100800 */
[----:B------:R4:W-:Y:S01]  /*54a0*/  STL [R1+0x714], R24 ;  /* 0x0007141801007387 */ /* 0x0009e20000100800 */
[----:B-1----:R-:W-:Y:S01]  /*54b0*/  IMAD R26, R33, 0x31, RZ ;  /* 0x00000031211a7824 */ /* 0x002fe200078e02ff */
[-C--:B--2---:R-:W-:Y:S02]  /*54c0*/  LEA.HI.X.SX32 R25, R22, R0.reuse, 0x1, P1 ;  /* 0x0000000016197211 */ /* 0x084fe400008f0eff */
[-C--:B------:R-:W-:Y:S02]  /*54d0*/  LEA.HI.X.SX32 R22, R7, R0.reuse, 0x1, P3 ;  /* 0x0000000007167211 */ /* 0x080fe400018f0eff */
[----:B----4-:R-:W-:Y:S01]  /*54e0*/  LEA.HI.X.SX32 R24, R8, R0, 0x1, P2 ;  /* 0x0000000008187211 */ /* 0x010fe200010f0eff */
[----:B------:R1:W-:Y:S01]  /*54f0*/  STL [R1+0x700], R25 ;  /* 0x0007001901007387 */ /* 0x0003e20000100800 */
[-C--:B------:R-:W-:Y:S01]  /*5500*/  IADD3 R7, P1, R10, R6.reuse, RZ ;  /* 0x000000060a077210 */ /* 0x080fe20007f3e0ff */
[----:B------:R-:W-:Y:S01]  /*5510*/  IMAD R8, R23, 0x2, R3 ;  /* 0x0000000217087824 */ /* 0x000fe200078e0203 */
[----:B------:R-:W-:Y:S01]  /*5520*/  IADD3 R23, P3, R2, R6, RZ ;  /* 0x0000000602177210 */ /* 0x000fe20007f7e0ff */
[----:B------:R2:W-:Y:S01]  /*5530*/  STL [R1+0x708], R24 ;  /* 0x0007081801007387 */ /* 0x0005e20000100800 */
[----:B------:R-:W-:-:S03]  /*5540*/  SHF.R.S32.HI R139, RZ, 0x1f, R26 ;  /* 0x0000001fff8b7819 */ /* 0x000fc6000001141a */
[----:B------:R4:W-:Y:S01]  /*5550*/  STL [R1+0x710], R22 ;  /* 0x0007101601007387 */ /* 0x0009e20000100800 */
[----:B-1----:R-:W-:-:S03]  /*5560*/  IMAD R25, R33, 0x32, RZ ;  /* 0x0000003221197824 */ /* 0x002fc600078e02ff */
[----:B------:R1:W-:Y:S01]  /*5570*/  STL [R1+0x774], R7 ;  /* 0x0007740701007387 */ /* 0x0003e20000100800 */
[----:B--2---:R-:W-:Y:S01]  /*5580*/  IMAD R24, R33, 0x33, RZ ;  /* 0x0000003321187824 */ /* 0x004fe200078e02ff */
[----:B------:R-:W-:Y:S02]  /*5590*/  SHF.R.S32.HI R140, RZ, 0x1f, R25 ;  /* 0x0000001fff8c7819 */ /* 0x000fe40000011419 */
[C---:B----4-:R-:W-:Y:S02]  /*55a0*/  IADD3 R22, P2, R5.reuse, R6, RZ ;  /* 0x0000000605167210 */ /* 0x050fe40007f5e0ff */
[----:B------:R-:W-:Y:S02]  /*55b0*/  SHF.R.S32.HI R141, RZ, 0x1f, R24 ;  /* 0x0000001fff8d7819 */ /* 0x000fe40000011418 */
[----:B------:R-:W-:Y:S01]  /*55c0*/  LEA.HI.X.SX32 R5, R5, R0, 0x1, P2 ;  /* 0x0000000005057211 */ /* 0x000fe200010f0eff */
[----:B------:R2:W-:Y:S01]  /*55d0*/  STL [R1+0x778], R22 ;  /* 0x0007781601007387 */ /* 0x0005e20000100800 */
[----:B-1----:R-:W-:-:S02]  /*55e0*/  IMAD R7, R27, 0x2, R8 ;  /* 0x000000021b077824 */ /* 0x002fc400078e0208 */
[----:B------:R-:W-:Y:S01]  /*55f0*/  IMAD R27, R33, 0x30, RZ ;  /* 0x00000030211b7824 */ /* 0x000fe200078e02ff */
[----:B------:R1:W-:Y:S04]  /*5600*/  STL [R1+0x77c], R23 ;  /* 0x00077c1701007387 */ /* 0x0003e80000100800 */
[----:B------:R-:W-:Y:S02]  /*5610*/  SHF.R.S32.HI R138, RZ, 0x1f, R27 ;  /* 0x0000001fff8a7819 */ /* 0x000fe4000001141b */
[-C--:B--2---:R-:W-:Y:S02]  /*5620*/  LEA.HI.X.SX32 R22, R10, R0.reuse, 0x1, P1 ;  /* 0x000000000a167211 */ /* 0x084fe400008f0eff */
[----:B------:R-:W-:Y:S01]  /*5630*/  LEA.HI.X.SX32 R10, R2, R0, 0x1, P3 ;  /* 0x00000000020a7211 */ /* 0x000fe200018f0eff */
[----:B------:R-:W-:-:S02]  /*5640*/  IMAD R2, R28, 0x2, R7 ;  /* 0x000000021c027824 */ /* 0x000fc400078e0207 */
[----:B------:R2:W-:Y:S01]  /*5650*/  STL [R1+0x718], R22 ;  /* 0x0007181601007387 */ /* 0x0005e20000100800 */
[C---:B------:R-:W-:Y:S02]  /*5660*/  IMAD R28, R33.reuse, 0x2f, RZ ;  /* 0x0000002f211c7824 */ /* 0x040fe400078e02ff */
[----:B-1----:R-:W-:Y:S01]  /*5670*/  IMAD R23, R33, 0x34, RZ ;  /* 0x0000003421177824 */ /* 0x002fe200078e02ff */
[----:B------:R1:W-:Y:S02]  /*5680*/  STL [R1+0x760], R5 ;  /* 0x0007600501007387 */ /* 0x0003e40000100800 */
[----:B------:R-:W-:Y:S02]  /*5690*/  SHF.R.S32.HI R137, RZ, 0x1f, R28 ;  /* 0x0000001fff897819 */ /* 0x000fe4000001141c */
[----:B------:R4:W-:Y:S01]  /*56a0*/  STL [R1+0x764], R10 ;  /* 0x0007640a01007387 */ /* 0x0009e20000100800 */
[----:B------:R-:W-:Y:S02]  /*56b0*/  SHF.R.S32.HI R142, RZ, 0x1f, R23 ;  /* 0x0000001fff8e7819 */ /* 0x000fe40000011417 */
[----:B--2---:R-:W-:-:S02]  /*56c0*/  IADD3 R22, P2, R4, R6, RZ ;  /* 0x0000000604167210 */ /* 0x004fc40007f5e0ff */
[-C--:B-1----:R-:W-:Y:S02]  /*56d0*/  IADD3 R5, P1, R9, R6.reuse, RZ ;  /* 0x0000000609057210 */ /* 0x082fe40007f3e0ff */
[----:B----4-:R-:W-:-:S03]  /*56e0*/  IADD3 R10, P3, R3, R6, RZ ;  /* 0x00000006030a7210 */ /* 0x010fc60007f7e0ff */
[----:B------:R1:W-:Y:S04]  /*56f0*/  STL [R1+0x768], R5 ;  /* 0x0007680501007387 */ /* 0x0003e80000100800 */
[----:B------:R2:W-:Y:S04]  /*5700*/  STL [R1+0x76c], R22 ;  /* 0x00076c1601007387 */ /* 0x0005e80000100800 */
[----:B------:R4:W-:Y:S01]  /*5710*/  STL [R1+0x770], R10 ;  /* 0x0007700a01007387 */ /* 0x0009e20000100800 */
[----:B-1----:R-:W-:Y:S02]  /*5720*/  IMAD R5, R29, 0x2, R2 ;  /* 0x000000021d057824 */ /* 0x002fe400078e0202 */
[----:B------:R-:W-:Y:S01]  /*5730*/  IMAD R29, R33, 0x2e, RZ ;  /* 0x0000002e211d7824 */ /* 0x000fe200078e02ff */
[----:B--2---:R-:W-:-:S02]  /*5740*/  LEA.HI.X.SX32 R22, R9, R0, 0x1, P1 ;  /* 0x0000000009167211 */ /* 0x004fc400008f0eff */
[-C--:B------:R-:W-:Y:S02]  /*5750*/  LEA.HI.X.SX32 R9, R3, R0.reuse, 0x1, P3 ;  /* 0x0000000003097211 */ /* 0x080fe400018f0eff */
[----:B----4-:R-:W-:Y:S01]  /*5760*/  LEA.HI.X.SX32 R10, R4, R0, 0x1, P2 ;  /* 0x00000000040a7211 */ /* 0x010fe200010f0eff */
[----:B------:R1:W-:Y:S01]  /*5770*/  STL [R1+0x71c], R22 ;  /* 0x00071c1601007387 */ /* 0x0003e20000100800 */
[----:B------:R-:W-:Y:S01]  /*5780*/  IADD3 R3, P1, R8, R6, RZ ;  /* 0x0000000608037210 */ /* 0x000fe20007f3e0ff */
[----:B-----5:R-:W-:Y:S01]  /*5790*/  IMAD R4, R34, 0x2, R5 ;  /* 0x0000000222047824 */ /* 0x020fe200078e0205 */
[----:B------:R-:W-:Y:S01]  /*57a0*/  SHF.R.S32.HI R136, RZ, 0x1f, R29 ;  /* 0x0000001fff887819 */ /* 0x000fe2000001141d */
[----:B------:R2:W-:Y:S01]  /*57b0*/  STL [R1+0x74c], R10 ;  /* 0x00074c0a01007387 */ /* 0x0005e20000100800 */
[----:B------:R-:W-:-:S03]  /*57c0*/  IMAD R34, R33, 0x2a, RZ ;  /* 0x0000002a21227824 */ /* 0x000fc600078e02ff */
[----:B------:R4:W-:Y:S01]  /*57d0*/  STL [R1+0x750], R9 ;  /* 0x0007500901007387 */ /* 0x0009e20000100800 */
[----:B-1----:R-:W-:Y:S01]  /*57e0*/  IMAD R22, R33, 0x35, RZ ;  /* 0x0000003521167824 */ /* 0x002fe200078e02ff */
[----:B------:R-:W-:Y:S02]  /*57f0*/  SHF.R.S32.HI R132, RZ, 0x1f, R34 ;  /* 0x0000001fff847819 */ /* 0x000fe40000011422 */
[----:B------:R0:W-:Y:S01]  /*5800*/  STL [R1+0x754], R3 ;  /* 0x0007540301007387 */ /* 0x0001e20000100800 */
[-C--:B--2---:R-:W-:Y:S02]  /*5810*/  IADD3 R10, P3, R2, R6.reuse, RZ ;  /* 0x00000006020a7210 */ /* 0x084fe40007f7e0ff */
[----:B------:R-:W-:Y:S02]  /*5820*/  SHF.R.S32.HI R143, RZ, 0x1f, R22 ;  /* 0x0000001fff8f7819 */ /* 0x000fe40000011416 */
[----:B----4-:R-:W-:Y:S01]  /*5830*/  IADD3 R9, P2, R7, R6, RZ ;  /* 0x0000000607097210 */ /* 0x010fe20007f5e0ff */
[----:B0-----:R-:W-:-:S04]  /*5840*/  IMAD R3, R35, 0x2, R4 ;  /* 0x0000000223037824 */ /* 0x001fc800078e0204 */
[----:B------:R0:W-:Y:S01]  /*5850*/  STL [R1+0x758], R9 ;  /* 0x0007580901007387 */ /* 0x0001e20000100800 */
[----:B------:R-:W-:-:S03]  /*5860*/  IMAD R35, R33, 0x5, RZ ;  /* 0x0000000521237824 */ /* 0x000fc600078e02ff */
[----:B------:R1:W-:Y:S01]  /*5870*/  STL [R1+0x75c], R10 ;  /* 0x00075c0a01007387 */ /* 0x0003e20000100800 */
[-C--:B0-----:R-:W-:Y:S02]  /*5880*/  LEA.HI.X.SX32 R9, R8, R0.reuse, 0x1, P1 ;  /* 0x0000000008097211 */ /* 0x081fe400008f0eff */
[-C--:B------:R-:W-:Y:S02]  /*5890*/  LEA.HI.X.SX32 R8, R7, R0.reuse, 0x1, P2 ;  /* 0x0000000007087211 */ /* 0x080fe400010f0eff */
[----:B------:R-:W-:Y:S01]  /*58a0*/  LEA.HI.X.SX32 R7, R2, R0, 0x1, P3 ;  /* 0x0000000002077211 */ /* 0x000fe200018f0eff */
[----:B------:R0:W-:Y:S01]  /*58b0*/  STL [R1+0x720], R9 ;  /* 0x0007200901007387 */ /* 0x0001e20000100800 */
[----:B---3--:R-:W-:Y:S02]  /*58c0*/  IMAD R2, R36, 0x2, R3 ;  /* 0x0000000224027824 */ /* 0x008fe400078e0203 */
[C---:B------:R-:W-:Y:S01]  /*58d0*/  IMAD R36, R33.reuse, 0x29, RZ ;  /* 0x0000002921247824 */ /* 0x040fe200078e02ff */
[----:B------:R2:W-:Y:S01]  /*58e0*/  STL [R1+0x724], R8 ;  /* 0x0007240801007387 */ /* 0x0005e20000100800 */
[----:B-1----:R-:W-:-:S03]  /*58f0*/  IMAD R10, R33, 0x36, RZ ;  /* 0x00000036210a7824 */ /* 0x002fc600078e02ff */
[----:B------:R1:W-:Y:S01]  /*5900*/  STL [R1+0x73c], R7 ;  /* 0x00073c0701007387 */ /* 0x0003e20000100800 */
[----:B------:R-:W-:Y:S02]  /*5910*/  SHF.R.S32.HI R131, RZ, 0x1f, R36 ;  /* 0x0000001fff837819 */ /* 0x000fe40000011424 */
[CC--:B0-----:R-:W-:Y:S02]  /*5920*/  IADD3 R9, P1, R5.reuse, R6.reuse, RZ ;  /* 0x0000000605097210 */ /* 0x0c1fe40007f3e0ff */
[----:B------:R-:W-:Y:S02]  /*5930*/  SHF.R.S32.HI R144, RZ, 0x1f, R10 ;  /* 0x0000001fff907819 */ /* 0x000fe4000001140a */
[----:B--2---:R-:W-:Y:S01]  /*5940*/  IADD3 R8, P2, R4, R6, RZ ;  /* 0x0000000604087210 */ /* 0x004fe20007f5e0ff */
[----:B------:R0:W-:Y:S01]  /*5950*/  STL [R1+0x740], R9 ;  /* 0x0007400901007387 */ /* 0x0001e20000100800 */
[----:B------:R-:W-:Y:S02]  /*5960*/  LEA.HI.X.SX32 R5, R5, R0, 0x1, P1 ;  /* 0x0000000005057211 */ /* 0x000fe400008f0eff */
[-C--:B-1----:R-:W-:Y:S01]  /*5970*/  IADD3 R7, P3, R3, R6.reuse, RZ ;  /* 0x0000000603077210 */ /* 0x082fe20007f7e0ff */
[----:B------:R1:W-:Y:S01]  /*5980*/  STL [R1+0x744], R8 ;  /* 0x0007440801007387 */ /* 0x0003e20000100800 */
[----:B------:R-:W-:-:S02]  /*5990*/  IADD3 R6, P4, R2, R6, RZ ;  /* 0x0000000602067210 */ /* 0x000fc40007f9e0ff */
[-C--:B------:R-:W-:Y:S01]  /*59a0*/  LEA.HI.X.SX32 R4, R4, R0.reuse, 0x1, P2 ;  /* 0x0000000004047211 */ /* 0x080fe200010f0eff */
[----:B------:R2:W-:Y:S01]  /*59b0*/  STL [R1+0x748], R7 ;  /* 0x0007480701007387 */ /* 0x0005e20000100800 */
[----:B------:R-:W-:Y:S01]  /*59c0*/  LEA.HI.X.SX32 R3, R3, R0, 0x1, P3 ;  /* 0x0000000003037211 */ /* 0x000fe200018f0eff */
[----:B0-----:R-:W-:Y:S01]  /*59d0*/  IMAD R9, R33, 0x37, RZ ;  /* 0x0000003721097824 */ /* 0x001fe200078e02ff */
[C---:B------:R-:W-:Y:S01]  /*59e0*/  IADD3 RZ, P2, R245.reuse, R18, RZ ;  /* 0x00000012f5ff7210 */ /* 0x040fe20007f5e0ff */
[----:B------:R0:W-:Y:S01]  /*59f0*/  STL [R1+0x738], R6 ;  /* 0x0007380601007387 */ /* 0x0001e20000100800 */
[----:B------:R-:W-:Y:S01]  /*5a00*/  IADD3 RZ, P3, R245, R19, RZ ;  /* 0x00000013f5ff7210 */ /* 0x000fe20007f7e0ff */
[C---:B-1----:R-:W-:Y:S01]  /*5a10*/  IMAD R8, R33.reuse, 0x38, RZ ;  /* 0x0000003821087824 */ /* 0x042fe200078e02ff */
[----:B------:R-:W-:Y:S01]  /*5a20*/  LEA.HI.X.SX32 R0, R2, R0, 0x1, P4 ;  /* 0x0000000002007211 */ /* 0x000fe200020f0eff */
[----:B------:R1:W-:Y:S01]  /*5a30*/  STL [R1+0x728], R5 ;  /* 0x0007280501007387 */ /* 0x0003e20000100800 */
[----:B------:R-:W-:Y:S01]  /*5a40*/  IADD3 RZ, P1, R18, R33, RZ ;  /* 0x0000002112ff7210 */ /* 0x000fe20007f3e0ff */
[----:B--2---:R-:W-:Y:S01]  /*5a50*/  IMAD R7, R33, 0x39, RZ ;  /* 0x0000003921077824 */ /* 0x004fe200078e02ff */
[----:B------:R-:W-:Y:S01]  /*5a60*/  SHF.R.S32.HI R245, RZ, 0x1f, R245 ;  /* 0x0000001ffff57819 */ /* 0x000fe200000114f5 */
[----:B------:R2:W-:Y:S01]  /*5a70*/  STL [R1+0x72c], R4 ;  /* 0x00072c0401007387 */ /* 0x0005e20000100800 */
[-C--:B------:R-:W-:Y:S01]  /*5a80*/  IADD3 RZ, P4, R247, R19.reuse, RZ ;  /* 0x00000013f7ff7210 */ /* 0x080fe20007f9e0ff */
[--C-:B------:R-:W-:Y:S01]  /*5a90*/  IMAD.X R239, R241, 0x1, R20.reuse, P1 ;  /* 0x00000001f1ef7824 */ /* 0x100fe200008e0614 */
[----:B------:R-:W-:Y:S01]  /*5aa0*/  SHF.R.S32.HI R247, RZ, 0x1f, R247 ;  /* 0x0000001ffff77819 */ /* 0x000fe200000114f7 */
[--C-:B------:R-:W-:Y:S01]  /*5ab0*/  IMAD.X R243, R245, 0x1, R20.reuse, P2 ;  /* 0x00000001f5f37824 */ /* 0x100fe200010e0614 */
[CC--:B------:R-:W-:Y:S01]  /*5ac0*/  IADD3 RZ, P1, R251.reuse, R18.reuse, RZ ;  /* 0x00000012fbff7210 */ /* 0x0c0fe20007f3e0ff */
[----:B------:R3:W-:Y:S01]  /*5ad0*/  STL [R1+0x730], R3 ;  /* 0x0007300301007387 */ /* 0x0007e20000100800 */
[-C--:B------:R-:W-:Y:S01]  /*5ae0*/  IADD3 RZ, P2, R251, R19.reuse, RZ ;  /* 0x00000013fbff7210 */ /* 0x080fe20007f5e0ff */
[----:B------:R-:W-:Y:S01]  /*5af0*/  IMAD.X R245, R245, 0x1, R21, P3 ;  /* 0x00000001f5f57824 */ /* 0x000fe200018e0615 */
[----:B------:R-:W-:Y:S01]  /*5b00*/  SHF.R.S32.HI R251, RZ, 0x1f, R251 ;  /* 0x0000001ffffb7819 */ /* 0x000fe200000114fb */
[----:B------:R-:W-:Y:S01]  /*5b10*/  IMAD.X R246, R247, 0x1, R20, P5 ;  /* 0x00000001f7f67824 */ /* 0x000fe200028e0614 */
[----:B------:R4:W-:Y:S01]  /*5b20*/  STL [R1+0x734], R0 ;  /* 0x0007340001007387 */ /* 0x0009e20000100800 */
[-C--:B------:R-:W-:Y:S01]  /*5b30*/  IADD3 RZ, P3, R35, R18.reuse, RZ ;  /* 0x0000001223ff7210 */ /* 0x080fe20007f7e0ff */
[----:B0-----:R-:W-:Y:S01]  /*5b40*/  IMAD R6, R33, 0x3a, RZ ;  /* 0x0000003a21067824 */ /* 0x001fe200078e02ff */
[-C--:B------:R-:W-:Y:S01]  /*5b50*/  IADD3 RZ, P5, R35, R19.reuse, RZ ;  /* 0x0000001323ff7210 */ /* 0x080fe20007fbe0ff */
[C---:B-1----:R-:W-:Y:S01]  /*5b60*/  IMAD R5, R33.reuse, 0x3b, RZ ;  /* 0x0000003b21057824 */ /* 0x042fe200078e02ff */
[----:B------:R-:W-:Y:S01]  /*5b70*/  SHF.R.S32.HI R35, RZ, 0x1f, R35 ;  /* 0x0000001fff237819 */ /* 0x000fe20000011423 */
[C---:B--2---:R-:W-:Y:S01]  /*5b80*/  IMAD R4, R33.reuse, 0x3c, RZ ;  /* 0x0000003c21047824 */ /* 0x044fe200078e02ff */
[----:B------:R-:W-:Y:S01]  /*5b90*/  SHF.R.S32.HI R145, RZ, 0x1f, R9 ;  /* 0x0000001fff917819 */ /* 0x000fe20000011409 */
[C---:B---3--:R-:W-:Y:S01]  /*5ba0*/  IMAD R3, R33.reuse, 0x3d, RZ ;  /* 0x0000003d21037824 */ /* 0x048fe200078e02ff */
[----:B------:R-:W-:Y:S01]  /*5bb0*/  SHF.R.S32.HI R146, RZ, 0x1f, R8 ;  /* 0x0000001fff927819 */ /* 0x000fe20000011408 */
[C---:B------:R-:W-:Y:S01]  /*5bc0*/  IMAD R2, R33.reuse, 0x3e, RZ ;  /* 0x0000003e21027824 */ /* 0x040fe200078e02ff */
[----:B------:R-:W-:Y:S01]  /*5bd0*/  SHF.R.S32.HI R147, RZ, 0x1f, R7 ;  /* 0x0000001fff937819 */ /* 0x000fe20000011407 */
[----:B----4-:R-:W-:Y:S01]  /*5be0*/  IMAD R0, R33, 0x3f, RZ ;  /* 0x0000003f21007824 */ /* 0x010fe200078e02ff */
[----:B------:R-:W-:Y:S01]  /*5bf0*/  SHF.R.S32.HI R33, RZ, 0x1f, R37 ;  /* 0x0000001fff217819 */ /* 0x000fe20000011425 */
[--C-:B------:R-:W-:Y:S01]  /*5c00*/  IMAD.X R247, R247, 0x1, R21.reuse, P4 ;  /* 0x00000001f7f77824 */ /* 0x100fe200020e0615 */
[-C--:B------:R-:W-:Y:S01]  /*5c10*/  IADD3 RZ, P4, R37, R18.reuse, RZ ;  /* 0x0000001225ff7210 */ /* 0x080fe20007f9e0ff */
[--C-:B------:R-:W-:Y:S01]  /*5c20*/  IMAD.X R250, R251, 0x1, R20.reuse, P1 ;  /* 0x00000001fbfa7824 */ /* 0x100fe200008e0614 */
[-C--:B------:R-:W-:Y:S01]  /*5c30*/  IADD3 RZ, P1, R37, R19.reuse, RZ ;  /* 0x0000001325ff7210 */ /* 0x080fe20007f3e0ff */
[C-C-:B------:R-:W-:Y:S01]  /*5c40*/  IMAD.X R252, R35.reuse, 0x1, R20.reuse, P3 ;  /* 0x0000000123fc7824 */ /* 0x140fe200018e0614 */
[CC--:B------:R-:W-:Y:S01]  /*5c50*/  IADD3 RZ, P3, R130.reuse, R19.reuse, RZ ;  /* 0x0000001382ff7210 */ /* 0x0c0fe20007f7e0ff */
[--C-:B------:R-:W-:Y:S01]  /*5c60*/  IMAD.X R37, R35, 0x1, R21.reuse, P5 ;  /* 0x0000000123257824 */ /* 0x100fe200028e0615 */
[-C--:B------:R-:W-:Y:S01]  /*5c70*/  IADD3 RZ, P5, R129, R18.reuse, RZ ;  /* 0x0000001281ff7210 */ /* 0x080fe20007fbe0ff */
[--C-:B------:R-:W-:Y:S01]  /*5c80*/  IMAD.X R251, R251, 0x1, R21.reuse, P2 ;  /* 0x00000001fbfb7824 */ /* 0x100fe200010e0615 */
[----:B------:R-:W-:Y:S01]  /*5c90*/  IADD3 RZ, P2, R130, R18, RZ ;  /* 0x0000001282ff7210 */ /* 0x000fe20007f5e0ff */
[----:B------:R-:W-:Y:S01]  /*5ca0*/  IMAD.X R35, R33, 0x1, R20, P4 ;  /* 0x0000000121237824 */ /* 0x000fe200020e0614 */
[----:B------:R-:W-:Y:S01]  /*5cb0*/  SHF.R.S32.HI R130, RZ, 0x1f, R130 ;  /* 0x0000001fff827819 */ /* 0x000fe20000011482 */
[----:B------:R0:W-:Y:S01]  /*5cc0*/  STL [R1], R37 ;  /* 0x0000002501007387 */ /* 0x0001e20000100800 */
[----:B------:R-:W-:Y:S01]  /*5cd0*/  IADD3 RZ, P4, R129, R19, RZ ;  /* 0x0000001381ff7210 */ /* 0x000fe20007f9e0ff */
[----:B------:R-:W-:Y:S01]  /*5ce0*/  IMAD.X R241, R241, 0x1, R21, P6 ;  /* 0x00000001f1f17824 */ /* 0x000fe200030e0615 */
[----:B------:R-:W-:Y:S01]  /*5cf0*/  SHF.R.S32.HI R129, RZ, 0x1f, R129 ;  /* 0x0000001fff817819 */ /* 0x000fe20000011481 */
[----:B------:R1:W-:Y:S01]  /*5d00*/  STL [R1+0x4], R35 ;  /* 0x0000042301007387 */ /* 0x0003e20000100800 */
[----:B------:R-:W-:-:S02]  /*5d10*/  SHF.R.S32.HI R148, RZ, 0x1f, R6 ;  /* 0x0000001fff947819 */ /* 0x000fc40000011406 */
[----:B------:R-:W-:Y:S01]  /*5d20*/  SHF.R.S32.HI R149, RZ, 0x1f, R5 ;  /* 0x0000001fff957819 */ /* 0x000fe20000011405 */
[C---:B------:R-:W-:Y:S01]  /*5d30*/  IMAD.X R154, R129.reuse, 0x1, R20, P5 ;  /* 0x00000001819a7824 */ /* 0x040fe200028e0614 */
[----:B------:R-:W-:Y:S01]  /*5d40*/  SHF.R.S32.HI R150, RZ, 0x1f, R4 ;  /* 0x0000001fff967819 */ /* 0x000fe20000011404 */
[----:B------:R-:W-:Y:S01]  /*5d50*/  IMAD.X R129, R129, 0x1, R21, P4 ;  /* 0x0000000181817824 */ /* 0x000fe200020e0615 */
[----:B0-----:R-:W-:Y:S02]  /*5d60*/  SHF.R.S32.HI R37, RZ, 0x1f, R42 ;  /* 0x0000001fff257819 */ /* 0x001fe4000001142a */
[----:B------:R-:W-:Y:S01]  /*5d70*/  SHF.R.S32.HI R151, RZ, 0x1f, R3 ;  /* 0x0000001fff977819 */ /* 0x000fe20000011403 */
[--C-:B-1----:R-:W-:Y:S01]  /*5d80*/  IMAD.X R35, R33, 0x1, R21.reuse, P1 ;  /* 0x0000000121237824 */ /* 0x102fe200008e0615 */
[C---:B------:R-:W-:Y:S01]  /*5d90*/  IADD3 RZ, P1, R127.reuse, R18, RZ ;  /* 0x000000127fff7210 */ /* 0x040fe20007f3e0ff */
[C---:B------:R-:W-:Y:S01]  /*5da0*/  IMAD.X R33, R130.reuse, 0x1, R20, P2 ;  /* 0x0000000182217824 */ /* 0x040fe200010e0614 */
[----:B------:R-:W-:Y:S01]  /*5db0*/  IADD3 RZ, P2, R127, R19, RZ ;  /* 0x000000137fff7210 */ /* 0x000fe20007f5e0ff */
[----:B------:R-:W-:Y:S01]  /*5dc0*/  IMAD.X R130, R130, 0x1, R21, P3 ;  /* 0x0000000182827824 */ /* 0x000fe200018e0615 */
[----:B------:R0:W-:Y:S01]  /*5dd0*/  STL [R1+0x8], R35 ;  /* 0x0000082301007387 */ /* 0x0001e20000100800 */
[----:B------:R-:W-:-:S02]  /*5de0*/  SHF.R.S32.HI R127, RZ, 0x1f, R127 ;  /* 0x0000001fff7f7819 */ /* 0x000fc4000001147f */
[----:B------:R-:W-:Y:S01]  /*5df0*/  IADD3 RZ, P3, R128, R18, RZ ;  /* 0x0000001280ff7210 */ /* 0x000fe20007f7e0ff */
[----:B------:R1:W-:Y:S01]  /*5e00*/  STL [R1+0xc], R33 ;  /* 0x00000c2101007387 */ /* 0x0003e20000100800 */
[----:B------:R-:W-:Y:S02]  /*5e10*/  SHF.R.S32.HI R152, RZ, 0x1f, R2 ;  /* 0x0000001fff987819 */ /* 0x000fe40000011402 */
[----:B------:R-:W-:Y:S01]  /*5e20*/  SHF.R.S32.HI R153, RZ, 0x1f, R0 ;  /* 0x0000001fff997819 */ /* 0x000fe20000011400 */
[----:B------:R2:W-:Y:S01]  /*5e30*/  STL [R1+0x10], R130 ;  /* 0x0000108201007387 */ /* 0x0005e20000100800 */
[----:B0-----:R-:W-:-:S03]  /*5e40*/  SHF.R.S32.HI R35, RZ, 0x1f, R40 ;  /* 0x0000001fff237819 */ /* 0x001fc60000011428 */
[----:B------:R-:W-:Y:S01]  /*5e50*/  STL [R1+0x14], R154 ;  /* 0x0000149a01007387 */ /* 0x000fe20000100800 */
[----:B-1----:R-:W-:Y:S02]  /*5e60*/  SHF.R.S32.HI R33, RZ, 0x1f, R38 ;  /* 0x0000001fff217819 */ /* 0x002fe40000011426 */
[----:B--2---:R-:W-:Y:S02]  /*5e70*/  IADD3 R130, P5, R128, R19, RZ ;  /* 0x0000001380827210 */ /* 0x004fe40007fbe0ff */
[----:B------:R-:W-:-:S03]  /*5e80*/  IADD3 R128, P4, R126, R18, RZ ;  /* 0x000000127e807210 */ /* 0x000fc60007f9e0ff */
[----:B------:R0:W-:Y:S04]  /*5e90*/  STL [R1+0x2c], R130 ;  /* 0x00002c8201007387 */ /* 0x0001e80000100800 */
[----:B------:R1:W-:Y:S04]  /*5ea0*/  STL [R1+0x18], R129 ;  /* 0x0000188101007387 */ /* 0x0003e80000100800 */
[----:B------:R2:W-:Y:S01]  /*5eb0*/  STL [R1+0x34], R128 ;  /* 0x0000348001007387 */ /* 0x0005e20000100800 */
[----:B0-----:R-:W-:Y:S01]  /*5ec0*/  IMAD.X R130, R127, 0x1, R20, P1 ;  /* 0x000000017f827824 */ /* 0x001fe200008e0614 */
[----:B-1----:R-:W-:-:S04]  /*5ed0*/  IADD3 R129, P1, R126, R19, RZ ;  /* 0x000000137e817210 */ /* 0x002fc80007f3e0ff */
[----:B------:R-:W-:Y:S01]  /*5ee0*/  STL [R1+0x1c], R130 ;  /* 0x00001c8201007387 */ /* 0x000fe20000100800 */
[--C-:B--2---:R-:W-:Y:S01]  /*5ef0*/  IMAD.X R128, R127, 0x1, R21.reuse, P2 ;  /* 0x000000017f807824 */ /* 0x104fe200010e0615 */
[CC--:B------:R-:W-:Y:S01]  /*5f00*/  IADD3 R126, P2, R124.reuse, R18.reuse, RZ ;  /* 0x000000127c7e7210 */ /* 0x0c0fe20007f5e0ff */
[C---:B------:R-:W-:Y:S01]  /*5f10*/  IMAD.X R127, R125.reuse, 0x1, R20, P3 ;  /* 0x000000017d7f7824 */ /* 0x040fe200018e0614 */
[----:B------:R-:W-:Y:S01]  /*5f20*/  IADD3 R124, P3, R124, R19, RZ ;  /* 0x000000137c7c7210 */ /* 0x000fe20007f7e0ff */
[----:B------:R-:W-:Y:S04]  /*5f30*/  STL [R1+0x3c], R129 ;  /* 0x00003c8101007387 */ /* 0x000fe80000100800 */
[----:B------:R-:W-:Y:S04]  /*5f40*/  STL [R1+0x20], R128 ;  /* 0x0000208001007387 */ /* 0x000fe80000100800 */
[----:B------:R0:W-:Y:S04]  /*5f50*/  STL [R1+0x44], R126 ;  /* 0x0000447e01007387 */ /* 0x0001e80000100800 */
[----:B------:R-:W-:Y:S04]  /*5f60*/  STL [R1+0x24], R127 ;  /* 0x0000247f01007387 */ /* 0x000fe80000100800 */
[----:B------:R1:W-:Y:S01]  /*5f70*/  STL [R1+0x4c], R124 ;  /* 0x00004c7c01007387 */ /* 0x0003e20000100800 */
[----:B0-----:R-:W-:Y:S01]  /*5f80*/  IMAD.X R126, R125, 0x1, R21, P5 ;  /* 0x000000017d7e7824 */ /* 0x001fe200028e0615 */
[----:B------:R-:W-:-:S04]  /*5f90*/  IADD3 R125, P5, R122, R18, RZ ;  /* 0x000000127a7d7210 */ /* 0x000fc80007fbe0ff */
[----:B------:R-:W-:Y:S01]  /*5fa0*/  STL [R1+0x28], R126 ;  /* 0x0000287e01007387 */ /* 0x000fe20000100800 */
[C-C-:B-1----:R-:W-:Y:S01]  /*5fb0*/  IMAD.X R124, R123.reuse, 0x1, R20.reuse, P4 ;  /* 0x000000017b7c7824 */ /* 0x142fe200020e0614 */
[----:B------:R-:W-:Y:S01]  /*5fc0*/  IADD3 R122, P4, R122, R19, RZ ;  /* 0x000000137a7a7210 */ /* 0x000fe20007f9e0ff */
[----:B------:R-:W-:Y:S01]  /*5fd0*/  IMAD.X R123, R123, 0x1, R21, P1 ;  /* 0x000000017b7b7824 */ /* 0x000fe200008e0615 */
[----:B------:R-:W-:Y:S04]  /*5fe0*/  STL [R1+0x54], R125 ;  /* 0x0000547d01007387 */ /* 0x000fe80000100800 */
[----:B------:R0:W-:Y:S04]  /*5ff0*/  STL [R1+0x30], R124 ;  /* 0x0000307c01007387 */ /* 0x0001e80000100800 */
[----:B------:R1:W-:Y:S04]  /*6000*/  STL [R1+0x5c], R122 ;  /* 0x00005c7a01007387 */ /* 0x0003e80000100800 */
[----:B------:R2:W-:Y:S01]  /*6010*/  STL [R1+0x38], R123 ;  /* 0x0000387b01007387 */ /* 0x0005e20000100800 */
[----:B0-----:R-:W-:Y:S01]  /*6020*/  IADD3 R124, P1, R120, R18, RZ ;  /* 0x00000012787c7210 */ /* 0x001fe20007f3e0ff */
[----:B-1----:R-:W-:-:S04]  /*6030*/  IMAD.X R122, R121, 0x1, R20, P2 ;  /* 0x00000001797a7824 */ /* 0x002fc800010e0614 */
[----:B------:R-:W-:Y:S01]  /*6040*/  STL [R1+0x64], R124 ;  /* 0x0000647c01007387 */ /* 0x000fe20000100800 */
[----:B--2---:R-:W-:Y:S01]  /*6050*/  IADD3 R123, P2, R120, R19, RZ ;  /* 0x00000013787b7210 */ /* 0x004fe20007f5e0ff */
[--C-:B------:R-:W-:Y:S02]  /*6060*/  IMAD.X R120, R121, 0x1, R21.reuse, P3 ;  /* 0x0000000179787824 */ /* 0x100fe400018e0615 */
[----:B------:R0:W-:Y:S01]  /*6070*/  STL [R1+0x40], R122 ;  /* 0x0000407a01007387 */ /* 0x0001e20000100800 */
[C---:B------:R-:W-:Y:S02]  /*6080*/  IMAD.X R121, R119.reuse, 0x1, R20, P5 ;  /* 0x0000000177797824 */ /* 0x040fe400028e0614 */
[----:B------:R-:W-:Y:S01]  /*6090*/  IMAD.X R119, R119, 0x1, R21, P4 ;  /* 0x0000000177777824 */ /* 0x000fe200020e0615 */
[----:B------:R-:W-:Y:S04]  /*60a0*/  STL [R1+0x6c], R123 ;  /* 0x00006c7b01007387 */ /* 0x000fe80000100800 */
[----:B------:R1:W-:Y:S01]  /*60b0*/  STL [R1+0x48], R120 ;  /* 0x0000487801007387 */ /* 0x0003e20000100800 */
[----:B0-----:R-:W-:-:S05]  /*60c0*/  IADD3 R122, P3, R118, R18, RZ ;  /* 0x00000012767a7210 */ /* 0x001fca0007f7e0ff */
[----:B------:R-:W-:Y:S01]  /*60d0*/  STL [R1+0x74], R122 ;  /* 0x0000747a01007387 */ /* 0x000fe20000100800 */
[----:B-1----:R-:W-:-:S03]  /*60e0*/  IADD3 R120, P5, R118, R19, RZ ;  /* 0x0000001376787210 */ /* 0x002fc60007fbe0ff */
[----:B------:R-:W-:Y:S01]  /*60f0*/  STL [R1+0x50], R121 ;  /* 0x0000507901007387 */ /* 0x000fe20000100800 */
        /* <DEDUP_REMOVED lines=46> */
[----:B------:R0:W-:Y:S01]  /*63e0*/  STL [R1+0xb0], R110 ;  /* 0x0000b06e01007387 */ /* 0x0001e20000100800 */
[----:B--2---:R-:W-:Y:S01]  /*63f0*/  IMAD.X R108, R103, 0x1, R21, P2 ;  /* 0x00000001676c7824 */ /* 0x004fe200010e0615 */
[C---:B------:R-:W-:Y:S01]  /*6400*/  IADD3 R102, P2, R100.reuse, R18, RZ ;  /* 0x0000001264667210 */ /* 0x040fe20007f5e0ff */
[----:B------:R-:W-:Y:S01]  /*6410*/  IMAD.X R103, R101, 0x1, R20, P3 ;  /* 0x0000000165677824 */ /* 0x000fe200018e0614 */
[----:B------:R-:W-:Y:S01]  /*6420*/  IADD3 R100, P3, R100, R19, RZ ;  /* 0x0000001364647210 */ /* 0x000fe20007f7e0ff */
[----:B------:R-:W-:Y:S01]  /*6430*/  STL [R1+0xdc], R109 ;  /* 0x0000dc6d01007387 */ /* 0x000fe20000100800 */
[----:B0-----:R-:W-:-:S03]  /*6440*/  CS2R R110, SRZ ;  /* 0x00000000006e7805 */ /* 0x001fc6000001ff00 */
[----:B------:R0:W-:Y:S04]  /*6450*/  STL [R1+0xb8], R108 ;  /* 0x0000b86c01007387 */ /* 0x0001e80000100800 */
[----:B------:R1:W-:Y:S04]  /*6460*/  STL [R1+0xe4], R102 ;  /* 0x0000e46601007387 */ /* 0x0003e80000100800 */
[----:B------:R-:W-:Y:S01]  /*6470*/  STL [R1+0xc0], R103 ;  /* 0x0000c06701007387 */ /* 0x000fe20000100800 */
[----:B0-----:R-:W-:-:S03]  /*6480*/  CS2R R108, SRZ ;  /* 0x00000000006c7805 */ /* 0x001fc6000001ff00 */
[----:B------:R0:W-:Y:S01]  /*6490*/  STL [R1+0xec], R100 ;  /* 0x0000ec6401007387 */ /* 0x0001e20000100800 */
[----:B-1----:R-:W-:Y:S01]  /*64a0*/  IMAD.X R102, R101, 0x1, R21, P5 ;  /* 0x0000000165667824 */ /* 0x002fe200028e0615 */
[----:B------:R-:W-:-:S04]  /*64b0*/  IADD3 R101, P5, R99, R18, RZ ;  /* 0x0000001263657210 */ /* 0x000fc80007fbe0ff */
[----:B------:R1:W-:Y:S01]  /*64c0*/  STL [R1+0xc8], R102 ;  /* 0x0000c86601007387 */ /* 0x0003e20000100800 */
[----:B0-----:R-:W-:Y:S01]  /*64d0*/  IMAD.X R100, R95, 0x1, R20, P4 ;  /* 0x000000015f647824 */ /* 0x001fe200020e0614 */
[----:B------:R-:W-:Y:S01]  /*64e0*/  IADD3 R99, P4, R99, R19, RZ ;  /* 0x0000001363637210 */ /* 0x000fe20007f9e0ff */
[----:B------:R-:W-:Y:S01]  /*64f0*/  IMAD.X R95, R95, 0x1, R21, P1 ;  /* 0x000000015f5f7824 */ /* 0x000fe200008e0615 */
[----:B------:R-:W-:Y:S04]  /*6500*/  STL [R1+0xf4], R101 ;  /* 0x0000f46501007387 */ /* 0x000fe80000100800 */
[----:B------:R0:W-:Y:S01]  /*6510*/  STL [R1+0xd0], R100 ;  /* 0x0000d06401007387 */ /* 0x0001e20000100800 */
[----:B-1----:R-:W-:-:S03]  /*6520*/  CS2R R102, SRZ ;  /* 0x0000000000667805 */ /* 0x002fc6000001ff00 */
[----:B------:R1:W-:Y:S04]  /*6530*/  STL [R1+0xfc], R99 ;  /* 0x0000fc6301007387 */ /* 0x0003e80000100800 */
[----:B------:R2:W-:Y:S01]  /*6540*/  STL [R1+0xd8], R95 ;  /* 0x0000d85f01007387 */ /* 0x0005e20000100800 */
[----:B0-----:R-:W-:Y:S01]  /*6550*/  IADD3 R100, P1, R94, R18, RZ ;  /* 0x000000125e647210 */ /* 0x001fe20007f3e0ff */
[----:B-1----:R-:W-:-:S04]  /*6560*/  IMAD.X R99, R93, 0x1, R20, P2 ;  /* 0x000000015d637824 */ /* 0x002fc800010e0614 */
[----:B------:R0:W-:Y:S01]  /*6570*/  STL [R1+0x104], R100 ;  /* 0x0001046401007387 */ /* 0x0001e20000100800 */
[----:B--2---:R-:W-:Y:S01]  /*6580*/  IADD3 R95, P2, R94, R19, RZ ;  /* 0x000000135e5f7210 */ /* 0x004fe20007f5e0ff */
[----:B------:R-:W-:Y:S01]  /*6590*/  IMAD.X R94, R93, 0x1, R21, P3 ;  /* 0x000000015d5e7824 */ /* 0x000fe200018e0615 */
[----:B------:R-:W-:Y:S01]  /*65a0*/  IADD3 R93, P3, R92, R18, RZ ;  /* 0x000000125c5d7210 */ /* 0x000fe20007f7e0ff */
[----:B------:R1:W-:Y:S04]  /*65b0*/  STL [R1+0xe0], R99 ;  /* 0x0000e06301007387 */ /* 0x0003e80000100800 */
[----:B------:R2:W-:Y:S01]  /*65c0*/  STL [R1+0x10c], R95 ;  /* 0x00010c5f01007387 */ /* 0x0005e20000100800 */
[----:B0-----:R-:W-:-:S03]  /*65d0*/  CS2R R100, SRZ ;  /* 0x0000000000647805 */ /* 0x001fc6000001ff00 */
[----:B------:R0:W-:Y:S01]  /*65e0*/  STL [R1+0xe8], R94 ;  /* 0x0000e85e01007387 */ /* 0x0001e20000100800 */
[----:B-1----:R-:W-:-:S03]  /*65f0*/  CS2R R98, SRZ ;  /* 0x0000000000627805 */ /* 0x002fc6000001ff00 */
[----:B------:R1:W-:Y:S01]  /*6600*/  STL [R1+0x114], R93 ;  /* 0x0001145d01007387 */ /* 0x0003e20000100800 */
[----:B--2---:R-:W-:Y:S01]  /*6610*/  IMAD.X R95, R79, 0x1, R20, P5 ;  /* 0x000000014f5f7824 */ /* 0x004fe200028e0614 */
[----:B0-----:R-:W-:-:S04]  /*6620*/  IADD3 R94, P5, R92, R19, RZ ;  /* 0x000000135c5e7210 */ /* 0x001fc80007fbe0ff */
[----:B------:R-:W-:Y:S01]  /*6630*/  STL [R1+0xf0], R95 ;  /* 0x0000f05f01007387 */ /* 0x000fe20000100800 */
[--C-:B-1----:R-:W-:Y:S01]  /*6640*/  IMAD.X R93, R79, 0x1, R21.reuse, P4 ;  /* 0x000000014f5d7824 */ /* 0x102fe200020e0615 */
[C---:B------:R-:W-:Y:S01]  /*6650*/  IADD3 R92, P4, R78.reuse, R18, RZ ;  /* 0x000000124e5c7210 */ /* 0x040fe20007f9e0ff */
[C---:B------:R-:W-:Y:S01]  /*6660*/  IMAD.X R79, R77.reuse, 0x1, R20, P1 ;  /* 0x000000014d4f7824 */ /* 0x040fe200008e0614 */
[----:B------:R-:W-:Y:S01]  /*6670*/  IADD3 R78, P1, R78, R19, RZ ;  /* 0x000000134e4e7210 */ /* 0x000fe20007f3e0ff */
[----:B------:R0:W-:Y:S01]  /*6680*/  STL [R1+0x11c], R94 ;  /* 0x00011c5e01007387 */ /* 0x0001e20000100800 */
[----:B------:R-:W-:-:S03]  /*6690*/  IMAD.X R77, R77, 0x1, R21, P2 ;  /* 0x000000014d4d7824 */ /* 0x000fc600010e0615 */
[----:B------:R-:W-:Y:S04]  /*66a0*/  STL [R1+0xf8], R93 ;  /* 0x0000f85d01007387 */ /* 0x000fe80000100800 */
[----:B------:R1:W-:Y:S01]  /*66b0*/  STL [R1+0x124], R92 ;  /* 0x0001245c01007387 */ /* 0x0003e20000100800 */
[----:B0-----:R-:W-:-:S03]  /*66c0*/  CS2R R94, SRZ ;  /* 0x00000000005e7805 */ /* 0x001fc6000001ff00 */
[----:B------:R0:W-:Y:S04]  /*66d0*/  STL [R1+0x100], R79 ;  /* 0x0001004f01007387 */ /* 0x0001e80000100800 */
[----:B------:R2:W-:Y:S01]  /*66e0*/  STL [R1+0x12c], R78 ;  /* 0x00012c4e01007387 */ /* 0x0005e20000100800 */
[----:B-1----:R-:W-:-:S03]  /*66f0*/  CS2R R92, SRZ ;  /* 0x00000000005c7805 */ /* 0x002fc6000001ff00 */
[----:B------:R1:W-:Y:S01]  /*6700*/  STL [R1+0x108], R77 ;  /* 0x0001084d01007387 */ /* 0x0003e20000100800 */
[----:B0-----:R-:W-:Y:S01]  /*6710*/  IADD3 R79, P2, R76, R18, RZ ;  /* 0x000000124c4f7210 */ /* 0x001fe20007f5e0ff */
[----:B--2---:R-:W-:-:S04]  /*6720*/  IMAD.X R78, R67, 0x1, R20, P3 ;  /* 0x00000001434e7824 */ /* 0x004fc800018e0614 */
[----:B------:R-:W-:Y:S01]  /*6730*/  STL [R1+0x134], R79 ;  /* 0x0001344f01007387 */ /* 0x000fe20000100800 */
[----:B-1----:R-:W-:Y:S01]  /*6740*/  IADD3 R77, P3, R76, R19, RZ ;  /* 0x000000134c4d7210 */ /* 0x002fe20007f7e0ff */
[----:B------:R-:W-:Y:S01]  /*6750*/  IMAD.X R76, R67, 0x1, R21, P5 ;  /* 0x00000001434c7824 */ /* 0x000fe200028e0615 */
[----:B------:R-:W-:Y:S01]  /*6760*/  IADD3 R67, P5, R66, R18, RZ ;  /* 0x0000001242437210 */ /* 0x000fe20007fbe0ff */
[----:B------:R0:W-:Y:S04]  /*6770*/  STL [R1+0x110], R78 ;  /* 0x0001104e01007387 */ /* 0x0001e80000100800 */
[----:B------:R1:W-:Y:S04]  /*6780*/  STL [R1+0x13c], R77 ;  /* 0x00013c4d01007387 */ /* 0x0003e80000100800 */
[----:B------:R2:W-:Y:S01]  /*6790*/  STL [R1+0x118], R76 ;  /* 0x0001184c01007387 */ /* 0x0005e20000100800 */
[----:B0-----:R-:W-:-:S03]  /*67a0*/  CS2R R78, SRZ ;  /* 0x00000000004e7805 */ /* 0x001fc6000001ff00 */
[----:B------:R0:W-:Y:S01]  /*67b0*/  STL [R1+0x144], R67 ;  /* 0x0001444301007387 */ /* 0x0001e20000100800 */
[----:B-1----:R-:W-:Y:S01]  /*67c0*/  IMAD.X R77, R65, 0x1, R20, P4 ;  /* 0x00000001414d7824 */ /* 0x002fe200020e0614 */
[----:B--2---:R-:W-:-:S04]  /*67d0*/  IADD3 R76, P4, R66, R19, RZ ;  /* 0x00000013424c7210 */ /* 0x004fc80007f9e0ff */
[----:B------:R-:W-:Y:S01]  /*67e0*/  STL [R1+0x120], R77 ;  /* 0x0001204d01007387 */ /* 0x000fe20000100800 */
[--C-:B0-----:R-:W-:Y:S01]  /*67f0*/  IMAD.X R67, R65, 0x1, R21.reuse, P1 ;  /* 0x0000000141437824 */ /* 0x101fe200008e0615 */
        /* <DEDUP_REMOVED lines=84> */
[----:B------:R-:W-:Y:S01]  /*6d40*/  STL [R1+0x1dc], R46 ;  /* 0x0001dc2e01007387 */ /* 0x000fe20000100800 */
[----:B------:R-:W-:-:S03]  /*6d50*/  IMAD.X R41, R41, 0x1, R21, P1 ;  /* 0x0000000129297824 */ /* 0x000fc600008e0615 */
[----:B------:R-:W-:Y:S04]  /*6d60*/  STL [R1+0x1b8], R45 ;  /* 0x0001b82d01007387 */ /* 0x000fe80000100800 */
[----:B------:R-:W-:Y:S04]  /*6d70*/  STL [R1+0x1e4], R44 ;  /* 0x0001e42c01007387 */ /* 0x000fe80000100800 */
[----:B------:R0:W-:Y:S04]  /*6d80*/  STL [R1+0x1c0], R43 ;  /* 0x0001c02b01007387 */ /* 0x0001e80000100800 */
[----:B------:R1:W-:Y:S04]  /*6d90*/  STL [R1+0x1ec], R42 ;  /* 0x0001ec2a01007387 */ /* 0x0003e80000100800 */
[----:B------:R2:W-:Y:S01]  /*6da0*/  STL [R1+0x1c8], R41 ;  /* 0x0001c82901007387 */ /* 0x0005e20000100800 */
[----:B0-----:R-:W-:Y:S01]  /*6db0*/  IADD3 R43, P1, R40, R18, RZ ;  /* 0x00000012282b7210 */ /* 0x001fe20007f3e0ff */
[----:B-1----:R-:W-:-:S04]  /*6dc0*/  IMAD.X R42, R39, 0x1, R20, P2 ;  /* 0x00000001272a7824 */ /* 0x002fc800010e0614 */
[----:B------:R-:W-:Y:S01]  /*6dd0*/  STL [R1+0x1f4], R43 ;  /* 0x0001f42b01007387 */ /* 0x000fe20000100800 */
[-C--:B--2---:R-:W-:Y:S01]  /*6de0*/  IADD3 R41, P2, R40, R19.reuse, RZ ;  /* 0x0000001328297210 */ /* 0x084fe20007f5e0ff */
[----:B------:R-:W-:Y:S01]  /*6df0*/  IMAD.X R40, R39, 0x1, R21, P3 ;  /* 0x0000000127287824 */ /* 0x000fe200018e0615 */
[C---:B------:R-:W-:Y:S01]  /*6e00*/  IADD3 R39, P3, R38.reuse, R18, RZ ;  /* 0x0000001226277210 */ /* 0x040fe20007f7e0ff */
[----:B------:R-:W-:Y:S04]  /*6e10*/  STL [R1+0x1d0], R42 ;  /* 0x0001d02a01007387 */ /* 0x000fe80000100800 */
[----:B------:R0:W-:Y:S04]  /*6e20*/  STL [R1+0x1fc], R41 ;  /* 0x0001fc2901007387 */ /* 0x0001e80000100800 */
[----:B------:R1:W-:Y:S04]  /*6e30*/  STL [R1+0x1d8], R40 ;  /* 0x0001d82801007387 */ /* 0x0003e80000100800 */
[----:B------:R2:W-:Y:S01]  /*6e40*/  STL [R1+0x204], R39 ;  /* 0x0002042701007387 */ /* 0x0005e20000100800 */
[----:B0-----:R-:W-:Y:S01]  /*6e50*/  IMAD.X R41, R37, 0x1, R20, P5 ;  /* 0x0000000125297824 */ /* 0x001fe200028e0614 */
[----:B-1----:R-:W-:-:S04]  /*6e60*/  IADD3 R40, P5, R38, R19, RZ ;  /* 0x0000001326287210 */ /* 0x002fc80007fbe0ff */
[----:B------:R-:W-:Y:S01]  /*6e70*/  STL [R1+0x1e0], R41 ;  /* 0x0001e02901007387 */ /* 0x000fe20000100800 */
[--C-:B--2---:R-:W-:Y:S01]  /*6e80*/  IMAD.X R39, R37, 0x1, R21.reuse, P4 ;  /* 0x0000000125277824 */ /* 0x104fe200020e0615 */
        /* <DEDUP_REMOVED lines=23> */
[----:B--2---:R-:W-:Y:S01]  /*7000*/  IMAD.X R33, R131, 0x1, R21, P1 ;  /* 0x0000000183217824 */ /* 0x004fe200008e0615 */
[C---:B------:R-:W-:Y:S02]  /*7010*/  IADD3 R32, P1, R31.reuse, R18, RZ ;  /* 0x000000121f207210 */ /* 0x040fe40007f3e0ff */
        /* <DEDUP_REMOVED lines=79> */
[----:B------:R-:W-:Y:S02]  /*7510*/  IADD3 R22, P1, R10, R18, RZ ;  /* 0x000000120a167210 */ /* 0x000fe40007f3e0ff */
        /* <DEDUP_REMOVED lines=21> */
[----:B------:R0:W-:Y:S01]  /*7670*/  STL [R1+0x368], R22 ;  /* 0x0003681601007387 */ /* 0x0001e20000100800 */
[----:B--2---:R-:W-:Y:S01]  /*7680*/  IMAD.X R9, R144, 0x1, R21, P2 ;  /* 0x0000000190097824 */ /* 0x004fe200010e0615 */
[----:B------:R-:W-:Y:S02]  /*7690*/  IADD3 R8, P2, R7, R18, RZ ;  /* 0x0000001207087210 */ /* 0x000fe40007f5e0ff */
[----:B------:R1:W-:Y:S04]  /*76a0*/  STL [R1+0x360], R10 ;  /* 0x0003600a01007387 */ /* 0x0003e80000100800 */
[----:B------:R2:W-:Y:S01]  /*76b0*/  STL [R1+0x2e0], R9 ;  /* 0x0002e00901007387 */ /* 0x0005e20000100800 */
[----:B0-----:R-:W-:-:S03]  /*76c0*/  LOP3.LUT R22, R17, 0x20, RZ, 0x3c, !PT ;  /* 0x0000002011167812 */ /* 0x001fc600078e3cff */
[----:B------:R0:W-:Y:S01]  /*76d0*/  STL [R1+0x364], R8 ;  /* 0x0003640801007387 */ /* 0x0001e20000100800 */
[----:B-1----:R-:W-:Y:S01]  /*76e0*/  IMAD.X R10, R145, 0x1, R20, P3 ;  /* 0x00000001910a7824 */ /* 0x002fe200018e0614 */
[----:B--2---:R-:W-:-:S04]  /*76f0*/  IADD3 R9, P3, R7, R19, RZ ;  /* 0x0000001307097210 */ /* 0x004fc80007f7e0ff */
[----:B------:R-:W-:Y:S01]  /*7700*/  STL [R1+0x35c], R10 ;  /* 0x00035c0a01007387 */ /* 0x000fe20000100800 */
[----:B0-----:R-:W-:Y:S01]  /*7710*/  IMAD.X R8, R145, 0x1, R21, P5 ;  /* 0x0000000191087824 */ /* 0x001fe200028e0615 */
        /* <DEDUP_REMOVED lines=44> */
[--C-:B0-----:R-:W-:Y:S01]  /*79e0*/  IMAD.X R4, R151, 0x1, R20.reuse, P4 ;  /* 0x0000000197047824 */ /* 0x101fe200020e0614 */
[----:B-1----:R-:W-:Y:S01]  /*79f0*/  IADD3 R3, P4, R0, R19, RZ ;  /* 0x0000001300037210 */ /* 0x002fe20007f9e0ff */
[----:B------:R-:W-:-:S03]  /*7a00*/  IMAD.X R0, R152, 0x1, R20, P2 ;  /* 0x0000000198007824 */ /* 0x000fc600010e0614 */
[----:B------:R-:W-:Y:S01]  /*7a10*/  STL [R1+0x314], R4 ;  /* 0x0003140401007387 */ /* 0x000fe20000100800 */
[----:B--2---:R-:W-:-:S03]  /*7a20*/  IMAD.X R2, R151, 0x1, R21, P1 ;  /* 0x0000000197027824 */ /* 0x004fc600008e0615 */
[----:B------:R0:W-:Y:S04]  /*7a30*/  STL [R1+0x310], R3 ;  /* 0x0003100301007387 */ /* 0x0001e80000100800 */
[----:B------:R1:W-:Y:S04]  /*7a40*/  STL [R1+0x2fc], R2 ;  /* 0x0002fc0201007387 */ /* 0x0003e80000100800 */
[----:B------:R2:W-:Y:S01]  /*7a50*/  STL [R1+0x300], R0 ;  /* 0x0003000001007387 */ /* 0x0005e20000100800 */
[----:B0-----:R-:W-:Y:S02]  /*7a60*/  IMAD.X R3, R152, 0x1, R21, P3 ;  /* 0x0000000198037824 */ /* 0x001fe400018e0615 */
[----:B-1----:R-:W-:-:S03]  /*7a70*/  IMAD.X R2, R153, 0x1, R20, P5 ;  /* 0x0000000199027824 */ /* 0x002fc600028e0614 */
[----:B------:R-:W-:Y:S01]  /*7a80*/  STL [R1+0x304], R3 ;  /* 0x0003040301007387 */ /* 0x000fe20000100800 */
[----:B--2---:R-:W-:-:S03]  /*7a90*/  IMAD.X R0, R153, 0x1, R21, P4 ;  /* 0x0000000199007824 */ /* 0x004fc600020e0615 */
[----:B------:R-:W-:Y:S04]  /*7aa0*/  STL [R1+0x308], R2 ;  /* 0x0003080201007387 */ /* 0x000fe80000100800 */
[----:B------:R0:W-:Y:S02]  /*7ab0*/  STL [R1+0x30c], R0 ;  /* 0x00030c0001007387 */ /* 0x0001e40000100800 */
[----:B0-----:R-:W-:-:S07]  /*7ac0*/  LOP3.LUT R0, R16, 0x40, RZ, 0x3c, !PT ;  /* 0x0000004010007812 */ /* 0x001fce00078e3cff */
.L_x_1:
[----:B------:R-:W2:Y:S04]  /*7ad0*/  LDL R2, [R1+0x2c] ;  /* 0x00002c0001027983 */ /* 0x000ea80000100800 */
[----:B------:R-:W3:Y:S04]  /*7ae0*/  LDL R29, [R1+0x34] ;  /* 0x00003400011d7983 */ /* 0x000ee80000100800 */
[----:B------:R-:W4:Y:S04]  /*7af0*/  LDL R8, [R1+0x28] ;  /* 0x0000280001087983 */ /* 0x000f280000100800 */
[----:B------:R-:W5:Y:S04]  /*7b00*/  LDL R25, [R1+0x3c] ;  /* 0x00003c0001197983 */ /* 0x000f680000100800 */
[----:B------:R-:W5:Y:S04]  /*7b10*/  LDL R24, [R1+0x30] ;  /* 0x0000300001187983 */ /* 0x000f680000100800 */
[----:B------:R-:W5:Y:S04]  /*7b20*/  LDL R23, [R1+0x44] ;  /* 0x0000440001177983 */ /* 0x000f680000100800 */
[----:B------:R-:W5:Y:S04]  /*7b30*/  LDL R27, [R1+0x38] ;  /* 0x00003800011b7983 */ /* 0x000f680000100800 */
[----:B------:R-:W5:Y:S04]  /*7b40*/  LDL R31, [R1+0x4c] ;  /* 0x00004c00011f7983 */ /* 0x000f680000100800 */
[----:B------:R-:W5:Y:S04]  /*7b50*/  LDL R0, [R1+0x40] ;  /* 0x0000400001007983 */ /* 0x000f680000100800 */
[----:B------:R-:W5:Y:S04]  /*7b60*/  LDL R10, [R1+0x54] ;  /* 0x00005400010a7983 */ /* 0x000f680000100800 */
[----:B------:R-:W5:Y:S04]  /*7b70*/  LDL R26, [R1+0x48] ;  /* 0x00004800011a7983 */ /* 0x000f680000100800 */
[----:B------:R-:W5:Y:S01]  /*7b80*/  LDL R9, [R1+0x5c] ;  /* 0x00005c0001097983 */ /* 0x000f620000100800 */
[----:B------:R-:W-:-:S02]  /*7b90*/  USHF.R.S32.HI UR9, URZ, 0x1f, UR4 ;  /* 0x0000001f3f097899 */ /* 0x000fc40008011404 */
[----:B------:R-:W-:Y:S01]  /*7ba0*/  IADD3 R6, P1, R18, UR4, RZ ;  /* 0x0000000412067c10 */ /* 0x000fe2000ff3e0ff */
[----:B------:R-:W5:Y:S01]  /*7bb0*/  LDL R30, [R1+0x50] ;  /* 0x00005000011e7983 */ /* 0x000f620000100800 */
[----:B------:R-:W-:Y:S02]  /*7bc0*/  IADD3 R4, P2, R19, UR4, RZ ;  /* 0x0000000413047c10 */ /* 0x000fe4000ff5e0ff */
[----:B------:R-:W-:Y:S01]  /*7bd0*/  IADD3.X R7, R20, UR9, RZ, P1, !PT ;  /* 0x0000000914077c10 */ /* 0x000fe20008ffe4ff */
[----:B------:R-:W5:Y:S01]  /*7be0*/  LDL R28, [R1+0x64] ;  /* 0x00006400011c7983 */ /* 0x000f620000100800 */
[----:B------:R-:W-:-:S03]  /*7bf0*/  IADD3.X R5, R21, UR9, RZ, P2, !PT ;  /* 0x0000000915057c10 */ /* 0x000fc600097fe4ff */
[----:B------:R-:W5:Y:S04]  /*7c00*/  LDG.E.U8 R119, desc[UR12][R6.64] ;  /* 0x0000000c06777981 */ /* 0x000f68000c1e1100 */
[----:B------:R-:W5:Y:S04]  /*7c10*/  LDG.E.U8 R147, desc[UR12][R4.64] ;  /* 0x0000000c04937981 */ /* 0x000f68000c1e1100 */
        /* <DEDUP_REMOVED lines=54> */
[----:B------:R-:W5:Y:S04]  /*7f80*/  LDL R204, [R1] ;  /* 0x0000000001cc7983 */ /* 0x000f680000100800 */
[----:B------:R-:W5:Y:S04]  /*7f90*/  LDL R206, [R1+0x4] ;  /* 0x0000040001ce7983 */ /* 0x000f680000100800 */
[----:B------:R-:W5:Y:S04]  /*7fa0*/  LDL R207, [R1+0x8] ;  /* 0x0000080001cf7983 */ /* 0x000f680000100800 */
[----:B------:R-:W5:Y:S04]  /*7fb0*/  LDL R208, [R1+0xc] ;  /* 0x00000c0001d07983 */ /* 0x000f680000100800 */
[----:B------:R-:W5:Y:S01]  /*7fc0*/  LDL R214, [R1+0x10] ;  /* 0x0000100001d67983 */ /* 0x000f620000100800 */
[----:B--2---:R-:W-:-:S03]  /*7fd0*/  IADD3 R2, P1, R2, UR4, RZ ;  /* 0x0000000402027c10 */ /* 0x004fc6000ff3e0ff */
[----:B------:R-:W2:Y:S01]  /*7fe0*/  LDL R213, [R1+0x31c] ;  /* 0x00031c0001d57983 */ /* 0x000ea20000100800 */
[----:B---3--:R-:W-:-:S03]  /*7ff0*/  IADD3 R166, P2, R29, UR4, RZ ;  /* 0x000000041da67c10 */ /* 0x008fc6000ff5e0ff */
[----:B------:R-:W3:Y:S01]  /*8000*/  LDL R212, [R1+0x308] ;  /* 0x0003080001d47983 */ /* 0x000ee20000100800 */
[----:B----4-:R-:W-:-:S03]  /*8010*/  IADD3.X R3, R8, UR9, RZ, P1, !PT ;  /* 0x0000000908037c10 */ /* 0x010fc60008ffe4ff */
[----:B------:R-:W4:Y:S04]  /*8020*/  LDL R29, [R1+0x58] ;  /* 0x00005800011d7983 */ /* 0x000f280000100800 */
[----:B------:R-:W2:Y:S01]  /*8030*/  LDL R8, [R1+0x6c] ;  /* 0x00006c0001087983 */ /* 0x000ea20000100800 */
[----:B-----5:R-:W-:Y:S02]  /*8040*/  IADD3 R164, P1, R25, UR4, RZ ;  /* 0x0000000419a47c10 */ /* 0x020fe4000ff3e0ff */
[----:B------:R-:W-:Y:S01]  /*8050*/  IADD3.X R167, R24, UR9, RZ, P2, !PT ;  /* 0x0000000918a77c10 */ /* 0x000fe200097fe4ff */
[----:B------:R-:W5:Y:S04]  /*8060*/  LDL R25, [R1+0x60] ;  /* 0x0000600001197983 */ /* 0x000f680000100800 */
[----:B------:R0:W3:Y:S04]  /*8070*/  LDG.E.U8 R137, desc[UR12][R2.64] ;  /* 0x0000000c02897981 */ /* 0x0000e8000c1e1100 */
[----:B------:R-:W3:Y:S01]  /*8080*/  LDL R24, [R1+0x74] ;  /* 0x0000740001187983 */ /* 0x000ee20000100800 */
[----:B------:R-:W-:-:S03]  /*8090*/  IADD3.X R165, R27, UR9, RZ, P1, !PT ;  /* 0x000000091ba57c10 */ /* 0x000fc60008ffe4ff */
[----:B------:R-:W3:Y:S01]  /*80a0*/  LDG.E.U8 R166, desc[UR12][R166.64] ;  /* 0x0000000ca6a67981 */ /* 0x000ee2000c1e1100 */
[----:B0-----:R-:W-:-:S03]  /*80b0*/  IADD3 R2, P2, R23, UR4, RZ ;  /* 0x0000000417027c10 */ /* 0x001fc6000ff5e0ff */
[----:B------:R-:W3:Y:S01]  /*80c0*/  LDL R23, [R1+0x68] ;  /* 0x0000680001177983 */ /* 0x000ee20000100800 */
[----:B------:R-:W-:Y:S02]  /*80d0*/  IADD3 R4, P1, R31, UR4, RZ ;  /* 0x000000041f047c10 */ /* 0x000fe4000ff3e0ff */
[----:B------:R-:W-:Y:S01]  /*80e0*/  IADD3.X R3, R0, UR9, RZ, P2, !PT ;  /* 0x0000000900037c10 */ /* 0x000fe200097fe4ff */
[----:B------:R-:W3:Y:S04]  /*80f0*/  LDL R27, [R1+0x7c] ;  /* 0x00007c00011b7983 */ /* 0x000ee80000100800 */
[----:B------:R-:W3:Y:S04]  /*8100*/  LDL R31, [R1+0x70] ;  /* 0x00007000011f7983 */ /* 0x000ee80000100800 */
[----:B------:R-:W3:Y:S01]  /*8110*/  LDL R0, [R1+0x84] ;  /* 0x0000840001007983 */ /* 0x000ee20000100800 */
[----:B------:R-:W-:-:S02]  /*8120*/  IADD3 R44, P2, R10, UR4, RZ ;  /* 0x000000040a2c7c10 */ /* 0x000fc4000ff5e0ff */
[----:B------:R-:W-:Y:S01]  /*8130*/  IADD3.X R5, R26, UR9, RZ, P1, !PT ;  /* 0x000000091a057c10 */ /* 0x000fe20008ffe4ff */
[----:B------:R-:W3:Y:S04]  /*8140*/  LDL R10, [R1+0x78] ;  /* 0x00007800010a7983 */ /* 0x000ee80000100800 */
[----:B------:R-:W3:Y:S01]  /*8150*/  LDL R26, [R1+0x8c] ;  /* 0x00008c00011a7983 */ /* 0x000ee20000100800 */
[----:B------:R-:W-:-:S03]  /*8160*/  IADD3.X R45, R30, UR9, RZ, P2, !PT ;  /* 0x000000091e2d7c10 */ /* 0x000fc600097fe4ff */
[----:B------:R0:W3:Y:S01]  /*8170*/  LDG.E.U8 R118, desc[UR12][R2.64] ;  /* 0x0000000c02767981 */ /* 0x0000e2000c1e1100 */
[----:B------:R-:W-:-:S03]  /*8180*/  IADD3 R6, P2, R28, UR4, RZ ;  /* 0x000000041c067c10 */ /* 0x000fc6000ff5e0ff */
[----:B------:R-:W3:Y:S04]  /*8190*/  LDL R30, [R1+0x94] ;  /* 0x00009400011e7983 */ /* 0x000ee80000100800 */
[----:B------:R-:W3:Y:S01]  /*81a0*/  LDL R28, [R1+0x88] ;  /* 0x00008800011c7983 */ /* 0x000ee20000100800 */
[----:B0-----:R-:W-:-:S03]  /*81b0*/  IADD3 R2, P1, R9, UR4, RZ ;  /* 0x0000000409027c10 */ /* 0x001fc6000ff3e0ff */
[----:B------:R-:W3:Y:S04]  /*81c0*/  LDL R9, [R1+0x80] ;  /* 0x0000800001097983 */ /* 0x000ee80000100800 */
[----:B------:R2:W3:Y:S04]  /*81d0*/  LDG.E.U8 R117, desc[UR12][R4.64] ;  /* 0x0000000c04757981 */ /* 0x0004e8000c1e1100 */
[----:B------:R-:W3:Y:S04]  /*81e0*/  LDG.E.U8 R44, desc[UR12][R44.64] ;  /* 0x0000000c2c2c7981 */ /* 0x000ee8000c1e1100 */
[----:B------:R-:W3:Y:S04]  /*81f0*/  LDL R167, [R1+0x264] ;  /* 0x0002640001a77983 */ /* 0x000ee80000100800 */
[----:B------:R-:W3:Y:S04]  /*8200*/  LDG.E.U8 R164, desc[UR12][R164.64] ;  /* 0x0000000ca4a47981 */ /* 0x000ee8000c1e1100 */
[----:B------:R-:W3:Y:S04]  /*8210*/  LDL R45, [R1+0x11c] ;  /* 0x00011c00012d7983 */ /* 0x000ee80000100800 */
[----:B------:R-:W3:Y:S04]  /*8220*/  LDL R210, [R1+0x310] ;  /* 0x0003100001d27983 */ /* 0x000ee80000100800 */
[----:B------:R-:W3:Y:S01]  /*8230*/  LDL R165, [R1+0x258] ;  /* 0x0002580001a57983 */ /* 0x000ee20000100800 */
[----:B------:R-:W-:-:S02]  /*8240*/  USHF.L.U32 UR10, UR16, 0x1, URZ ;  /* 0x00000001100a7899 */ /* 0x000fc4000800063f */
[----:B------:R-:W-:Y:S01]  /*8250*/  USHF.L.U32 UR17, UR16, 0x3, URZ ;  /* 0x0000000310117899 */ /* 0x000fe2000800063f */
[----:B------:R-:W3:Y:S04]  /*8260*/  LDL R220, [R1+0x68c] ;  /* 0x00068c0001dc7983 */ /* 0x000ee80000100800 */
        /* <DEDUP_REMOVED lines=17> */
[----:B------:R-:W3:Y:S01]  /*8380*/  LDL R248, [R1+0x75c] ;  /* 0x00075c0001f87983 */ /* 0x000ee20000100800 */
[----:B----4-:R-:W-:-:S03]  /*8390*/  IADD3.X R3, R29, UR9, RZ, P1, !PT ;  /* 0x000000091d037c10 */ /* 0x010fc60008ffe4ff */
[----:B------:R-:W4:Y:S01]  /*83a0*/  LDL R29, [R1+0x9c] ;  /* 0x00009c00011d7983 */ /* 0x000f220000100800 */
[----:B--2---:R-:W-:-:S03]  /*83b0*/  IADD3 R4, P1, R8, UR4, RZ ;  /* 0x0000000408047c10 */ /* 0x004fc6000ff3e0ff */
[----:B------:R-:W2:Y:S01]  /*83c0*/  LDL R8, [R1+0x90] ;  /* 0x0000900001087983 */ /* 0x000ea20000100800 */
[----:B-----5:R-:W-:-:S03]  /*83d0*/  IADD3.X R7, R25, UR9, RZ, P2, !PT ;  /* 0x0000000919077c10 */ /* 0x020fc600097fe4ff */
[----:B------:R3:W5:Y:S04]  /*83e0*/  LDG.E.U8 R43, desc[UR12][R2.64] ;  /* 0x0000000c022b7981 */ /* 0x000768000c1e1100 */
[----:B------:R-:W5:Y:S04]  /*83f0*/  LDL R25, [R1+0xa4] ;  /* 0x0000a40001197983 */ /* 0x000f680000100800 */
[----:B------:R0:W5:Y:S01]  /*8400*/  LDG.E.U8 R33, desc[UR12][R6.64] ;  /* 0x0000000c06217981 */ /* 0x000162000c1e1100 */
[----:B---3--:R-:W-:-:S03]  /*8410*/  IADD3 R2, P2, R24, UR4, RZ ;  /* 0x0000000418027c10 */ /* 0x008fc6000ff5e0ff */
[----:B------:R-:W3:Y:S01]  /*8420*/  LDL R24, [R1+0x98] ;  /* 0x0000980001187983 */ /* 0x000ee20000100800 */
[----:B------:R-:W-:-:S03]  /*8430*/  IADD3.X R5, R23, UR9, RZ, P1, !PT ;  /* 0x0000000917057c10 */ /* 0x000fc60008ffe4ff */
[----:B------:R-:W3:Y:S01]  /*8440*/  LDL R23, [R1+0xac] ;  /* 0x0000ac0001177983 */ /* 0x000ee20000100800 */
[----:B0-----:R-:W-:-:S03]  /*8450*/  IADD3 R6, P1, R27, UR4, RZ ;  /* 0x000000041b067c10 */ /* 0x001fc6000ff3e0ff */
[----:B------:R-:W3:Y:S01]  /*8460*/  LDL R27, [R1+0xa0] ;  /* 0x0000a000011b7983 */ /* 0x000ee20000100800 */
[----:B------:R-:W-:-:S03]  /*8470*/  IADD3.X R3, R31, UR9, RZ, P2, !PT ;  /* 0x000000091f037c10 */ /* 0x000fc600097fe4ff */
[----:B------:R0:W3:Y:S04]  /*8480*/  LDG.E.U8 R32, desc[UR12][R4.64] ;  /* 0x0000000c04207981 */ /* 0x0000e8000c1e1100 */
[----:B------:R-:W3:Y:S01]  /*8490*/  LDL R31, [R1+0xc4] ;  /* 0x0000c400011f7983 */ /* 0x000ee20000100800 */
[----:B0-----:R-:W-:-:S03]  /*84a0*/  IADD3 R4, P2, R0, UR4, RZ ;  /* 0x0000000400047c10 */ /* 0x001fc6000ff5e0ff */
[----:B------:R-:W3:Y:S01]  /*84b0*/  LDL R0, [R1+0xa8] ;  /* 0x0000a80001007983 */ /* 0x000ee20000100800 */
[----:B------:R-:W-:-:S03]  /*84c0*/  IADD3.X R7, R10, UR9, RZ, P1, !PT ;  /* 0x000000090a077c10 */ /* 0x000fc60008ffe4ff */
[----:B------:R0:W3:Y:S02]  /*84d0*/  LDG.E.U8 R10, desc[UR12][R2.64] ;  /* 0x0000000c020a7981 */ /* 0x0000e4000c1e1100 */
[----:B0-----:R-:W-:Y:S02]  /*84e0*/  IADD3 R2, P1, R26, UR4, RZ ;  /* 0x000000041a027c10 */ /* 0x001fe4000ff3e0ff */
[----:B------:R-:W3:Y:S01]  /*84f0*/  LDL R26, [R1+0xb0] ;  /* 0x0000b000011a7983 */ /* 0x000ee20000100800 */
[----:B------:R-:W-:-:S03]  /*8500*/  IADD3.X R5, R9, UR9, RZ, P2, !PT ;  /* 0x0000000909057c10 */ /* 0x000fc600097fe4ff */
[----:B------:R0:W3:Y:S01]  /*8510*/  LDG.E.U8 R9, desc[UR12][R6.64] ;  /* 0x0000000c06097981 */ /* 0x0000e2000c1e1100 */
[----:B------:R-:W-:-:S03]  /*8520*/  IADD3.X R3, R28, UR9, RZ, P1, !PT ;  /* 0x000000091c037c10 */ /* 0x000fc60008ffe4ff */
[----:B------:R-:W3:Y:S04]  /*8530*/  LDL R28, [R1+0xcc] ;  /* 0x0000cc00011c7983 */ /* 0x000ee80000100800 */
[----:B------:R4:W3:Y:S01]  /*8540*/  LDG.E.U8 R163, desc[UR12][R4.64] ;  /* 0x0000000c04a37981 */ /* 0x0008e2000c1e1100 */
[----:B0-----:R-:W-:-:S03]  /*8550*/  IADD3 R6, P2, R30, UR4, RZ ;  /* 0x000000041e067c10 */ /* 0x001fc6000ff5e0ff */
[----:B------:R-:W3:Y:S04]  /*8560*/  LDL R30, [R1+0xb8] ;  /* 0x0000b800011e7983 */ /* 0x000ee80000100800 */
[----:B------:R5:W3:Y:S01]  /*8570*/  LDG.E.U8 R162, desc[UR12][R2.64] ;  /* 0x0000000c02a27981 */ /* 0x000ae2000c1e1100 */
[----:B----4-:R-:W-:-:S03]  /*8580*/  IADD3 R4, P1, R29, UR4, RZ ;  /* 0x000000041d047c10 */ /* 0x010fc6000ff3e0ff */
[----:B------:R-:W4:Y:S01]  /*8590*/  LDL R29, [R1+0xc0] ;  /* 0x0000c000011d7983 */ /* 0x000f220000100800 */
[----:B--2---:R-:W-:-:S03]  /*85a0*/  IADD3.X R7, R8, UR9, RZ, P2, !PT ;  /* 0x0000000908077c10 */ /* 0x004fc600097fe4ff */
[----:B------:R-:W2:Y:S04]  /*85b0*/  LDL R8, [R1+0xd4] ;  /* 0x0000d40001087983 */ /* 0x000ea80000100800 */
[----:B------:R0:W2:Y:S01]  /*85c0*/  LDG.E.U8 R146, desc[UR12][R6.64] ;  /* 0x0000000c06927981 */ /* 0x0000a2000c1e1100 */
[----:B-----5:R-:W-:-:S03]  /*85d0*/  IADD3 R2, P2, R25, UR4, RZ ;  /* 0x0000000419027c10 */ /* 0x020fc6000ff5e0ff */
[----:B------:R-:W5:Y:S01]  /*85e0*/  LDL R25, [R1+0xc8] ;  /* 0x0000c80001197983 */ /* 0x000f620000100800 */
[----:B---3--:R-:W-:-:S03]  /*85f0*/  IADD3.X R5, R24, UR9, RZ, P1, !PT ;  /* 0x0000000918057c10 */ /* 0x008fc60008ffe4ff */
[----:B------:R-:W3:Y:S01]  /*8600*/  LDL R24, [R1+0xdc] ;  /* 0x0000dc0001187983 */ /* 0x000ee20000100800 */
[----:B0-----:R-:W-:-:S03]  /*8610*/  IADD3 R6, P1, R23, UR4, RZ ;  /* 0x0000000417067c10 */ /* 0x001fc6000ff3e0ff */
[----:B------:R-:W3:Y:S01]  /*8620*/  LDL R23, [R1+0xd0] ;  /* 0x0000d00001177983 */ /* 0x000ee20000100800 */
[----:B------:R-:W-:-:S03]  /*8630*/  IADD3.X R3, R27, UR9, RZ, P2, !PT ;  /* 0x000000091b037c10 */ /* 0x000fc600097fe4ff */
[----:B------:R0:W3:Y:S04]  /*8640*/  LDG.E.U8 R145, desc[UR12][R4.64] ;  /* 0x0000000c04917981 */ /* 0x0000e8000c1e1100 */
[----:B------:R-:W3:Y:S04]  /*8650*/  LDL R27, [R1+0xe4] ;  /* 0x0000e400011b7983 */ /* 0x000ee80000100800 */
[----:B------:R1:W3:Y:S01]  /*8660*/  LDG.E.U8 R136, desc[UR12][R2.64] ;  /* 0x0000000c02887981 */ /* 0x0002e2000c1e1100 */
[----:B0-----:R-:W-:-:S03]  /*8670*/  IADD3 R4, P2, R35, UR4, RZ ;  /* 0x0000000423047c10 */ /* 0x001fc6000ff5e0ff */
[----:B------:R-:W3:Y:S01]  /*8680*/  LDL R35, [R1+0xd8] ;  /* 0x0000d80001237983 */ /* 0x000ee20000100800 */
[----:B------:R-:W-:-:S03]  /*8690*/  IADD3.X R7, R0, UR9, RZ, P1, !PT ;  /* 0x0000000900077c10 */ /* 0x000fc60008ffe4ff */
[----:B------:R-:W3:Y:S01]  /*86a0*/  LDL R0, [R1+0xec] ;  /* 0x0000ec0001007983 */ /* 0x000ee20000100800 */
[----:B-1----:R-:W-:-:S03]  /*86b0*/  IADD3 R2, P1, R34, UR4, RZ ;  /* 0x0000000422027c10 */ /* 0x002fc6000ff3e0ff */
[----:B------:R-:W3:Y:S04]  /*86c0*/  LDL R34, [R1+0xe0] ;  /* 0x0000e00001227983 */ /* 0x000ee80000100800 */
[----:B------:R-:W3:Y:S01]  /*86d0*/  LDG.E.U8 R135, desc[UR12][R6.64] ;  /* 0x0000000c06877981 */ /* 0x000ee2000c1e1100 */
[----:B------:R-:W-:-:S03]  /*86e0*/  IADD3.X R5, R26, UR9, RZ, P2, !PT ;  /* 0x000000091a057c10 */ /* 0x000fc600097fe4ff */
[----:B------:R-:W3:Y:S04]  /*86f0*/  LDL R26, [R1+0xf4] ;  /* 0x0000f400011a7983 */ /* 0x000ee80000100800 */
[----:B------:R0:W3:Y:S01]  /*8700*/  LDG.E.U8 R127, desc[UR12][R4.64] ;  /* 0x0000000c047f7981 */ /* 0x0000e2000c1e1100 */
[----:B------:R-:W-:Y:S02]  /*8710*/  IADD3.X R3, R30, UR9, RZ, P1, !PT ;  /* 0x000000091e037c10 */ /* 0x000fe40008ffe4ff */
[----:B0-----:R-:W-:Y:S01]  /*8720*/  IADD3 R4, P1, R28, UR4, RZ ;  /* 0x000000041c047c10 */ /* 0x001fe2000ff3e0ff */
[----:B------:R-:W3:Y:S04]  /*8730*/  LDL R30, [R1+0xfc] ;  /* 0x0000fc00011e7983 */ /* 0x000ee80000100800 */
[----:B------:R-:W3:Y:S01]  /*8740*/  LDL R28, [R1+0xf0] ;  /* 0x0000f000011c7983 */ /* 0x000ee20000100800 */
[----:B------:R-:W-:-:S03]  /*8750*/  IADD3 R6, P2, R31, UR4, RZ ;  /* 0x000000041f067c10 */ /* 0x000fc6000ff5e0ff */
[----:B------:R-:W3:Y:S04]  /*8760*/  LDL R31, [R1+0xe8] ;  /* 0x0000e800011f7983 */ /* 0x000ee80000100800 */
[----:B------:R2:W3:Y:S01]  /*8770*/  LDG.E.U8 R126, desc[UR12][R2.64] ;  /* 0x0000000c027e7981 */ /* 0x0004e2000c1e1100 */
[----:B----4-:R-:W-:-:S03]  /*8780*/  IADD3.X R7, R29, UR9, RZ, P2, !PT ;  /* 0x000000091d077c10 */ /* 0x010fc600097fe4ff */
[----:B------:R-:W4:Y:S01]  /*8790*/  LDL R29, [R1+0x104] ;  /* 0x00010400011d7983 */ /* 0x000f220000100800 */
[----:B--2---:R-:W-:-:S03]  /*87a0*/  IADD3 R2, P2, R8, UR4, RZ ;  /* 0x0000000408027c10 */ /* 0x004fc6000ff5e0ff */
[----:B------:R-:W2:Y:S04]  /*87b0*/  LDL R8, [R1+0xf8] ;  /* 0x0000f80001087983 */ /* 0x000ea80000100800 */
[----:B------:R0:W2:Y:S01]  /*87c0*/  LDG.E.U8 R116, desc[UR12][R6.64] ;  /* 0x0000000c06747981 */ /* 0x0000a2000c1e1100 */
[----:B-----5:R-:W-:-:S03]  /*87d0*/  IADD3.X R5, R25, UR9, RZ, P1, !PT ;  /* 0x0000000919057c10 */ /* 0x020fc60008ffe4ff */
[----:B------:R-:W5:Y:S04]  /*87e0*/  LDL R25, [R1+0x10c] ;  /* 0x00010c0001197983 */ /* 0x000f680000100800 */
[----:B------:R1:W5:Y:S01]  /*87f0*/  LDG.E.U8 R115, desc[UR12][R4.64] ;  /* 0x0000000c04737981 */ /* 0x000362000c1e1100 */
[----:B---3--:R-:W-:-:S03]  /*8800*/  IADD3 R40, P1, R24, UR4, RZ ;  /* 0x0000000418287c10 */ /* 0x008fc6000ff3e0ff */
[----:B------:R-:W3:Y:S01]  /*8810*/  LDL R24, [R1+0x100] ;  /* 0x0001000001187983 */ /* 0x000ee20000100800 */
[----:B------:R-:W-:-:S03]  /*8820*/  IADD3.X R3, R23, UR9, RZ, P2, !PT ;  /* 0x0000000917037c10 */ /* 0x000fc600097fe4ff */
[----:B------:R-:W5:Y:S04]  /*8830*/  LDL R23, [R1+0x114] ;  /* 0x0001140001177983 */ /* 0x000f680000100800 */
[----:B------:R1:W5:Y:S01]  /*8840*/  LDG.E.U8 R42, desc[UR12][R2.64] ;  /* 0x0000000c022a7981 */ /* 0x000362000c1e1100 */
[----:B------:R-:W-:Y:S02]  /*8850*/  IADD3.X R41, R35, UR9, RZ, P1, !PT ;  /* 0x0000000923297c10 */ /* 0x000fe40008ffe4ff */
[----:B0-----:R-:W-:Y:S01]  /*8860*/  IADD3 R6, P2, R27, UR4, RZ ;  /* 0x000000041b067c10 */ /* 0x001fe2000ff5e0ff */
[----:B------:R-:W5:Y:S01]  /*8870*/  LDL R35, [R1+0x124] ;  /* 0x0001240001237983 */ /* 0x000f620000100800 */
[----:B-1----:R-:W-:-:S03]  /*8880*/  IADD3 R4, P1, R0, UR4, RZ ;  /* 0x0000000400047c10 */ /* 0x002fc6000ff3e0ff */
[----:B------:R-:W5:Y:S04]  /*8890*/  LDL R0, [R1+0x110] ;  /* 0x0001100001007983 */ /* 0x000f680000100800 */
[----:B------:R-:W5:Y:S01]  /*88a0*/  LDL R27, [R1+0x108] ;  /* 0x00010800011b7983 */ /* 0x000f620000100800 */
[----:B------:R-:W-:-:S03]  /*88b0*/  IADD3.X R7, R34, UR9, RZ, P2, !PT ;  /* 0x0000000922077c10 */ /* 0x000fc600097fe4ff */
[----:B------:R-:W5:Y:S04]  /*88c0*/  LDL R34, [R1+0x12c] ;  /* 0x00012c0001227983 */ /* 0x000f680000100800 */
[----:B------:R-:W5:Y:S01]  /*88d0*/  LDG.E.U8 R40, desc[UR12][R40.64] ;  /* 0x0000000c28287981 */ /* 0x000f62000c1e1100 */
[----:B------:R-:W-:-:S03]  /*88e0*/  IADD3 R2, P2, R26, UR4, RZ ;  /* 0x000000041a027c10 */ /* 0x000fc6000ff5e0ff */
[----:B------:R-:W5:Y:S04]  /*88f0*/  LDL R26, [R1+0x118] ;  /* 0x00011800011a7983 */ /* 0x000f680000100800 */
[----:B------:R-:W5:Y:S01]  /*8900*/  LDL R41, [R1+0x1b8] ;  /* 0x0001b80001297983 */ /* 0x000f620000100800 */
[----:B------:R-:W-:-:S03]  /*8910*/  IADD3.X R3, R28, UR9, RZ, P2, !PT ;  /* 0x000000091c037c10 */ /* 0x000fc600097fe4ff */
[----:B------:R-:W5:Y:S01]  /*8920*/  LDL R28, [R1+0x134] ;  /* 0x00013400011c7983 */ /* 0x000f620000100800 */
[----:B------:R-:W-:-:S03]  /*8930*/  IADD3.X R5, R31, UR9, RZ, P1, !PT ;  /* 0x000000091f057c10 */ /* 0x000fc60008ffe4ff */
[----:B------:R0:W5:Y:S02]  /*8940*/  LDG.E.U8 R31, desc[UR12][R6.64] ;  /* 0x0000000c061f7981 */ /* 0x000164000c1e1100 */
[----:B0-----:R-:W-:Y:S02]  /*8950*/  IADD3 R6, P1, R30, UR4, RZ ;  /* 0x000000041e067c10 */ /* 0x001fe4000ff3e0ff */
[----:B------:R4:W5:Y:S02]  /*8960*/  LDG.E.U8 R30, desc[UR12][R4.64] ;  /* 0x0000000c041e7981 */ /* 0x000964000c1e1100 */
[----:B----4-:R-:W-:Y:S02]  /*8970*/  IADD3 R4, P2, R29, UR4, RZ ;  /* 0x000000041d047c10 */ /* 0x010fe4000ff5e0ff */
[----:B------:R-:W4:Y:S01]  /*8980*/  LDL R29, [R1+0x144] ;  /* 0x00014400011d7983 */ /* 0x000f220000100800 */
[----:B--2---:R-:W-:-:S03]  /*8990*/  IADD3.X R7, R8, UR9, RZ, P1, !PT ;  /* 0x0000000908077c10 */ /* 0x004fc60008ffe4ff */
[----:B------:R0:W2:Y:S04]  /*89a0*/  LDG.E.U8 R8, desc[UR12][R2.64] ;  /* 0x0000000c02087981 */ /* 0x0000a8000c1e1100 */
[----:B------:R-:W2:Y:S01]  /*89b0*/  LDG.E.U8 R7, desc[UR12][R6.64] ;  /* 0x0000000c06077981 */ /* 0x000ea2000c1e1100 */
[----:B---3--:R-:W-:-:S03]  /*89c0*/  IADD3.X R5, R24, UR9, RZ, P2, !PT ;  /* 0x0000000918057c10 */ /* 0x008fc600097fe4ff */
[----:B------:R-:W3:Y:S01]  /*89d0*/  LDL R6, [R1+0x140] ;  /* 0x0001400001067983 */ /* 0x000ee20000100800 */
[----:B-----5:R-:W-:-:S03]  /*89e0*/  IADD3 R24, P2, R23, UR4, RZ ;  /* 0x0000000417187c10 */ /* 0x020fc6000ff5e0ff */
[----:B------:R1:W5:Y:S04]  /*89f0*/  LDG.E.U8 R155, desc[UR12][R4.64] ;  /* 0x0000000c049b7981 */ /* 0x000368000c1e1100 */
[----:B------:R-:W2:Y:S01]  /*8a00*/  LDL R23, [R1+0x138] ;  /* 0x0001380001177983 */ /* 0x000ea20000100800 */
[----:B0-----:R-:W-:Y:S02]  /*8a10*/  IADD3 R2, P1, R25, UR4, RZ ;  /* 0x0000000419027c10 */ /* 0x001fe4000ff3e0ff */
[----:B------:R-:W-:Y:S02]  /*8a20*/  IADD3.X R25, R0, UR9, RZ, P2, !PT ;  /* 0x0000000900197c10 */ /* 0x000fe400097fe4ff */
[----:B------:R-:W5:Y:S01]  /*8a30*/  LDL R0, [R1+0x154] ;  /* 0x0001540001007983 */ /* 0x000f620000100800 */
[----:B------:R-:W-:-:S03]  /*8a40*/  IADD3.X R3, R27, UR9, RZ, P1, !PT ;  /* 0x000000091b037c10 */ /* 0x000fc60008ffe4ff */
[----:B------:R-:W5:Y:S01]  /*8a50*/  LDL R27, [R1+0x14c] ;  /* 0x00014c00011b7983 */ /* 0x000f620000100800 */
[----:B-1----:R-:W-:-:S03]  /*8a60*/  IADD3 R4, P1, R45, UR4, RZ ;  /* 0x000000042d047c10 */ /* 0x002fc6000ff3e0ff */
[----:B------:R0:W5:Y:S04]  /*8a70*/  LDG.E.U8 R154, desc[UR12][R2.64] ;  /* 0x0000000c029a7981 */ /* 0x000168000c1e1100 */
[----:B------:R1:W5:Y:S01]  /*8a80*/  LDG.E.U8 R144, desc[UR12][R24.64] ;  /* 0x0000000c18907981 */ /* 0x000362000c1e1100 */
[----:B------:R-:W-:-:S03]  /*8a90*/  IADD3.X R5, R26, UR9, RZ, P1, !PT ;  /* 0x000000091a057c10 */ /* 0x000fc60008ffe4ff */
[----:B------:R-:W5:Y:S01]  /*8aa0*/  LDL R26, [R1+0x15c] ;  /* 0x00015c00011a7983 */ /* 0x000f620000100800 */
[----:B0-----:R-:W-:-:S03]  /*8ab0*/  IADD3 R2, P2, R35, UR4, RZ ;  /* 0x0000000423027c10 */ /* 0x001fc6000ff5e0ff */
[----:B------:R-:W5:Y:S01]  /*8ac0*/  LDL R35, [R1+0x148] ;  /* 0x0001480001237983 */ /* 0x000f620000100800 */
[----:B------:R-:W-:-:S03]  /*8ad0*/  IADD3.X R3, R39, UR9, RZ, P2, !PT ;  /* 0x0000000927037c10 */ /* 0x000fc600097fe4ff */
[----:B------:R0:W5:Y:S01]  /*8ae0*/  LDG.E.U8 R143, desc[UR12][R4.64] ;  /* 0x0000000c048f7981 */ /* 0x000162000c1e1100 */
[----:B-1----:R-:W-:-:S03]  /*8af0*/  IADD3 R24, P1, R34, UR4, RZ ;  /* 0x0000000422187c10 */ /* 0x002fc6000ff3e0ff */
[----:B------:R-:W5:Y:S04]  /*8b00*/  LDL R34, [R1+0x150] ;  /* 0x0001500001227983 */ /* 0x000f680000100800 */
[----:B------:R-:W5:Y:S01]  /*8b10*/  LDL R39, [R1+0x164] ;  /* 0x0001640001277983 */ /* 0x000f620000100800 */
[----:B0-----:R-:W-:-:S03]  /*8b20*/  IADD3 R4, P2, R28, UR4, RZ ;  /* 0x000000041c047c10 */ /* 0x001fc6000ff5e0ff */
[----:B------:R-:W5:Y:S01]  /*8b30*/  LDL R28, [R1+0x158] ;  /* 0x00015800011c7983 */ /* 0x000f620000100800 */
[----:B------:R-:W-:-:S03]  /*8b40*/  IADD3.X R25, R38, UR9, RZ, P1, !PT ;  /* 0x0000000926197c10 */ /* 0x000fc60008ffe4ff */
[----:B------:R0:W5:Y:S01]  /*8b50*/  LDG.E.U8 R134, desc[UR12][R2.64] ;  /* 0x0000000c02867981 */ /* 0x000162000c1e1100 */
[----:B------:R-:W-:-:S03]  /*8b60*/  IADD3.X R5, R36, UR9, RZ, P2, !PT ;  /* 0x0000000924057c10 */ /* 0x000fc600097fe4ff */
[----:B------:R-:W5:Y:S04]  /*8b70*/  LDL R38, [R1+0x16c] ;  /* 0x00016c0001267983 */ /* 0x000f680000100800 */
[----:B------:R4:W5:Y:S01]  /*8b80*/  LDG.E.U8 R133, desc[UR12][R24.64] ;  /* 0x0000000c18857981 */ /* 0x000962000c1e1100 */
[----:B0-----:R-:W-:-:S03]  /*8b90*/  IADD3 R2, P1, R37, UR4, RZ ;  /* 0x0000000425027c10 */ /* 0x001fc6000ff3e0ff */
[----:B------:R-:W5:Y:S04]  /*8ba0*/  LDL R37, [R1+0x160] ;  /* 0x0001600001257983 */ /* 0x000f680000100800 */
[----:B------:R-:W5:Y:S04]  /*8bb0*/  LDL R36, [R1+0x174] ;  /* 0x0001740001247983 */ /* 0x000f680000100800 */
[----:B------:R-:W5:Y:S04]  /*8bc0*/  LDG.E.U8 R125, desc[UR12][R4.64] ;  /* 0x0000000c047d7981 */ /* 0x000f68000c1e1100 */
[----:B------:R-:W5:Y:S01]  /*8bd0*/  LDL R45, [R1+0x1b0] ;  /* 0x0001b000012d7983 */ /* 0x000f620000100800 */
[----:B----4-:R-:W-:-:S03]  /*8be0*/  IADD3 R24, P2, R29, UR4, RZ ;  /* 0x000000041d187c10 */ /* 0x010fc6000ff5e0ff */
[----:B------:R-:W4:Y:S01]  /*8bf0*/  LDL R29, [R1+0x168] ;  /* 0x00016800011d7983 */ /* 0x000f220000100800 */
[----:B---3--:R-:W-:-:S03]  /*8c00*/  IADD3.X R25, R6, UR9, RZ, P2, !PT ;  /* 0x0000000906197c10 */ /* 0x008fc600097fe4ff */
[----:B------:R-:W3:Y:S04]  /*8c10*/  LDL R6, [R1+0x184] ;  /* 0x0001840001067983 */ /* 0x000ee80000100800 */
[----:B------:R-:W3:Y:S01]  /*8c20*/  LDG.E.U8 R114, desc[UR12][R24.64] ;  /* 0x0000000c18727981 */ /* 0x000ee2000c1e1100 */
[----:B--2---:R-:W-:-:S03]  /*8c30*/  IADD3.X R3, R23, UR9, RZ, P1, !PT ;  /* 0x0000000917037c10 */ /* 0x004fc60008ffe4ff */
[----:B------:R-:W2:Y:S04]  /*8c40*/  LDL R23, [R1+0x17c] ;  /* 0x00017c0001177983 */ /* 0x000ea80000100800 */
[----:B------:R5:W3:Y:S02]  /*8c50*/  LDG.E.U8 R124, desc[UR12][R2.64] ;  /* 0x0000000c027c7981 */ /* 0x000ae4000c1e1100 */
[----:B-----5:R-:W-:Y:S02]  /*8c60*/  IADD3 R2, P2, R0, UR4, RZ ;  /* 0x0000000400027c10 */ /* 0x020fe4000ff5e0ff */
[----:B------:R-:W5:Y:S01]  /*8c70*/  LDL R0, [R1+0x178] ;  /* 0x0001780001007983 */ /* 0x000f620000100800 */
[----:B------:R-:W-:-:S03]  /*8c80*/  IADD3 R4, P1, R27, UR4, RZ ;  /* 0x000000041b047c10 */ /* 0x000fc6000ff3e0ff */
[----:B------:R-:W3:Y:S01]  /*8c90*/  LDL R27, [R1+0x170] ;  /* 0x00017000011b7983 */ /* 0x000ee20000100800 */
[----:B------:R-:W-:Y:S02]  /*8ca0*/  IADD3.X R5, R35, UR9, RZ, P1, !PT ;  /* 0x0000000923057c10 */ /* 0x000fe40008ffe4ff */
[----:B------:R-:W-:Y:S01]  /*8cb0*/  IADD3 R24, P1, R26, UR4, RZ ;  /* 0x000000041a187c10 */ /* 0x000fe2000ff3e0ff */
[----:B------:R-:W3:Y:S04]  /*8cc0*/  LDL R35, [R1+0x18c] ;  /* 0x00018c0001237983 */ /* 0x000ee80000100800 */
[----:B------:R-:W3:Y:S01]  /*8cd0*/  LDL R26, [R1+0x180] ;  /* 0x00018000011a7983 */ /* 0x000ee20000100800 */
[----:B------:R-:W-:-:S03]  /*8ce0*/  IADD3.X R3, R34, UR9, RZ, P2, !PT ;  /* 0x0000000922037c10 */ /* 0x000fc600097fe4ff */
[----:B------:R0:W3:Y:S04]  /*8cf0*/  LDG.E.U8 R113, desc[UR12][R4.64] ;  /* 0x0000000c04717981 */ /* 0x0000e8000c1e1100 */
[----:B------:R-:W3:Y:S01]  /*8d00*/  LDL R34, [R1+0x194] ;  /* 0x0001940001227983 */ /* 0x000ee20000100800 */
[----:B------:R-:W-:-:S03]  /*8d10*/  IADD3.X R25, R28, UR9, RZ, P1, !PT ;  /* 0x000000091c197c10 */ /* 0x000fc60008ffe4ff */
[----:B------:R-:W3:Y:S01]  /*8d20*/  LDL R28, [R1+0x19c] ;  /* 0x00019c00011c7983 */ /* 0x000ee20000100800 */
[----:B0-----:R-:W-:-:S03]  /*8d30*/  IADD3 R4, P2, R39, UR4, RZ ;  /* 0x0000000427047c10 */ /* 0x001fc6000ff5e0ff */
[----:B------:R0:W3:Y:S01]  /*8d40*/  LDG.E.U8 R39, desc[UR12][R2.64] ;  /* 0x0000000c02277981 */ /* 0x0000e2000c1e1100 */
[----:B------:R-:W-:Y:S02]  /*8d50*/  IADD3.X R5, R37, UR9, RZ, P2, !PT ;  /* 0x0000000925057c10 */ /* 0x000fe400097fe4ff */
[----:B0-----:R-:W-:Y:S01]  /*8d60*/  IADD3 R2, P1, R38, UR4, RZ ;  /* 0x0000000426027c10 */ /* 0x001fe2000ff3e0ff */
[----:B------:R-:W3:Y:S04]  /*8d70*/  LDL R37, [R1+0x1b4] ;  /* 0x0001b40001257983 */ /* 0x000ee80000100800 */
[----:B------:R0:W3:Y:S02]  /*8d80*/  LDG.E.U8 R38, desc[UR12][R24.64] ;  /* 0x0000000c18267981 */ /* 0x0000e4000c1e1100 */
[----:B0-----:R-:W-:-:S02]  /*8d90*/  IADD3 R24, P2, R36, UR4, RZ ;  /* 0x0000000424187c10 */ /* 0x001fc4000ff5e0ff */
[----:B------:R-:W3:Y:S01]  /*8da0*/  LDL R36, [R1+0x1a8] ;  /* 0x0001a80001247983 */ /* 0x000ee20000100800 */
[----:B----4-:R-:W-:-:S03]  /*8db0*/  IADD3.X R3, R29, UR9, RZ, P1, !PT ;  /* 0x000000091d037c10 */ /* 0x010fc60008ffe4ff */
[----:B------:R2:W4:Y:S02]  /*8dc0*/  LDG.E.U8 R29, desc[UR12][R4.64] ;  /* 0x0000000c041d7981 */ /* 0x000524000c1e1100 */
[----:B--2---:R-:W-:Y:S02]  /*8dd0*/  IADD3 R4, P1, R23, UR4, RZ ;  /* 0x0000000417047c10 */ /* 0x004fe4000ff3e0ff */
[----:B------:R-:W2:Y:S02]  /*8de0*/  LDL R23, [R1+0x1a0] ;  /* 0x0001a00001177983 */ /* 0x000ea40000100800 */
[----:B-----5:R-:W-:Y:S02]  /*8df0*/  IADD3.X R5, R0, UR9, RZ, P1, !PT ;  /* 0x0000000900057c10 */ /* 0x020fe40008ffe4ff */
[----:B------:R-:W5:Y:S01]  /*8e00*/  LDL R0, [R1+0x1bc] ;  /* 0x0001bc0001007983 */ /* 0x000f620000100800 */
[----:B---3--:R-:W-:-:S03]  /*8e10*/  IADD3.X R25, R27, UR9, RZ, P2, !PT ;  /* 0x000000091b197c10 */ /* 0x008fc600097fe4ff */
[----:B------:R0:W3:Y:S04]  /*8e20*/  LDG.E.U8 R27, desc[UR12][R2.64] ;  /* 0x0000000c021b7981 */ /* 0x0000e8000c1e1100 */
[----:B------:R-:W3:Y:S01]  /*8e30*/  LDG.E.U8 R5, desc[UR12][R4.64] ;  /* 0x0000000c04057981 */ /* 0x000ee2000c1e1100 */
[----:B0-----:R-:W-:-:S03]  /*8e40*/  IADD3 R2, P2, R6, UR4, RZ ;  /* 0x0000000406027c10 */ /* 0x001fc6000ff5e0ff */
[----:B------:R0:W3:Y:S04]  /*8e50*/  LDG.E.U8 R6, desc[UR12][R24.64] ;  /* 0x0000000c18067981 */ /* 0x0000e8000c1e1100 */
[----:B------:R-:W4:Y:S01]  /*8e60*/  LDL R4, [R1+0x1d4] ;  /* 0x0001d40001047983 */ /* 0x000f220000100800 */
[----:B------:R-:W-:-:S03]  /*8e70*/  IADD3.X R3, R26, UR9, RZ, P2, !PT ;  /* 0x000000091a037c10 */ /* 0x000fc600097fe4ff */
[----:B------:R-:W3:Y:S01]  /*8e80*/  LDL R26, [R1+0x1c4] ;  /* 0x0001c400011a7983 */ /* 0x000ee20000100800 */
[----:B0-----:R-:W-:-:S03]  /*8e90*/  IADD3 R24, P1, R35, UR4, RZ ;  /* 0x0000000423187c10 */ /* 0x001fc6000ff3e0ff */
[----:B------:R0:W4:Y:S01]  /*8ea0*/  LDG.E.U8 R153, desc[UR12][R2.64] ;  /* 0x0000000c02997981 */ /* 0x000122000c1e1100 */
[----:B------:R-:W-:-:S03]  /*8eb0*/  IADD3.X R25, R120, UR9, RZ, P1, !PT ;  /* 0x0000000978197c10 */ /* 0x000fc60008ffe4ff */
[----:B------:R-:W4:Y:S01]  /*8ec0*/  LDL R120, [R1+0x1cc] ;  /* 0x0001cc0001787983 */ /* 0x000f220000100800 */
[----:B------:R-:W-:-:S03]  /*8ed0*/  IADD3 R34, P2, R34, UR4, RZ ;  /* 0x0000000422227c10 */ /* 0x000fc6000ff5e0ff */
[----:B------:R1:W4:Y:S01]  /*8ee0*/  LDG.E.U8 R152, desc[UR12][R24.64] ;  /* 0x0000000c18987981 */ /* 0x000322000c1e1100 */
[----:B0-----:R-:W-:-:S03]  /*8ef0*/  IADD3 R2, P1, R28, UR4, RZ ;  /* 0x000000041c027c10 */ /* 0x001fc6000ff3e0ff */
[----:B------:R-:W4:Y:S01]  /*8f00*/  LDL R28, [R1+0x1c0] ;  /* 0x0001c000011c7983 */ /* 0x000f220000100800 */
[----:B------:R-:W-:Y:S02]  /*8f10*/  IADD3.X R35, R121, UR9, RZ, P2, !PT ;  /* 0x0000000979237c10 */ /* 0x000fe400097fe4ff */
[----:B------:R-:W-:Y:S02]  /*8f20*/  IADD3.X R3, R47, UR9, RZ, P1, !PT ;  /* 0x000000092f037c10 */ /* 0x000fe40008ffe4ff */
[----:B------:R-:W4:Y:S01]  /*8f30*/  LDL R47, [R1+0x1dc] ;  /* 0x0001dc00012f7983 */ /* 0x000f220000100800 */
[----:B-1----:R-:W-:-:S03]  /*8f40*/  IADD3 R24, P2, R112, UR4, RZ ;  /* 0x0000000470187c10 */ /* 0x002fc6000ff5e0ff */
[----:B------:R-:W4:Y:S04]  /*8f50*/  LDL R112, [R1+0x1c8] ;  /* 0x0001c80001707983 */ /* 0x000f280000100800 */
[----:B------:R0:W4:Y:S04]  /*8f60*/  LDG.E.U8 R141, desc[UR12][R34.64] ;  /* 0x0000000c228d7981 */ /* 0x000128000c1e1100 */
[----:B------:R1:W4:Y:S01]  /*8f70*/  LDG.E.U8 R140, desc[UR12][R2.64] ;  /* 0x0000000c028c7981 */ /* 0x000322000c1e1100 */
[----:B0-----:R-:W-:-:S03]  /*8f80*/  IADD3 R34, P1, R46, UR4, RZ ;  /* 0x000000042e227c10 */ /* 0x001fc6000ff3e0ff */
[----:B------:R-:W4:Y:S01]  /*8f90*/  LDL R46, [R1+0x1d0] ;  /* 0x0001d000012e7983 */ /* 0x000f220000100800 */
[----:B------:R-:W-:-:S03]  /*8fa0*/  IADD3.X R35, R36, UR9, RZ, P1, !PT ;  /* 0x0000000924237c10 */ /* 0x000fc60008ffe4ff */
[----:B------:R-:W4:Y:S04]  /*8fb0*/  LDL R36, [R1+0x1ec] ;  /* 0x0001ec0001247983 */ /* 0x000f280000100800 */
[----:B------:R-:W4:Y:S01]  /*8fc0*/  LDG.E.U8 R131, desc[UR12][R34.64] ;  /* 0x0000000c22837981 */ /* 0x000f22000c1e1100 */
[----:B--2---:R-:W-:-:S03]  /*8fd0*/  IADD3.X R25, R23, UR9, RZ, P2, !PT ;  /* 0x0000000917197c10 */ /* 0x004fc600097fe4ff */
[----:B------:R-:W2:Y:S01]  /*8fe0*/  LDL R23, [R1+0x1e4] ;  /* 0x0001e40001177983 */ /* 0x000ea20000100800 */
[----:B-1----:R-:W-:-:S03]  /*8ff0*/  IADD3 R2, P2, R37, UR4, RZ ;  /* 0x0000000425027c10 */ /* 0x002fc6000ff5e0ff */
[----:B------:R-:W2:Y:S01]  /*9000*/  LDL R37, [R1+0x1d8] ;  /* 0x0001d80001257983 */ /* 0x000ea20000100800 */
[----:B------:R-:W-:-:S03]  /*9010*/  IADD3.X R3, R45, UR9, RZ, P2, !PT ;  /* 0x000000092d037c10 */ /* 0x000fc600097fe4ff */
[----:B------:R5:W2:Y:S04]  /*9020*/  LDG.E.U8 R132, desc[UR12][R24.64] ;  /* 0x0000000c18847981 */ /* 0x000aa8000c1e1100 */
[----:B------:R-:W2:Y:S04]  /*9030*/  LDL R45, [R1+0x1f4] ;  /* 0x0001f400012d7983 */ /* 0x000ea80000100800 */
[----:B------:R4:W2:Y:S01]  /*9040*/  LDG.E.U8 R123, desc[UR12][R2.64] ;  /* 0x0000000c027b7981 */ /* 0x0008a2000c1e1100 */
[----:B-----5:R-:W-:-:S03]  /*9050*/  IADD3 R24, P1, R0, UR4, RZ ;  /* 0x0000000400187c10 */ /* 0x020fc6000ff3e0ff */
[----:B------:R-:W5:Y:S01]  /*9060*/  LDL R0, [R1+0x1e0] ;  /* 0x0001e00001007983 */ /* 0x000f620000100800 */
[----:B------:R-:W-:-:S03]  /*9070*/  IADD3.X R25, R41, UR9, RZ, P1, !PT ;  /* 0x0000000929197c10 */ /* 0x000fc60008ffe4ff */
[----:B------:R-:W5:Y:S04]  /*9080*/  LDL R41, [R1+0x1fc] ;  /* 0x0001fc0001297983 */ /* 0x000f680000100800 */
[----:B------:R0:W5:Y:S01]  /*9090*/  LDG.E.U8 R122, desc[UR12][R24.64] ;  /* 0x0000000c187a7981 */ /* 0x000162000c1e1100 */
[----:B---3--:R-:W-:-:S03]  /*90a0*/  IADD3 R34, P2, R26, UR4, RZ ;  /* 0x000000041a227c10 */ /* 0x008fc6000ff5e0ff */
[----:B------:R-:W3:Y:S01]  /*90b0*/  LDL R26, [R1+0x1e8] ;  /* 0x0001e800011a7983 */ /* 0x000ee20000100800 */
[----:B----4-:R-:W-:-:S03]  /*90c0*/  IADD3 R2, P1, R120, UR4, RZ ;  /* 0x0000000478027c10 */ /* 0x010fc6000ff3e0ff */
[----:B------:R-:W4:Y:S01]  /*90d0*/  LDL R120, [R1+0x1f0] ;  /* 0x0001f00001787983 */ /* 0x000f220000100800 */
[----:B------:R-:W-:-:S03]  /*90e0*/  IADD3.X R35, R28, UR9, RZ, P2, !PT ;  /* 0x000000091c237c10 */ /* 0x000fc600097fe4ff */
[----:B------:R-:W4:Y:S01]  /*90f0*/  LDL R28, [R1+0x204] ;  /* 0x00020400011c7983 */ /* 0x000f220000100800 */
[----:B0-----:R-:W-:-:S03]  /*9100*/  IADD3 R24, P2, R4, UR4, RZ ;  /* 0x0000000404187c10 */ /* 0x001fc6000ff5e0ff */
[----:B------:R-:W4:Y:S01]  /*9110*/  LDL R4, [R1+0x1f8] ;  /* 0x0001f80001047983 */ /* 0x000f220000100800 */
[----:B------:R-:W-:-:S03]  /*9120*/  IADD3.X R3, R112, UR9, RZ, P1, !PT ;  /* 0x0000000970037c10 */ /* 0x000fc60008ffe4ff */
[----:B------:R0:W4:Y:S02]  /*9130*/  LDG.E.U8 R112, desc[UR12][R34.64] ;  /* 0x0000000c22707981 */ /* 0x000124000c1e1100 */
[----:B0-----:R-:W-:Y:S02]  /*9140*/  IADD3 R34, P1, R47, UR4, RZ ;  /* 0x000000042f227c10 */ /* 0x001fe4000ff3e0ff */
[----:B------:R2:W4:Y:S01]  /*9150*/  LDG.E.U8 R47, desc[UR12][R2.64] ;  /* 0x0000000c022f7981 */ /* 0x000522000c1e1100 */
[----:B------:R-:W-:-:S03]  /*9160*/  IADD3.X R25, R46, UR9, RZ, P2, !PT ;  /* 0x000000092e197c10 */ /* 0x000fc600097fe4ff */
[----:B------:R-:W4:Y:S01]  /*9170*/  LDL R46, [R1+0x21c] ;  /* 0x00021c00012e7983 */ /* 0x000f220000100800 */
[----:B--2---:R-:W-:-:S03]  /*9180*/  IADD3 R2, P2, R23, UR4, RZ ;  /* 0x0000000417027c10 */ /* 0x004fc6000ff5e0ff */
[----:B------:R-:W2:Y:S01]  /*9190*/  LDL R23, [R1+0x208] ;  /* 0x0002080001177983 */ /* 0x000ea20000100800 */
[----:B------:R-:W-:-:S03]  /*91a0*/  IADD3.X R35, R37, UR9, RZ, P1, !PT ;  /* 0x0000000925237c10 */ /* 0x000fc60008ffe4ff */
[----:B------:R0:W2:Y:S02]  /*91b0*/  LDG.E.U8 R37, desc[UR12][R24.64] ;  /* 0x0000000c18257981 */ /* 0x0000a4000c1e1100 */
[----:B0-----:R-:W-:Y:S02]  /*91c0*/  IADD3 R24, P1, R36, UR4, RZ ;  /* 0x0000000424187c10 */ /* 0x001fe4000ff3e0ff */
[----:B------:R0:W2:Y:S01]  /*91d0*/  LDG.E.U8 R36, desc[UR12][R34.64] ;  /* 0x0000000c22247981 */ /* 0x0000a2000c1e1100 */
[----:B-----5:R-:W-:-:S03]  /*91e0*/  IADD3.X R3, R0, UR9, RZ, P2, !PT ;  /* 0x0000000900037c10 */ /* 0x020fc600097fe4ff */
[----:B------:R-:W5:Y:S01]  /*91f0*/  LDL R0, [R1+0x224] ;  /* 0x0002240001007983 */ /* 0x000f620000100800 */
[----:B0-----:R-:W-:-:S03]  /*9200*/  IADD3 R34, P2, R45, UR4, RZ ;  /* 0x000000042d227c10 */ /* 0x001fc6000ff5e0ff */
[----:B------:R-:W5:Y:S01]  /*9210*/  LDL R45, [R1+0x22c] ;  /* 0x00022c00012d7983 */ /* 0x000f620000100800 */
[----:B---3--:R-:W-:-:S03]  /*9220*/  IADD3.X R25, R26, UR9, RZ, P1, !PT ;  /* 0x000000091a197c10 */ /* 0x008fc60008ffe4ff */
[----:B------:R0:W3:Y:S04]  /*9230*/  LDG.E.U8 R26, desc[UR12][R2.64] ;  /* 0x0000000c021a7981 */ /* 0x0000e8000c1e1100 */
[----:B------:R-:W3:Y:S01]  /*9240*/  LDG.E.U8 R25, desc[UR12][R24.64] ;  /* 0x0000000c18197981 */ /* 0x000ee2000c1e1100 */
[----:B0-----:R-:W-:-:S03]  /*9250*/  IADD3 R2, P1, R41, UR4, RZ ;  /* 0x0000000429027c10 */ /* 0x001fc6000ff3e0ff */
[----:B------:R-:W3:Y:S01]  /*9260*/  LDL R41, [R1+0x220] ;  /* 0x0002200001297983 */ /* 0x000ee20000100800 */
[----:B----4-:R-:W-:Y:S02]  /*9270*/  IADD3.X R35, R120, UR9, RZ, P2, !PT ;  /* 0x0000000978237c10 */ /* 0x010fe400097fe4ff */
[----:B------:R-:W-:Y:S01]  /*9280*/  IADD3 R120, P2, R28, UR4, RZ ;  /* 0x000000041c787c10 */ /* 0x000fe2000ff5e0ff */
[----:B------:R-:W4:Y:S04]  /*9290*/  LDL R24, [R1+0x244] ;  /* 0x0002440001187983 */ /* 0x000f280000100800 */
[----:B------:R-:W4:Y:S01]  /*92a0*/  LDL R28, [R1+0x23c] ;  /* 0x00023c00011c7983 */ /* 0x000f220000100800 */
[----:B------:R-:W-:-:S03]  /*92b0*/  IADD3.X R3, R4, UR9, RZ, P1, !PT ;  /* 0x0000000904037c10 */ /* 0x000fc60008ffe4ff */
[----:B------:R0:W4:Y:S01]  /*92c0*/  LDG.E.U8 R4, desc[UR12][R34.64] ;  /* 0x0000000c22047981 */ /* 0x000122000c1e1100 */
[----:B------:R-:W-:-:S03]  /*92d0*/  IADD3.X R121, R129, UR9, RZ, P2, !PT ;  /* 0x0000000981797c10 */ /* 0x000fc600097fe4ff */
[----:B------:R-:W4:Y:S01]  /*92e0*/  LDG.E.U8 R3, desc[UR12][R2.64] ;  /* 0x0000000c02037981 */ /* 0x000f22000c1e1100 */
[----:B0-----:R-:W-:-:S03]  /*92f0*/  IADD3 R34, P1, R138, UR4, RZ ;  /* 0x000000048a227c10 */ /* 0x001fc6000ff3e0ff */
[----:B------:R0:W4:Y:S04]  /*9300*/  LDG.E.U8 R151, desc[UR12][R120.64] ;  /* 0x0000000c78977981 */ /* 0x000128000c1e1100 */
[----:B------:R-:W4:Y:S01]  /*9310*/  LDL R138, [R1+0x238] ;  /* 0x00023800018a7983 */ /* 0x000f220000100800 */
[----:B------:R-:W-:-:S03]  /*9320*/  IADD3 R128, P2, R128, UR4, RZ ;  /* 0x0000000480807c10 */ /* 0x000fc6000ff5e0ff */
[----:B------:R-:W4:Y:S01]  /*9330*/  LDL R2, [R1+0x254] ;  /* 0x0002540001027983 */ /* 0x000f220000100800 */
[----:B------:R-:W-:Y:S02]  /*9340*/  IADD3.X R129, R149, UR9, RZ, P2, !PT ;  /* 0x0000000995817c10 */ /* 0x000fe400097fe4ff */
[----:B--2---:R-:W-:Y:S02]  /*9350*/  IADD3.X R35, R23, UR9, RZ, P1, !PT ;  /* 0x0000000917237c10 */ /* 0x004fe40008ffe4ff */
[----:B------:R-:W2:Y:S01]  /*9360*/  LDL R23, [R1+0x24c] ;  /* 0x00024c0001177983 */ /* 0x000ea20000100800 */
[----:B0-----:R-:W-:-:S03]  /*9370*/  IADD3 R120, P1, R46, UR4, RZ ;  /* 0x000000042e787c10 */ /* 0x001fc6000ff3e0ff */
[----:B------:R-:W2:Y:S01]  /*9380*/  LDL R46, [R1+0x240] ;  /* 0x00024000012e7983 */ /* 0x000ea20000100800 */
[----:B------:R-:W-:-:S03]  /*9390*/  IADD3.X R121, R139, UR9, RZ, P1, !PT ;  /* 0x000000098b797c10 */ /* 0x000fc60008ffe4ff */
[----:B------:R5:W2:Y:S04]  /*93a0*/  LDG.E.U8 R150, desc[UR12][R34.64] ;  /* 0x0000000c22967981 */ /* 0x000aa8000c1e1100 */
[----:B------:R0:W2:Y:S01]  /*93b0*/  LDG.E.U8 R139, desc[UR12][R128.64] ;  /* 0x0000000c808b7981 */ /* 0x0000a2000c1e1100 */
[----:B-----5:R-:W-:-:S03]  /*93c0*/  IADD3 R34, P2, R0, UR4, RZ ;  /* 0x0000000400227c10 */ /* 0x020fc6000ff5e0ff */
[----:B------:R-:W5:Y:S01]  /*93d0*/  LDL R0, [R1+0x248] ;  /* 0x0002480001007983 */ /* 0x000f620000100800 */
[----:B0-----:R-:W-:-:S03]  /*93e0*/  IADD3 R128, P1, R45, UR4, RZ ;  /* 0x000000042d807c10 */ /* 0x001fc6000ff3e0ff */
[----:B------:R-:W5:Y:S01]  /*93f0*/  LDL R45, [R1+0x250] ;  /* 0x00025000012d7983 */ /* 0x000f620000100800 */
[----:B------:R-:W-:-:S06]  /*9400*/  IADD3.X R129, R130, UR9, RZ, P1, !PT ;  /* 0x0000000982817c10 */ /* 0x000fcc0008ffe4ff */
[----:B------:R-:W5:Y:S04]  /*9410*/  LDG.E.U8 R129, desc[UR12][R128.64] ;  /* 0x0000000c80817981 */ /* 0x000f68000c1e1100 */
[----:B------:R-:W5:Y:S01]  /*9420*/  LDL R128, [R1+0x284] ;  /* 0x0002840001807983 */ /* 0x000f620000100800 */
[----:B---3--:R-:W-:-:S03]  /*9430*/  IADD3.X R35, R41, UR9, RZ, P2, !PT ;  /* 0x0000000929237c10 */ /* 0x008fc600097fe4ff */
[----:B------:R0:W3:Y:S04]  /*9440*/  LDG.E.U8 R41, desc[UR12][R120.64] ;  /* 0x0000000c78297981 */ /* 0x0000e8000c1e1100 */
[----:B------:R4:W3:Y:S01]  /*9450*/  LDG.E.U8 R130, desc[UR12][R34.64] ;  /* 0x0000000c22827981 */ /* 0x0008e2000c1e1100 */
[----:B0-----:R-:W-:Y:S02]  /*9460*/  IADD3 R120, P2, R148, UR4, RZ ;  /* 0x0000000494787c10 */ /* 0x001fe4000ff5e0ff */
[----:B----4-:R-:W-:Y:S02]  /*9470*/  IADD3 R34, P1, R28, UR4, RZ ;  /* 0x000000041c227c10 */ /* 0x010fe4000ff3e0ff */
[----:B------:R-:W4:Y:S01]  /*9480*/  LDL R28, [R1+0x260] ;  /* 0x00026000011c7983 */ /* 0x000f220000100800 */
[----:B------:R-:W-:-:S02]  /*9490*/  IADD3.X R121, R142, UR9, RZ, P2, !PT ;  /* 0x000000098e797c10 */ /* 0x000fc400097fe4ff */
[----:B------:R-:W-:Y:S01]  /*94a0*/  IADD3 R156, P2, R24, UR4, RZ ;  /* 0x00000004189c7c10 */ /* 0x000fe2000ff5e0ff */
[----:B------:R-:W3:Y:S04]  /*94b0*/  LDL R142, [R1+0x274] ;  /* 0x00027400018e7983 */ /* 0x000ee80000100800 */
[----:B------:R-:W3:Y:S01]  /*94c0*/  LDL R24, [R1+0x268] ;  /* 0x0002680001187983 */ /* 0x000ee20000100800 */
[----:B------:R-:W-:-:S03]  /*94d0*/  IADD3.X R35, R138, UR9, RZ, P1, !PT ;  /* 0x000000098a237c10 */ /* 0x000fc60008ffe4ff */
[----:B------:R-:W3:Y:S04]  /*94e0*/  LDL R138, [R1+0x27c] ;  /* 0x00027c00018a7983 */ /* 0x000ee80000100800 */
[----:B------:R-:W3:Y:S04]  /*94f0*/  LDG.E.U8 R121, desc[UR12][R120.64] ;  /* 0x0000000c78797981 */ /* 0x000ee8000c1e1100 */
[----:B------:R0:W3:Y:S01]  /*9500*/  LDG.E.U8 R120, desc[UR12][R34.64] ;  /* 0x0000000c22787981 */ /* 0x0000e2000c1e1100 */
[----:B--2---:R-:W-:-:S03]  /*9510*/  IADD3 R148, P1, R23, UR4, RZ ;  /* 0x0000000417947c10 */ /* 0x004fc6000ff3e0ff */
[----:B------:R-:W2:Y:S01]  /*9520*/  LDL R23, [R1+0x270] ;  /* 0x0002700001177983 */ /* 0x000ea20000100800 */
[----:B------:R-:W-:Y:S02]  /*9530*/  IADD3.X R157, R46, UR9, RZ, P2, !PT ;  /* 0x000000092e9d7c10 */ /* 0x000fe400097fe4ff */
[----:B0-----:R-:W-:Y:S02]  /*9540*/  IADD3 R34, P2, R2, UR4, RZ ;  /* 0x0000000402227c10 */ /* 0x001fe4000ff5e0ff */
[----:B------:R-:W2:Y:S04]  /*9550*/  LDL R2, [R1+0x278] ;  /* 0x0002780001027983 */ /* 0x000ea80000100800 */
[----:B------:R0:W2:Y:S01]  /*9560*/  LDG.E.U8 R46, desc[UR12][R156.64] ;  /* 0x0000000c9c2e7981 */ /* 0x0000a2000c1e1100 */
[----:B-----5:R-:W-:-:S03]  /*9570*/  IADD3.X R149, R0, UR9, RZ, P1, !PT ;  /* 0x0000000900957c10 */ /* 0x020fc60008ffe4ff */
[----:B------:R-:W5:Y:S01]  /*9580*/  LDL R0, [R1+0x280] ;  /* 0x0002800001007983 */ /* 0x000f620000100800 */
[----:B------:R-:W-:Y:S02]  /*9590*/  IADD3.X R35, R45, UR9, RZ, P2, !PT ;  /* 0x000000092d237c10 */ /* 0x000fe400097fe4ff */
[----:B0-----:R-:W-:Y:S01]  /*95a0*/  IADD3 R156, P2, R167, UR4, RZ ;  /* 0x00000004a79c7c10 */ /* 0x001fe2000ff5e0ff */
[----:B------:R0:W5:Y:S04]  /*95b0*/  LDG.E.U8 R45, desc[UR12][R148.64] ;  /* 0x0000000c942d7981 */ /* 0x000168000c1e1100 */
[----:B------:R-:W5:Y:S01]  /*95c0*/  LDL R167, [R1+0x29c] ;  /* 0x00029c0001a77983 */ /* 0x000f620000100800 */
[----:B------:R-:W-:-:S03]  /*95d0*/  IADD3 R158, P1, R158, UR4, RZ ;  /* 0x000000049e9e7c10 */ /* 0x000fc6000ff3e0ff */
[----:B------:R-:W5:Y:S01]  /*95e0*/  LDG.E.U8 R35, desc[UR12][R34.64] ;  /* 0x0000000c22237981 */ /* 0x000f62000c1e1100 */
[----:B------:R-:W-:Y:S02]  /*95f0*/  IADD3.X R159, R165, UR9, RZ, P1, !PT ;  /* 0x00000009a59f7c10 */ /* 0x000fe40008ffe4ff */
[----:B0-----:R-:W-:Y:S01]  /*9600*/  IADD3 R148, P1, R161, UR4, RZ ;  /* 0x00000004a1947c10 */ /* 0x001fe2000ff3e0ff */
[----:B------:R-:W5:Y:S04]  /*9610*/  LDL R165, [R1+0x2b0] ;  /* 0x0002b00001a57983 */ /* 0x000f680000100800 */
[----:B------:R3:W5:Y:S01]  /*9620*/  LDG.E.U8 R34, desc[UR12][R158.64] ;  /* 0x0000000c9e227981 */ /* 0x000762000c1e1100 */
[----:B----4-:R-:W-:-:S03]  /*9630*/  IADD3.X R157, R28, UR9, RZ, P2, !PT ;  /* 0x000000091c9d7c10 */ /* 0x010fc600097fe4ff */
[----:B------:R-:W4:Y:S01]  /*9640*/  LDL R28, [R1+0x298] ;  /* 0x00029800011c7983 */ /* 0x000f220000100800 */
[----:B---3--:R-:W-:-:S03]  /*9650*/  IADD3 R158, P2, R142, UR4, RZ ;  /* 0x000000048e9e7c10 */ /* 0x008fc6000ff5e0ff */
[----:B------:R-:W3:Y:S01]  /*9660*/  LDL R142, [R1+0x2b4] ;  /* 0x0002b400018e7983 */ /* 0x000ee20000100800 */
[----:B------:R-:W-:-:S03]  /*9670*/  IADD3.X R149, R24, UR9, RZ, P1, !PT ;  /* 0x0000000918957c10 */ /* 0x000fc60008ffe4ff */
[----:B------:R0:W3:Y:S02]  /*9680*/  LDG.E.U8 R24, desc[UR12][R156.64] ;  /* 0x0000000c9c187981 */ /* 0x0000e4000c1e1100 */
[----:B0-----:R-:W-:Y:S02]  /*9690*/  IADD3 R156, P1, R138, UR4, RZ ;  /* 0x000000048a9c7c10 */ /* 0x001fe4000ff3e0ff */
[----:B------:R-:W3:Y:S01]  /*96a0*/  LDL R138, [R1+0x2a0] ;  /* 0x0002a000018a7983 */ /* 0x000ee20000100800 */
[----:B--2---:R-:W-:-:S03]  /*96b0*/  IADD3.X R159, R23, UR9, RZ, P2, !PT ;  /* 0x00000009179f7c10 */ /* 0x004fc600097fe4ff */
[----:B------:R0:W2:Y:S01]  /*96c0*/  LDG.E.U8 R23, desc[UR12][R148.64] ;  /* 0x0000000c94177981 */ /* 0x0000a2000c1e1100 */
[----:B------:R-:W-:Y:S02]  /*96d0*/  IADD3.X R157, R2, UR9, RZ, P1, !PT ;  /* 0x00000009029d7c10 */ /* 0x000fe40008ffe4ff */
[----:B------:R-:W-:Y:S01]  /*96e0*/  IADD3 R160, P1, R160, UR4, RZ ;  /* 0x00000004a0a07c10 */ /* 0x000fe2000ff3e0ff */
[----:B------:R1:W2:Y:S01]  /*96f0*/  LDG.E.U8 R2, desc[UR12][R158.64] ;  /* 0x0000000c9e027981 */ /* 0x0002a2000c1e1100 */
[----:B0-----:R-:W-:-:S03]  /*9700*/  IADD3 R148, P2, R128, UR4, RZ ;  /* 0x0000000480947c10 */ /* 0x001fc6000ff5e0ff */
[----:B------:R-:W2:Y:S01]  /*9710*/  LDL R128, [R1+0x2a8] ;  /* 0x0002a80001807983 */ /* 0x000ea20000100800 */
[----:B------:R-:W-:-:S03]  /*9720*/  IADD3.X R161, R171, UR9, RZ, P1, !PT ;  /* 0x00000009aba17c10 */ /* 0x000fc60008ffe4ff */
[----:B------:R-:W2:Y:S01]  /*9730*/  LDL R171, [R1+0x2d8] ;  /* 0x0002d80001ab7983 */ /* 0x000ea20000100800 */
[----:B-----5:R-:W-:-:S03]  /*9740*/  IADD3.X R149, R0, UR9, RZ, P2, !PT ;  /* 0x0000000900957c10 */ /* 0x020fc600097fe4ff */
[----:B------:R0:W5:Y:S01]  /*9750*/  LDG.E.U8 R0, desc[UR12][R156.64] ;  /* 0x0000000c9c007981 */ /* 0x000162000c1e1100 */
[----:B-1----:R-:W-:-:S03]  /*9760*/  IADD3 R158, P2, R172, UR4, RZ ;  /* 0x00000004ac9e7c10 */ /* 0x002fc6000ff5e0ff */
[----:B------:R-:W5:Y:S01]  /*9770*/  LDG.E.U8 R149, desc[UR12][R148.64] ;  /* 0x0000000c94957981 */ /* 0x000f62000c1e1100 */
[----:B0-----:R-:W-:-:S03]  /*9780*/  IADD3 R156, P1, R167, UR4, RZ ;  /* 0x00000004a79c7c10 */ /* 0x001fc6000ff3e0ff */
[----:B------:R-:W5:Y:S04]  /*9790*/  LDL R172, [R1+0x368] ;  /* 0x0003680001ac7983 */ /* 0x000f680000100800 */
[----:B------:R-:W5:Y:S01]  /*97a0*/  LDL R167, [R1+0x2b8] ;  /* 0x0002b80001a77983 */ /* 0x000f620000100800 */
[----:B------:R-:W-:-:S03]  /*97b0*/  IADD3.X R159, R168, UR9, RZ, P2, !PT ;  /* 0x00000009a89f7c10 */ /* 0x000fc600097fe4ff */
[----:B------:R-:W5:Y:S04]  /*97c0*/  LDL R168, [R1+0x2c0] ;  /* 0x0002c00001a87983 */ /* 0x000f680000100800 */
[----:B------:R0:W5:Y:S02]  /*97d0*/  LDG.E.U8 R148, desc[UR12][R160.64] ;  /* 0x0000000ca0947981 */ /* 0x000164000c1e1100 */
[----:B0-----:R-:W-:Y:S02]  /*97e0*/  IADD3 R160, P2, R169, UR4, RZ ;  /* 0x00000004a9a07c10 */ /* 0x001fe4000ff5e0ff */
[----:B------:R-:W5:Y:S01]  /*97f0*/  LDL R169, [R1+0x2c8] ;  /* 0x0002c80001a97983 */ /* 0x000f620000100800 */
[----:B----4-:R-:W-:-:S03]  /*9800*/  IADD3.X R157, R28, UR9, RZ, P1, !PT ;  /* 0x000000091c9d7c10 */ /* 0x010fc60008ffe4ff */
[----:B------:R0:W4:Y:S02]  /*9810*/  LDG.E.U8 R28, desc[UR12][R158.64] ;  /* 0x0000000c9e1c7981 */ /* 0x000124000c1e1100 */
[----:B0-----:R-:W-:Y:S02]  /*9820*/  IADD3 R158, P1, R170, UR4, RZ ;  /* 0x00000004aa9e7c10 */ /* 0x001fe4000ff3e0ff */
[----:B------:R-:W4:Y:S01]  /*9830*/  LDL R170, [R1+0x2d0] ;  /* 0x0002d00001aa7983 */ /* 0x000f220000100800 */
[----:B---3--:R-:W-:-:S03]  /*9840*/  IADD3.X R161, R138, UR9, RZ, P2, !PT ;  /* 0x000000098aa17c10 */ /* 0x008fc600097fe4ff */
[----:B------:R0:W3:Y:S02]  /*9850*/  LDG.E.U8 R138, desc[UR12][R156.64] ;  /* 0x0000000c9c8a7981 */ /* 0x0000e4000c1e1100 */
[----:B0-----:R-:W-:Y:S02]  /*9860*/  IADD3 R156, P2, R142, UR4, RZ ;  /* 0x000000048e9c7c10 */ /* 0x001fe4000ff5e0ff */
[----:B------:R-:W3:Y:S02]  /*9870*/  LDL R142, [R1+0x2e0] ;  /* 0x0002e000018e7983 */ /* 0x000ee40000100800 */
[----:B------:R-:W-:Y:S02]  /*9880*/  IADD3.X R157, R165, UR9, RZ, P2, !PT ;  /* 0x00000009a59d7c10 */ /* 0x000fe400097fe4ff */
[----:B--2---:R-:W-:Y:S02]  /*9890*/  IADD3.X R159, R128, UR9, RZ, P1, !PT ;  /* 0x00000009809f7c10 */ /* 0x004fe40008ffe4ff */
[----:B------:R0:W2:Y:S04]  /*98a0*/  LDG.E.U8 R128, desc[UR12][R160.64] ;  /* 0x0000000ca0807981 */ /* 0x0000a8000c1e1100 */
[----:B------:R1:W2:Y:S01]  /*98b0*/  LDG.E.U8 R165, desc[UR12][R158.64] ;  /* 0x0000000c9ea57981 */ /* 0x0002a2000c1e1100 */
[----:B0-----:R-:W-:-:S03]  /*98c0*/  IADD3 R160, P1, R174, UR4, RZ ;  /* 0x00000004aea07c10 */ /* 0x001fc6000ff3e0ff */
[----:B------:R-:W2:Y:S01]  /*98d0*/  LDL R174, [R1+0x35c] ;  /* 0x00035c0001ae7983 */ /* 0x000ea20000100800 */
[----:B-1----:R-:W-:-:S03]  /*98e0*/  IADD3 R158, P2, R175, UR4, RZ ;  /* 0x00000004af9e7c10 */ /* 0x002fc6000ff5e0ff */
[----:B------:R-:W2:Y:S01]  /*98f0*/  LDL R175, [R1+0x2e4] ;  /* 0x0002e40001af7983 */ /* 0x000ea20000100800 */
[----:B-----5:R-:W-:-:S03]  /*9900*/  IADD3.X R161, R167, UR9, RZ, P1, !PT ;  /* 0x00000009a7a17c10 */ /* 0x020fc60008ffe4ff */
[----:B------:R0:W5:Y:S02]  /*9910*/  LDG.E.U8 R167, desc[UR12][R156.64] ;  /* 0x0000000c9ca77981 */ /* 0x000164000c1e1100 */
[----:B0-----:R-:W-:Y:S02]  /*9920*/  IADD3 R156, P1, R181, UR4, RZ ;  /* 0x00000004b59c7c10 */ /* 0x001fe4000ff3e0ff */
[----:B------:R-:W5:Y:S01]  /*9930*/  LDL R181, [R1+0x360] ;  /* 0x0003600001b57983 */ /* 0x000f620000100800 */
[----:B------:R-:W-:-:S03]  /*9940*/  IADD3.X R159, R168, UR9, RZ, P2, !PT ;  /* 0x00000009a89f7c10 */ /* 0x000fc600097fe4ff */
[----:B------:R0:W5:Y:S01]  /*9950*/  LDG.E.U8 R168, desc[UR12][R160.64] ;  /* 0x0000000ca0a87981 */ /* 0x000162000c1e1100 */
[----:B------:R-:W-:-:S03]  /*9960*/  IADD3.X R157, R169, UR9, RZ, P1, !PT ;  /* 0x00000009a99d7c10 */ /* 0x000fc60008ffe4ff */
[----:B------:R1:W5:Y:S01]  /*9970*/  LDG.E.U8 R169, desc[UR12][R158.64] ;  /* 0x0000000c9ea97981 */ /* 0x000362000c1e1100 */
[----:B0-----:R-:W-:-:S03]  /*9980*/  IADD3 R160, P2, R176, UR4, RZ ;  /* 0x00000004b0a07c10 */ /* 0x001fc6000ff5e0ff */
[----:B------:R-:W5:Y:S01]  /*9990*/  LDL R176, [R1+0x350] ;  /* 0x0003500001b07983 */ /* 0x000f620000100800 */
[----:B-1----:R-:W-:-:S03]  /*99a0*/  IADD3 R158, P1, R182, UR4, RZ ;  /* 0x00000004b69e7c10 */ /* 0x002fc6000ff3e0ff */
[----:B------:R-:W5:Y:S01]  /*99b0*/  LDL R182, [R1+0x32c] ;  /* 0x00032c0001b67983 */ /* 0x000f620000100800 */
[----:B------:R-:W-:Y:S02]  /*99c0*/  IADD3.X R159, R171, UR9, RZ, P1, !PT ;  /* 0x00000009ab9f7c10 */ /* 0x000fe40008ffe4ff */
[----:B----4-:R-:W-:Y:S02]  /*99d0*/  IADD3.X R161, R170, UR9, RZ, P2, !PT ;  /* 0x00000009aaa17c10 */ /* 0x010fe400097fe4ff */
[----:B------:R0:W4:Y:S04]  /*99e0*/  LDG.E.U8 R170, desc[UR12][R156.64] ;  /* 0x0000000c9caa7981 */ /* 0x000128000c1e1100 */
[----:B------:R1:W4:Y:S01]  /*99f0*/  LDG.E.U8 R171, desc[UR12][R160.64] ;  /* 0x0000000ca0ab7981 */ /* 0x000322000c1e1100 */
[----:B0-----:R-:W-:-:S03]  /*9a00*/  IADD3 R156, P2, R177, UR4, RZ ;  /* 0x00000004b19c7c10 */ /* 0x001fc6000ff5e0ff */
[----:B------:R-:W4:Y:S01]  /*9a10*/  LDL R177, [R1+0x2e8] ;  /* 0x0002e80001b17983 */ /* 0x000f220000100800 */
[----:B-1----:R-:W-:Y:S02]  /*9a20*/  IADD3 R160, P1, R180, UR4, RZ ;  /* 0x00000004b4a07c10 */ /* 0x002fe4000ff3e0ff */
[----:B------:R-:W-:Y:S01]  /*9a30*/  IADD3.X R157, R172, UR9, RZ, P2, !PT ;  /* 0x00000009ac9d7c10 */ /* 0x000fe200097fe4ff */
[----:B------:R-:W4:Y:S01]  /*9a40*/  LDL R180, [R1+0x338] ;  /* 0x0003380001b47983 */ /* 0x000f220000100800 */
[----:B---3--:R-:W-:-:S03]  /*9a50*/  IADD3.X R161, R142, UR9, RZ, P1, !PT ;  /* 0x000000098ea17c10 */ /* 0x008fc60008ffe4ff */
[----:B------:R-:W3:Y:S04]  /*9a60*/  LDL R142, [R1+0x354] ;  /* 0x00035400018e7983 */ /* 0x000ee80000100800 */
[----:B------:R0:W3:Y:S02]  /*9a70*/  LDG.E.U8 R172, desc[UR12][R158.64] ;  /* 0x0000000c9eac7981 */ /* 0x0000e4000c1e1100 */
[----:B0-----:R-:W-:Y:S02]  /*9a80*/  IADD3 R158, P2, R173, UR4, RZ ;  /* 0x00000004ad9e7c10 */ /* 0x001fe4000ff5e0ff */
[----:B------:R0:W3:Y:S02]  /*9a90*/  LDG.E.U8 R173, desc[UR12][R156.64] ;  /* 0x0000000c9cad7981 */ /* 0x0000e4000c1e1100 */
[----:B0-----:R-:W-:-:S02]  /*9aa0*/  IADD3 R156, P1, R178, UR4, RZ ;  /* 0x00000004b29c7c10 */ /* 0x001fc4000ff3e0ff */
[----:B------:R-:W3:Y:S01]  /*9ab0*/  LDL R178, [R1+0x344] ;  /* 0x0003440001b27983 */ /* 0x000ee20000100800 */
[----:B--2---:R-:W-:-:S03]  /*9ac0*/  IADD3.X R159, R174, UR9, RZ, P2, !PT ;  /* 0x00000009ae9f7c10 */ /* 0x004fc600097fe4ff */
[----:B------:R0:W2:Y:S01]  /*9ad0*/  LDG.E.U8 R174, desc[UR12][R160.64] ;  /* 0x0000000ca0ae7981 */ /* 0x0000a2000c1e1100 */
[----:B------:R-:W-:-:S03]  /*9ae0*/  IADD3.X R157, R175, UR9, RZ, P1, !PT ;  /* 0x00000009af9d7c10 */ /* 0x000fc60008ffe4ff */
[----:B------:R5:W2:Y:S01]  /*9af0*/  LDG.E.U8 R175, desc[UR12][R158.64] ;  /* 0x0000000c9eaf7981 */ /* 0x000aa2000c1e1100 */
[----:B0-----:R-:W-:-:S03]  /*9b00*/  IADD3 R160, P2, R179, UR4, RZ ;  /* 0x00000004b3a07c10 */ /* 0x001fc6000ff5e0ff */
[----:B------:R-:W2:Y:S01]  /*9b10*/  LDL R179, [R1+0x2ec] ;  /* 0x0002ec0001b37983 */ /* 0x000ea20000100800 */
[----:B-----5:R-:W-:-:S03]  /*9b20*/  IADD3 R158, P1, R181, UR4, RZ ;  /* 0x00000004b59e7c10 */ /* 0x020fc6000ff3e0ff */
[----:B------:R-:W5:Y:S01]  /*9b30*/  LDL R181, [R1+0x2f0] ;  /* 0x0002f00001b57983 */ /* 0x000f620000100800 */
[----:B------:R-:W-:-:S03]  /*9b40*/  IADD3.X R161, R176, UR9, RZ, P2, !PT ;  /* 0x00000009b0a17c10 */ /* 0x000fc600097fe4ff */
[----:B------:R0:W5:Y:S02]  /*9b50*/  LDG.E.U8 R176, desc[UR12][R156.64] ;  /* 0x0000000c9cb07981 */ /* 0x000164000c1e1100 */
[----:B0-----:R-:W-:Y:S02]  /*9b60*/  IADD3 R156, P2, R184, UR4, RZ ;  /* 0x00000004b89c7c10 */ /* 0x001fe4000ff5e0ff */
[----:B------:R-:W5:Y:S01]  /*9b70*/  LDL R184, [R1+0x320] ;  /* 0x0003200001b87983 */ /* 0x000f620000100800 */
[----:B----4-:R-:W-:-:S03]  /*9b80*/  IADD3.X R159, R177, UR9, RZ, P1, !PT ;  /* 0x00000009b19f7c10 */ /* 0x010fc60008ffe4ff */
[----:B------:R3:W4:Y:S02]  /*9b90*/  LDG.E.U8 R177, desc[UR12][R160.64] ;  /* 0x0000000ca0b17981 */ /* 0x000724000c1e1100 */
[----:B---3--:R-:W-:Y:S02]  /*9ba0*/  IADD3 R160, P1, R142, UR4, RZ ;  /* 0x000000048ea07c10 */ /* 0x008fe4000ff3e0ff */
[----:B------:R-:W3:Y:S01]  /*9bb0*/  LDL R142, [R1+0x2fc] ;  /* 0x0002fc00018e7983 */ /* 0x000ee20000100800 */
[----:B------:R-:W-:-:S03]  /*9bc0*/  IADD3.X R157, R178, UR9, RZ, P2, !PT ;  /* 0x00000009b29d7c10 */ /* 0x000fc600097fe4ff */
[----:B------:R0:W4:Y:S02]  /*9bd0*/  LDG.E.U8 R178, desc[UR12][R158.64] ;  /* 0x0000000c9eb27981 */ /* 0x000124000c1e1100 */
[----:B0-----:R-:W-:Y:S02]  /*9be0*/  IADD3 R158, P2, R189, UR4, RZ ;  /* 0x00000004bd9e7c10 */ /* 0x001fe4000ff5e0ff */
[----:B------:R-:W4:Y:S02]  /*9bf0*/  LDL R189, [R1+0x304] ;  /* 0x0003040001bd7983 */ /* 0x000f240000100800 */
[----:B------:R-:W-:Y:S02]  /*9c00*/  IADD3.X R159, R180, UR9, RZ, P2, !PT ;  /* 0x00000009b49f7c10 */ /* 0x000fe400097fe4ff */
[----:B--2---:R-:W-:Y:S02]  /*9c10*/  IADD3.X R161, R179, UR9, RZ, P1, !PT ;  /* 0x00000009b3a17c10 */ /* 0x004fe40008ffe4ff */
[----:B------:R0:W2:Y:S04]  /*9c20*/  LDG.E.U8 R179, desc[UR12][R156.64] ;  /* 0x0000000c9cb37981 */ /* 0x0000a8000c1e1100 */
[----:B------:R1:W2:Y:S01]  /*9c30*/  LDG.E.U8 R180, desc[UR12][R160.64] ;  /* 0x0000000ca0b47981 */ /* 0x0002a2000c1e1100 */
[----:B0-----:R-:W-:-:S03]  /*9c40*/  IADD3 R156, P1, R197, UR4, RZ ;  /* 0x00000004c59c7c10 */ /* 0x001fc6000ff3e0ff */
[----:B------:R-:W2:Y:S01]  /*9c50*/  LDL R197, [R1+0x1c] ;  /* 0x00001c0001c57983 */ /* 0x000ea20000100800 */
[----:B-----5:R-:W-:-:S03]  /*9c60*/  IADD3.X R157, R181, UR9, RZ, P1, !PT ;  /* 0x00000009b59d7c10 */ /* 0x020fc60008ffe4ff */
[----:B------:R0:W5:Y:S01]  /*9c70*/  LDG.E.U8 R181, desc[UR12][R158.64] ;  /* 0x0000000c9eb57981 */ /* 0x000162000c1e1100 */
[----:B-1----:R-:W-:-:S03]  /*9c80*/  IADD3 R160, P2, R196, UR4, RZ ;  /* 0x00000004c4a07c10 */ /* 0x002fc6000ff5e0ff */
[----:B------:R-:W2:Y:S01]  /*9c90*/  LDL R196, [R1+0x18] ;  /* 0x0000180001c47983 */ /* 0x000ea20000100800 */
[----:B0-----:R-:W-:-:S03]  /*9ca0*/  IADD3 R158, P1, R195, UR4, RZ ;  /* 0x00000004c39e7c10 */ /* 0x001fc6000ff3e0ff */
[----:B------:R-:W5:Y:S01]  /*9cb0*/  LDL R195, [R1+0x14] ;  /* 0x0000140001c37983 */ /* 0x000f620000100800 */
[----:B------:R-:W-:-:S03]  /*9cc0*/  IADD3.X R161, R182, UR9, RZ, P2, !PT ;  /* 0x00000009b6a17c10 */ /* 0x000fc600097fe4ff */
[----:B------:R0:W2:Y:S01]  /*9cd0*/  LDG.E.U8 R182, desc[UR12][R156.64] ;  /* 0x0000000c9cb67981 */ /* 0x0000a2000c1e1100 */
[----:B------:R-:W-:-:S03]  /*9ce0*/  IADD3.X R159, R183, UR9, RZ, P1, !PT ;  /* 0x00000009b79f7c10 */ /* 0x000fc60008ffe4ff */
[----:B------:R1:W2:Y:S01]  /*9cf0*/  LDG.E.U8 R183, desc[UR12][R160.64] ;  /* 0x0000000ca0b77981 */ /* 0x0002a2000c1e1100 */
[----:B0-----:R-:W-:Y:S02]  /*9d00*/  IADD3 R156, P2, R194, UR4, RZ ;  /* 0x00000004c29c7c10 */ /* 0x001fe4000ff5e0ff */
[----:B-1----:R-:W-:Y:S02]  /*9d10*/  IADD3 R160, P1, R193, UR4, RZ ;  /* 0x00000004c1a07c10 */ /* 0x002fe4000ff3e0ff */
[----:B------:R-:W-:Y:S02]  /*9d20*/  IADD3.X R157, R184, UR9, RZ, P2, !PT ;  /* 0x00000009b89d7c10 */ /* 0x000fe400097fe4ff */
[----:B------:R0:W2:Y:S01]  /*9d30*/  LDG.E.U8 R184, desc[UR12][R158.64] ;  /* 0x0000000c9eb87981 */ /* 0x0000a2000c1e1100 */
[----:B------:R-:W-:-:S03]  /*9d40*/  IADD3.X R161, R185, UR9, RZ, P1, !PT ;  /* 0x00000009b9a17c10 */ /* 0x000fc60008ffe4ff */
[----:B------:R1:W2:Y:S01]  /*9d50*/  LDG.E.U8 R185, desc[UR12][R156.64] ;  /* 0x0000000c9cb97981 */ /* 0x0002a2000c1e1100 */
[----:B0-----:R-:W-:Y:S02]  /*9d60*/  IADD3 R158, P2, R192, UR4, RZ ;  /* 0x00000004c09e7c10 */ /* 0x001fe4000ff5e0ff */
[----:B-1----:R-:W-:Y:S02]  /*9d70*/  IADD3 R156, P1, R191, UR4, RZ ;  /* 0x00000004bf9c7c10 */ /* 0x002fe4000ff3e0ff */
[----:B------:R-:W-:Y:S02]  /*9d80*/  IADD3.X R159, R186, UR9, RZ, P2, !PT ;  /* 0x00000009ba9f7c10 */ /* 0x000fe400097fe4ff */
[----:B------:R0:W2:Y:S01]  /*9d90*/  LDG.E.U8 R186, desc[UR12][R160.64] ;  /* 0x0000000ca0ba7981 */ /* 0x0000a2000c1e1100 */
[----:B---3--:R-:W-:Y:S01]  /*9da0*/  IADD3.X R157, R142, UR9, RZ, P1, !PT ;  /* 0x000000098e9d7c10 */ /* 0x008fe20008ffe4ff */
[----:B------:R-:W-:Y:S01]  /*9db0*/  VIADD R142, R18, UR16 ;  /* 0x00000010128e7c36 */ /* 0x000fe20008000000 */
[----:B0-----:R-:W-:-:S02]  /*9dc0*/  IADD3 R160, P2, R187, UR4, RZ ;  /* 0x00000004bba07c10 */ /* 0x001fc4000ff5e0ff */
[----:B------:R0:W3:Y:S02]  /*9dd0*/  LDG.E.U8 R187, desc[UR12][R158.64] ;  /* 0x0000000c9ebb7981 */ /* 0x0000e4000c1e1100 */
[----:B------:R-:W-:Y:S02]  /*9de0*/  IADD3.X R161, R188, UR9, RZ, P2, !PT ;  /* 0x00000009bca17c10 */ /* 0x000fe400097fe4ff */
[----:B------:R1:W3:Y:S04]  /*9df0*/  LDG.E.U8 R188, desc[UR12][R156.64] ;  /* 0x0000000c9cbc7981 */ /* 0x0002e8000c1e1100 */
[----:B------:R-:W3:Y:S01]  /*9e00*/  LDG.E.U8 R160, desc[UR12][R160.64] ;  /* 0x0000000ca0a07981 */ /* 0x000ee2000c1e1100 */
[----:B0-----:R-:W-:Y:S02]  /*9e10*/  IADD3 R158, P3, R190, UR4, RZ ;  /* 0x00000004be9e7c10 */ /* 0x001fe4000ff7e0ff */
[----:B-1----:R-:W-:Y:S01]  /*9e20*/  IADD3 R156, P1, R142, UR4, RZ ;  /* 0x000000048e9c7c10 */ /* 0x002fe2000ff3e0ff */
[----:B------:R-:W-:-:S03]  /*9e30*/  VIADD R142, R19, UR16 ;  /* 0x00000010138e7c36 */ /* 0x000fc60008000000 */
[----:B------:R-:W-:Y:S02]  /*9e40*/  IADD3.X R157, R239, UR9, RZ, P1, !PT ;  /* 0x00000009ef9d7c10 */ /* 0x000fe40008ffe4ff */
[----:B----4-:R-:W-:-:S03]  /*9e50*/  IADD3.X R159, R189, UR9, RZ, P3, !PT ;  /* 0x00000009bd9f7c10 */ /* 0x010fc60009ffe4ff */
[----:B------:R0:W4:Y:S04]  /*9e60*/  LDG.E.U8 R189, desc[UR12][R156.64] ;  /* 0x0000000c9cbd7981 */ /* 0x000128000c1e1100 */
[----:B------:R1:W3:Y:S01]  /*9e70*/  LDG.E.U8 R161, desc[UR12][R158.64] ;  /* 0x0000000c9ea17981 */ /* 0x0002e2000c1e1100 */
[----:B0-----:R-:W-:-:S03]  /*9e80*/  IADD3 R156, P1, R142, UR4, RZ ;  /* 0x000000048e9c7c10 */ /* 0x001fc6000ff3e0ff */
[----:B------:R-:W4:Y:S01]  /*9e90*/  LDL R142, [R1+0x30c] ;  /* 0x00030c00018e7983 */ /* 0x000f220000100800 */
[----:B------:R-:W-:Y:S01]  /*9ea0*/  IADD3.X R157, R241, UR9, RZ, P1, !PT ;  /* 0x00000009f19d7c10 */ /* 0x000fe20008ffe4ff */
[----:B-1----:R-:W-:-:S04]  /*9eb0*/  VIADD R158, R18, UR10 ;  /* 0x0000000a129e7c36 */ /* 0x002fc80008000000 */
[----:B------:R0:W3:Y:S01]  /*9ec0*/  LDG.E.U8 R190, desc[UR12][R156.64] ;  /* 0x0000000c9cbe7981 */ /* 0x0000e2000c1e1100 */
[----:B------:R-:W-:-:S04]  /*9ed0*/  IADD3 R158, P2, R158, UR4, RZ ;  /* 0x000000049e9e7c10 */ /* 0x000fc8000ff5e0ff */
[----:B------:R-:W-:Y:S01]  /*9ee0*/  IADD3.X R159, R243, UR9, RZ, P2, !PT ;  /* 0x00000009f39f7c10 */ /* 0x000fe200097fe4ff */
[----:B0-----:R-:W-:Y:S01]  /*9ef0*/  VIADD R156, R19, UR10 ;  /* 0x0000000a139c7c36 */ /* 0x001fe20008000000 */
[----:B------:R-:W-:-:S03]  /*9f00*/  UIMAD UR10, UR16, 0x3, URZ ;  /* 0x00000003100a78a4 */ /* 0x000fc6000f8e023f */
[----:B------:R0:W3:Y:S01]  /*9f10*/  LDG.E.U8 R191, desc[UR12][R158.64] ;  /* 0x0000000c9ebf7981 */ /* 0x0000e2000c1e1100 */
[----:B------:R-:W-:-:S04]  /*9f20*/  IADD3 R156, P1, R156, UR4, RZ ;  /* 0x000000049c9c7c10 */ /* 0x000fc8000ff3e0ff */
[----:B------:R-:W-:Y:S01]  /*9f30*/  IADD3.X R157, R245, UR9, RZ, P1, !PT ;  /* 0x00000009f59d7c10 */ /* 0x000fe20008ffe4ff */
[----:B0-----:R-:W-:-:S04]  /*9f40*/  VIADD R158, R18, UR10 ;  /* 0x0000000a129e7c36 */ /* 0x001fc80008000000 */
[----:B------:R0:W3:Y:S01]  /*9f50*/  LDG.E.U8 R192, desc[UR12][R156.64] ;  /* 0x0000000c9cc07981 */ /* 0x0000e2000c1e1100 */
[----:B------:R-:W-:Y:S01]  /*9f60*/  IADD3 R158, P1, R158, UR4, RZ ;  /* 0x000000049e9e7c10 */ /* 0x000fe2000ff3e0ff */
[----:B0-----:R-:W-:-:S03]  /*9f70*/  VIADD R156, R19, UR10 ;  /* 0x0000000a139c7c36 */ /* 0x001fc60008000000 */
[----:B------:R-:W-:Y:S02]  /*9f80*/  IADD3.X R159, R246, UR9, RZ, P1, !PT ;  /* 0x00000009f69f7c10 */ /* 0x000fe40008ffe4ff */
[----:B------:R-:W-:-:S03]  /*9f90*/  IADD3 R156, P1, R156, UR4, RZ ;  /* 0x000000049c9c7c10 */ /* 0x000fc6000ff3e0ff */
[----:B------:R0:W3:Y:S01]  /*9fa0*/  LDG.E.U8 R193, desc[UR12][R158.64] ;  /* 0x0000000c9ec17981 */ /* 0x0000e2000c1e1100 */
[----:B------:R-:W-:-:S05]  /*9fb0*/  IADD3.X R157, R247, UR9, RZ, P1, !PT ;  /* 0x00000009f79d7c10 */ /* 0x000fca0008ffe4ff */
[----:B------:R1:W3:Y:S01]  /*9fc0*/  LDG.E.U8 R194, desc[UR12][R156.64] ;  /* 0x0000000c9cc27981 */ /* 0x0002e2000c1e1100 */
[----:B0-----:R-:W-:-:S05]  /*9fd0*/  VIADD R158, R18, UR17 ;  /* 0x00000011129e7c36 */ /* 0x001fca0008000000 */
[----:B------:R-:W-:Y:S01]  /*9fe0*/  IADD3 R158, P1, R158, UR4, RZ ;  /* 0x000000049e9e7c10 */ /* 0x000fe2000ff3e0ff */
[----:B-1----:R-:W-:Y:S01]  /*9ff0*/  VIADD R156, R19, UR17 ;  /* 0x00000011139c7c36 */ /* 0x002fe20008000000 */
[----:B------:R-:W-:Y:S02]  /*a000*/  UIMAD UR10, UR16, 0x9, URZ ;  /* 0x00000009100a78a4 */ /* 0x000fe4000f8e023f */
[----:B------:R-:W-:Y:S01]  /*a010*/  USHF.L.U32 UR17, UR16, 0x2, URZ ;  /* 0x0000000210117899 */ /* 0x000fe2000800063f */
[----:B-----5:R-:W-:Y:S02]  /*a020*/  IADD3.X R159, R195, UR9, RZ, P1, !PT ;  /* 0x00000009c39f7c10 */ /* 0x020fe40008ffe4ff */
[----:B------:R-:W-:-:S03]  /*a030*/  IADD3 R156, P1, R156, UR4, RZ ;  /* 0x000000049c9c7c10 */ /* 0x000fc6000ff3e0ff */
[----:B------:R-:W5:Y:S01]  /*a040*/  LDG.E.U8 R195, desc[UR12][R158.64] ;  /* 0x0000000c9ec37981 */ /* 0x000f62000c1e1100 */
[----:B--2---:R-:W-:-:S05]  /*a050*/  IADD3.X R157, R196, UR9, RZ, P1, !PT ;  /* 0x00000009c49d7c10 */ /* 0x004fca0008ffe4ff */
[----:B------:R0:W2:Y:S02]  /*a060*/  LDG.E.U8 R196, desc[UR12][R156.64] ;  /* 0x0000000c9cc47981 */ /* 0x0000a4000c1e1100 */
[----:B0-----:R-:W-:-:S05]  /*a070*/  VIADD R156, R18, UR10 ;  /* 0x0000000a129c7c36 */ /* 0x001fca0008000000 */
[----:B------:R-:W-:Y:S01]  /*a080*/  IADD3 R156, P1, R156, UR4, RZ ;  /* 0x000000049c9c7c10 */ /* 0x000fe2000ff3e0ff */
[----:B------:R-:W-:-:S03]  /*a090*/  VIADD R158, R19, UR10 ;  /* 0x0000000a139e7c36 */ /* 0x000fc60008000000 */
[----:B------:R-:W-:Y:S02]  /*a0a0*/  IADD3.X R157, R197, UR9, RZ, P1, !PT ;  /* 0x00000009c59d7c10 */ /* 0x000fe40008ffe4ff */
[----:B------:R-:W-:-:S03]  /*a0b0*/  IADD3 R158, P1, R158, UR4, RZ ;  /* 0x000000049e9e7c10 */ /* 0x000fc6000ff3e0ff */
[----:B------:R0:W3:Y:S01]  /*a0c0*/  LDG.E.U8 R197, desc[UR12][R156.64] ;  /* 0x0000000c9cc57981 */ /* 0x0000e2000c1e1100 */
[----:B------:R-:W-:Y:S01]  /*a0d0*/  IADD3.X R159, R198, UR9, RZ, P1, !PT ;  /* 0x00000009c69f7c10 */ /* 0x000fe20008ffe4ff */
[----:B------:R-:W-:-:S04]  /*a0e0*/  UIMAD UR10, UR16, 0xa, URZ ;  /* 0x0000000a100a78a4 */ /* 0x000fc8000f8e023f */
[----:B------:R1:W3:Y:S01]  /*a0f0*/  LDG.E.U8 R198, desc[UR12][R158.64] ;  /* 0x0000000c9ec67981 */ /* 0x0002e2000c1e1100 */
[----:B0-----:R-:W-:-:S05]  /*a100*/  VIADD R156, R18, UR17 ;  /* 0x00000011129c7c36 */ /* 0x001fca0008000000 */
[----:B------:R-:W-:Y:S01]  /*a110*/  IADD3 R156, P1, R156, UR4, RZ ;  /* 0x000000049c9c7c10 */ /* 0x000fe2000ff3e0ff */
[----:B-1----:R-:W-:-:S03]  /*a120*/  VIADD R158, R18, UR10 ;  /* 0x0000000a129e7c36 */ /* 0x002fc60008000000 */
        /* <DEDUP_REMOVED lines=25> */
[----:B------:R-:W-:-:S04]  /*a2c0*/  IADD3 R156, P1, R156, UR4, RZ ;  /* 0x000000049c9c7c10 */ /* 0x000fc8000ff3e0ff */
[----:B------:R-:W-:-:S05]  /*a2d0*/  IADD3.X R157, R207, UR9, RZ, P1, !PT ;  /* 0x00000009cf9d7c10 */ /* 0x000fca0008ffe4ff */
[----:B------:R0:W3:Y:S01]  /*a2e0*/  LDG.E.U8 R207, desc[UR12][R156.64] ;  /* 0x0000000c9ccf7981 */ /* 0x0000e2000c1e1100 */
[----:B-1----:R-:W-:Y:S02]  /*a2f0*/  VIADD R158, R19, UR10 ;  /* 0x0000000a139e7c36 */ /* 0x002fe40008000000 */
[----:B0-----:R-:W-:-:S05]  /*a300*/  VIADD R156, R18, UR10 ;  /* 0x0000000a129c7c36 */ /* 0x001fca0008000000 */
[----:B------:R-:W-:-:S04]  /*a310*/  IADD3 R156, P1, R156, UR4, RZ ;  /* 0x000000049c9c7c10 */ /* 0x000fc8000ff3e0ff */
[----:B------:R-:W-:Y:S02]  /*a320*/  IADD3.X R157, R208, UR9, RZ, P1, !PT ;  /* 0x00000009d09d7c10 */ /* 0x000fe40008ffe4ff */
[----:B------:R-:W-:-:S03]  /*a330*/  IADD3 R158, P1, R158, UR4, RZ ;  /* 0x000000049e9e7c10 */ /* 0x000fc6000ff3e0ff */
[----:B------:R0:W3:Y:S01]  /*a340*/  LDG.E.U8 R208, desc[UR12][R156.64] ;  /* 0x0000000c9cd07981 */ /* 0x0000e2000c1e1100 */
[----:B------:R-:W-:Y:S01]  /*a350*/  IADD3.X R159, R214, UR9, RZ, P1, !PT ;  /* 0x00000009d69f7c10 */ /* 0x000fe20008ffe4ff */
[----:B------:R-:W1:Y:S02]  /*a360*/  S2UR UR10, SR_CgaCtaId ;  /* 0x00000000000a79c3 */ /* 0x000e640000008800 */
[----:B------:R-:W3:Y:S04]  /*a370*/  LDL R214, [R1+0x6ac] ;  /* 0x0006ac0001d67983 */ /* 0x000ee80000100800 */
[----:B------:R-:W3:Y:S01]  /*a380*/  LDG.E.U8 R158, desc[UR12][R158.64] ;  /* 0x0000000c9e9e7981 */ /* 0x000ee2000c1e1100 */
[----:B0-----:R-:W-:-:S04]  /*a390*/  IADD3 R156, P1, R213, UR4, RZ ;  /* 0x00000004d59c7c10 */ /* 0x001fc8000ff3e0ff */
[----:B------:R-:W-:-:S05]  /*a3a0*/  IADD3.X R157, R212, UR9, RZ, P1, !PT ;  /* 0x00000009d49d7c10 */ /* 0x000fca0008ffe4ff */
[----:B------:R0:W3:Y:S02]  /*a3b0*/  LDG.E.U8 R159, desc[UR12][R156.64] ;  /* 0x0000000c9c9f7981 */ /* 0x0000e4000c1e1100 */
[----:B0-----:R-:W-:-:S04]  /*a3c0*/  IADD3 R156, P1, R210, UR4, RZ ;  /* 0x00000004d29c7c10 */ /* 0x001fc8000ff3e0ff */
[----:B----4-:R-:W-:-:S05]  /*a3d0*/  IADD3.X R157, R142, UR9, RZ, P1, !PT ;  /* 0x000000098e9d7c10 */ /* 0x010fca0008ffe4ff */
[----:B------:R-:W4:Y:S01]  /*a3e0*/  LDG.E.U8 R156, desc[UR12][R156.64] ;  /* 0x0000000c9c9c7981 */ /* 0x000f22000c1e1100 */
[----:B------:R-:W0:Y:S01]  /*a3f0*/  S2R R210, SR_TID.X ;  /* 0x0000000000d27919 */ /* 0x000e220000002100 */
[----:B------:R-:W-:Y:S02]  /*a400*/  UMOV UR9, 0x400 ;  /* 0x0000040000097882 */ /* 0x000fe40000000000 */
[----:B-1----:R-:W-:Y:S01]  /*a410*/  ULEA UR9, UR10, UR9, 0x18 ;  /* 0x000000090a097291 */ /* 0x002fe2000f8ec03f */
[----:B0-----:R-:W-:Y:S01]  /*a420*/  LOP3.LUT R142, R210, 0x7f, RZ, 0xc0, !PT ;  /* 0x0000007fd28e7812 */ /* 0x001fe200078ec0ff */
[----:B------:R-:W-:Y:S07]  /*a430*/  BAR.SYNC.DEFER_BLOCKING 0x0 ;  /* 0x0000000000007b1d */ /* 0x000fee0000010000 */
[----:B------:R0:W-:Y:S04]  /*a440*/  STS.U8 [R142+UR9+0x4000], R119 ;  /* 0x004000778e007988 */ /* 0x0001e80008000009 */
[----:B------:R-:W-:Y:S01]  /*a450*/  STS.U8 [R142+UR9+0x4080], R147 ;  /* 0x004080938e007988 */ /* 0x000fe20008000009 */
[----:B0-----:R-:W-:-:S03]  /*a460*/  LOP3.LUT R119, R142, 0x10, RZ, 0x3c, !PT ;  /* 0x000000108e777812 */ /* 0x001fc600078e3cff */
[----:B------:R-:W-:Y:S04]  /*a470*/  STS.U8 [R142+UR9+0x5000], R163 ;  /* 0x005000a38e007988 */ /* 0x000fe80008000009 */
        /* <DEDUP_REMOVED lines=9> */
[----:B-----5:R-:W-:Y:S04]  /*a510*/  STS.U8 [R142+UR9+0x4800], R195 ;  /* 0x004800c38e007988 */ /* 0x020fe80008000009 */
[----:B------:R-:W-:Y:S04]  /*a520*/  STS.U8 [R142+UR9+0x7800], R177 ;  /* 0x007800b18e007988 */ /* 0x000fe80008000009 */
[----:B--2---:R-:W-:Y:S04]  /*a530*/  STS.U8 [R142+UR9+0x4880], R196 ;  /* 0x004880c48e007988 */ /* 0x004fe80008000009 */
[----:B------:R0:W-:Y:S04]  /*a540*/  STS.U8 [R142+UR9+0x7880], R178 ;  /* 0x007880b28e007988 */ /* 0x0001e80008000009 */
[----:B------:R1:W-:Y:S04]  /*a550*/  STS.U8 [R119+UR9+0x6980], R41 ;  /* 0x0069802977007988 */ /* 0x0003e80008000009 */
[----:B------:R2:W-:Y:S01]  /*a560*/  STS.U8 [R119+UR9+0x7100], R28 ;  /* 0x0071001c77007988 */ /* 0x0005e20008000009 */
[----:B------:R-:W-:Y:S01]  /*a570*/  LOP3.LUT R212, R16, 0x40, RZ, 0x3c, !PT ;  /* 0x0000004010d47812 */ /* 0x000fe200078e3cff */
[----:B------:R-:W-:-:S02]  /*a580*/  USHF.R.S32.HI UR10, URZ, 0x1f, UR5 ;  /* 0x0000001f3f0a7899 */ /* 0x000fc40008011405 */
[----:B0-----:R-:W5:Y:S01]  /*a590*/  LDL R178, [R1+0x5ec] ;  /* 0x0005ec0001b27983 */ /* 0x001f620000100800 */
[----:B-1----:R-:W-:-:S03]  /*a5a0*/  LOP3.LUT R41, R142, 0x20, RZ, 0x3c, !PT ;  /* 0x000000208e297812 */ /* 0x002fc600078e3cff */
[----:B------:R-:W5:Y:S01]  /*a5b0*/  LDL R196, [R1+0x664] ;  /* 0x0006640001c47983 */ /* 0x000f620000100800 */
[----:B--2---:R-:W-:-:S03]  /*a5c0*/  LOP3.LUT R28, R142, 0x30, RZ, 0x3c, !PT ;  /* 0x000000308e1c7812 */ /* 0x004fc600078e3cff */
[----:B------:R-:W-:Y:S04]  /*a5d0*/  STS.U8 [R119+UR9+0x4100], R189 ;  /* 0x004100bd77007988 */ /* 0x000fe80008000009 */
[----:B---3--:R-:W-:Y:S04]  /*a5e0*/  STS.U8 [R119+UR9+0x4180], R190 ;  /* 0x004180be77007988 */ /* 0x008fe80008000009 */
[----:B------:R-:W-:Y:S04]  /*a5f0*/  STS.U8 [R119+UR9+0x4900], R197 ;  /* 0x004900c577007988 */ /* 0x000fe80008000009 */
[----:B------:R-:W-:Y:S04]  /*a600*/  STS.U8 [R119+UR9+0x4980], R198 ;  /* 0x004980c677007988 */ /* 0x000fe80008000009 */
[----:B------:R-:W-:Y:S04]  /*a610*/  STS.U8 [R119+UR9+0x5100], R146 ;  /* 0x0051009277007988 */ /* 0x000fe80008000009 */
[----:B------:R-:W-:Y:S04]  /*a620*/  STS.U8 [R119+UR9+0x5180], R145 ;  /* 0x0051809177007988 */ /* 0x000fe80008000009 */
[----:B------:R-:W-:Y:S04]  /*a630*/  STS.U8 [R119+UR9+0x5900], R144 ;  /* 0x0059009077007988 */ /* 0x000fe80008000009 */
[----:B------:R0:W-:Y:S04]  /*a640*/  STS.U8 [R119+UR9+0x5980], R143 ;  /* 0x0059808f77007988 */ /* 0x0001e80008000009 */
        /* <DEDUP_REMOVED lines=22> */
[----:B------:R1:W-:Y:S04]  /*a7b0*/  STS.U8 [R28+UR9+0x6b80], R120 ;  /* 0x006b80781c007988 */ /* 0x0003e80008000009 */
[----:B------:R-:W-:Y:S04]  /*a7c0*/  STS.U8 [R28+UR9+0x4300], R193 ;  /* 0x004300c11c007988 */ /* 0x000fe80008000009 */
[----:B0-----:R-:W2:Y:S01]  /*a7d0*/  LDL R143, [R1+0x574] ;  /* 0x00057400018f7983 */ /* 0x001ea20000100800 */
[----:B-1----:R-:W-:-:S03]  /*a7e0*/  LOP3.LUT R120, R142, 0x40, RZ, 0x3c, !PT ;  /* 0x000000408e787812 */ /* 0x002fc600078e3cff */
        /* <DEDUP_REMOVED lines=14> */
[----:B------:R1:W-:Y:S04]  /*a8d0*/  STS.U8 [R120+UR9+0x6c80], R45 ;  /* 0x006c802d78007988 */ /* 0x0003e80008000009 */
[----:B------:R-:W-:Y:S04]  /*a8e0*/  STS.U8 [R120+UR9+0x4400], R199 ;  /* 0x004400c778007988 */ /* 0x000fe80008000009 */
[----:B0-----:R-:W3:Y:S01]  /*a8f0*/  LDL R168, [R1+0x5c4] ;  /* 0x0005c40001a87983 */ /* 0x001ee20000100800 */
[----:B-1----:R-:W-:-:S03]  /*a900*/  LOP3.LUT R45, R142, 0x50, RZ, 0x3c, !PT ;  /* 0x000000508e2d7812 */ /* 0x002fc600078e3cff */
        /* <DEDUP_REMOVED lines=15> */
[----:B------:R4:W-:Y:S04]  /*aa00*/  STS.U8 [R45+UR9+0x6d00], R35 ;  /* 0x006d00232d007988 */ /* 0x0009e80008000009 */
[----:B0-----:R-:W5:Y:S01]  /*aa10*/  LDL R118, [R1+0x3a4] ;  /* 0x0003a40001767983 */ /* 0x001f620000100800 */
[----:B-1----:R-:W-:-:S03]  /*aa20*/  LOP3.LUT R34, R142, 0x60, RZ, 0x3c, !PT ;  /* 0x000000608e227812 */ /* 0x002fc600078e3cff */
[----:B------:R-:W2:Y:S01]  /*aa30*/  LDL R117, [R1+0x3ac] ;  /* 0x0003ac0001757983 */ /* 0x000ea20000100800 */
[----:B----4-:R-:W-:-:S03]  /*aa40*/  LOP3.LUT R35, R142, 0x70, RZ, 0x3c, !PT ;  /* 0x000000708e237812 */ /* 0x010fc600078e3cff */
        /* <DEDUP_REMOVED lines=45> */
[----:B------:R-:W-:Y:S01]  /*ad20*/  STS.U8 [R35+UR9+0x7f80], R156 ;  /* 0x007f809c23007988 */ /* 0x000fe20008000009 */
[----:B------:R-:W-:Y:S06]  /*ad30*/  BAR.SYNC.DEFER_BLOCKING 0x0 ;  /* 0x0000000000007b1d */ /* 0x000fec0000010000 */
[----:B0-----:R-:W0:Y:S01]  /*ad40*/  S2R R10, SR_TID.X ;  /* 0x00000000000a7919 */ /* 0x001e220000002100 */
[----:B-1----:R-:W1:Y:S01]  /*ad50*/  S2R R0, SR_TID.X ;  /* 0x0000000000007919 */ /* 0x002e620000002100 */
[----:B------:R-:W-:Y:S01]  /*ad60*/  SHF.R.U32.HI R31, RZ, 0x3, R142 ;  /* 0x00000003ff1f7819 */ /* 0x000fe2000001168e */
[----:B------:R-:W4:Y:S04]  /*ad70*/  LDL R43, [R1+0x394] ;  /* 0x00039400012b7983 */ /* 0x000f280000100800 */
[----:B------:R-:W3:Y:S04]  /*ad80*/  LDL R116, [R1+0x3a0] ;  /* 0x0003a00001747983 */ /* 0x000ee80000100800 */
[----:B------:R-:W0:Y:S04]  /*ad90*/  LDSM.16.M88.4 R124, [R16+UR7+0x4000] ;  /* 0x00400007107c783b */ /* 0x000e280008000200 */
[----:B------:R-:W1:Y:S04]  /*ada0*/  LDSM.16.MT88.4 R44, [R17+UR7] ;  /* 0x00000007112c783b */ /* 0x000e680008004200 */
[----:B------:R-:W1:Y:S04]  /*adb0*/  LDSM.16.MT88.4 R128, [R17+UR7+0x400] ;  /* 0x000400071180783b */ /* 0x000e680008004200 */
[----:B------:R-:W1:Y:S04]  /*adc0*/  LDSM.16.MT88.4 R4, [R22+UR7] ;  /* 0x000000071604783b */ /* 0x000e680008004200 */
[----:B------:R-:W1:Y:S04]  /*add0*/  LDSM.16.MT88.4 R36, [R22+UR7+0x400] ;  /* 0x000400071624783b */ /* 0x000e680008004200 */
[----:B------:R-:W1:Y:S04]  /*ade0*/  LDSM.16.M88.4 R112, [R16+UR7+0x6000] ;  /* 0x006000071070783b */ /* 0x000e680008000200 */
[----:B------:R-:W5:Y:S04]  /*adf0*/  LDSM.16.MT88.4 R136, [R17+UR7+0x800] ;  /* 0x000800071188783b */ /* 0x000f680008004200 */
[----:B------:R-:W5:Y:S04]  /*ae00*/  LDSM.16.MT88.4 R148, [R17+UR7+0xc00] ;  /* 0x000c00071194783b */ /* 0x000f680008004200 */
[----:B------:R-:W3:Y:S04]  /*ae10*/  LDL R174, [R1+0x5b8] ;  /* 0x0005b80001ae7983 */ /* 0x000ee80000100800 */
[----:B------:R-:W3:Y:S01]  /*ae20*/  LDL R170, [R1+0x5cc] ;  /* 0x0005cc0001aa7983 */ /* 0x000ee20000100800 */
[----:B0-----:R-:W-:-:S03]  /*ae30*/  F2FP.F16.E4M3.UNPACK_B R152, R124 ;  /* 0x0000007cff98723e */ /* 0x001fc600020006ff */
[----:B------:R-:W3:Y:S01]  /*ae40*/  LDL R172, [R1+0x5c0] ;  /* 0x0005c00001ac7983 */ /* 0x000ee20000100800 */
[----:B------:R-:W-:Y:S01]  /*ae50*/  F2FP.F16.E4M3.UNPACK_B R153, R125 ;  /* 0x0000007dff99723e */ /* 0x000fe200020006ff */
[----:B-1----:R-:W-:Y:S02]  /*ae60*/  IMAD.MOV.U32 R32, RZ, RZ, R44 ;  /* 0x000000ffff207224 */ /* 0x002fe400078e002c */
[----:B------:R-:W3:Y:S01]  /*ae70*/  LDL R176, [R1+0x5d8] ;  /* 0x0005d80001b07983 */ /* 0x000ee20000100800 */
[----:B------:R-:W-:Y:S02]  /*ae80*/  IMAD.MOV.U32 R33, RZ, RZ, R46 ;  /* 0x000000ffff217224 */ /* 0x000fe400078e002e */
[----:B------:R-:W-:Y:S01]  /*ae90*/  IMAD.MOV.U32 R34, RZ, RZ, R128 ;  /* 0x000000ffff227224 */ /* 0x000fe200078e0080 */
[----:B------:R-:W3:Y:S01]  /*aea0*/  LDL R166, [R1+0x5f4] ;  /* 0x0005f40001a67983 */ /* 0x000ee20000100800 */
[----:B------:R-:W-:-:S03]  /*aeb0*/  IMAD.MOV.U32 R35, RZ, RZ, R130 ;  /* 0x000000ffff237224 */ /* 0x000fc600078e0082 */
[----:B------:R-:W3:Y:S04]  /*aec0*/  LDL R186, [R1+0x604] ;  /* 0x0006040001ba7983 */ /* 0x000ee80000100800 */
[-C--:B------:R-:W-:Y:S01]  /*aed0*/  HMMA.16816.F32 R120, R32, R152.reuse, RZ ;  /* 0x000000982078723c */ /* 0x080fe200000018ff */
[----:B------:R-:W-:Y:S01]  /*aee0*/  IMAD.MOV.U32 R24, RZ, RZ, R4 ;  /* 0x000000ffff187224 */ /* 0x000fe200078e0004 */
[----:B------:R-:W3:Y:S01]  /*aef0*/  LDL R184, [R1+0x5f8] ;  /* 0x0005f80001b87983 */ /* 0x000ee20000100800 */
[----:B------:R-:W-:Y:S02]  /*af00*/  IMAD.MOV.U32 R25, RZ, RZ, R6 ;  /* 0x000000ffff197224 */ /* 0x000fe400078e0006 */
[----:B------:R-:W-:Y:S01]  /*af10*/  IMAD.MOV.U32 R26, RZ, RZ, R36 ;  /* 0x000000ffff1a7224 */ /* 0x000fe200078e0024 */
[----:B------:R-:W3:Y:S01]  /*af20*/  LDL R188, [R1+0x608] ;  /* 0x0006080001bc7983 */ /* 0x000ee20000100800 */
[----:B------:R-:W-:Y:S01]  /*af30*/  IMAD.MOV.U32 R27, RZ, RZ, R38 ;  /* 0x000000ffff1b7224 */ /* 0x000fe200078e0026 */
[----:B------:R-:W-:Y:S01]  /*af40*/  F2FP.F16.E4M3.UNPACK_B R124, R124.H1 ;  /* 0x0000007cff7c723e */ /* 0x000fe200030006ff */
[----:B------:R-:W-:Y:S01]  /*af50*/  IMAD.MOV.U32 R144, RZ, RZ, R44 ;  /* 0x000000ffff907224 */ /* 0x000fe200078e002c */
[----:B------:R-:W-:Y:S01]  /*af60*/  F2FP.F16.E4M3.UNPACK_B R125, R125.H1 ;  /* 0x0000007dff7d723e */ /* 0x000fe200030006ff */
[----:B------:R-:W-:Y:S01]  /*af70*/  IMAD.MOV.U32 R145, RZ, RZ, R46 ;  /* 0x000000ffff917224 */ /* 0x000fe200078e002e */
[----:B------:R-:W-:Y:S01]  /*af80*/  F2FP.F16.E4M3.UNPACK_B R2, R112 ;  /* 0x00000070ff02723e */ /* 0x000fe200020006ff */
[----:B------:R-:W-:Y:S01]  /*af90*/  IMAD.MOV.U32 R146, RZ, RZ, R128 ;  /* 0x000000ffff927224 */ /* 0x000fe200078e0080 */
[----:B------:R-:W-:Y:S01]  /*afa0*/  HMMA.16816.F32 R152, R24, R152, RZ ;  /* 0x000000981898723c */ /* 0x000fe200000018ff */
[----:B------:R-:W-:Y:S01]  /*afb0*/  F2FP.F16.E4M3.UNPACK_B R3, R113 ;  /* 0x00000071ff03723e */ /* 0x000fe200020006ff */
[----:B------:R-:W-:Y:S01]  /*afc0*/  IMAD.MOV.U32 R147, RZ, RZ, R130 ;  /* 0x000000ffff937224 */ /* 0x000fe200078e0082 */
[----:B------:R-:W0:Y:S04]  /*afd0*/  LDSM.16.MT88.4 R32, [R22+UR7+0x800] ;  /* 0x000800071620783b */ /* 0x000e280008004200 */
[----:B------:R-:W-:Y:S01]  /*afe0*/  IMAD.MOV.U32 R24, RZ, RZ, R45 ;  /* 0x000000ffff187224 */ /* 0x000fe200078e002d */
[----:B------:R-:W3:Y:S01]  /*aff0*/  LDL R180, [R1+0x610] ;  /* 0x0006100001b47983 */ /* 0x000ee20000100800 */
[----:B------:R-:W-:-:S02]  /*b000*/  IMAD.MOV.U32 R25, RZ, RZ, R47 ;  /* 0x000000ffff197224 */ /* 0x000fc400078e002f */
[----:B------:R-:W-:Y:S01]  /*b010*/  IMAD.MOV.U32 R26, RZ, RZ, R129 ;  /* 0x000000ffff1a7224 */ /* 0x000fe200078e0081 */
[----:B------:R-:W3:Y:S01]  /*b020*/  LDL R194, [R1+0x624] ;  /* 0x0006240001c27983 */ /* 0x000ee20000100800 */
[----:B------:R-:W-:Y:S01]  /*b030*/  IMAD.MOV.U32 R27, RZ, RZ, R131 ;  /* 0x000000ffff1b7224 */ /* 0x000fe200078e0083 */
[----:B------:R-:W-:Y:S01]  /*b040*/  HMMA.16816.F32 R144, R144, R2, RZ ;  /* 0x000000029090723c */ /* 0x000fe200000018ff */
[----:B------:R-:W-:Y:S01]  /*b050*/  IMAD.MOV.U32 R132, RZ, RZ, R4 ;  /* 0x000000ffff847224 */ /* 0x000fe200078e0004 */
[----:B------:R-:W3:Y:S01]  /*b060*/  LDL R182, [R1+0x62c] ;  /* 0x00062c0001b67983 */ /* 0x000ee20000100800 */
[----:B------:R-:W-:Y:S02]  /*b070*/  IMAD.MOV.U32 R133, RZ, RZ, R6 ;  /* 0x000000ffff857224 */ /* 0x000fe400078e0006 */
[----:B------:R-:W-:Y:S01]  /*b080*/  IMAD.MOV.U32 R134, RZ, RZ, R36 ;  /* 0x000000ffff867224 */ /* 0x000fe200078e0024 */
[----:B------:R-:W-:Y:S01]  /*b090*/  HMMA.16816.F32 R120, R24, R124, R120 ;  /* 0x0000007c1878723c */ /* 0x000fe20000001878 */
[----:B------:R-:W-:Y:S01]  /*b0a0*/  IMAD.MOV.U32 R135, RZ, RZ, R38 ;  /* 0x000000ffff877224 */ /* 0x000fe200078e0026 */
[----:B------:R-:W1:Y:S04]  /*b0b0*/  LDSM.16.MT88.4 R24, [R22+UR7+0xc00] ;  /* 0x000c00071618783b */ /* 0x000e680008004200 */
[----:B------:R-:W3:Y:S02]  /*b0c0*/  LDL R190, [R1+0x64c] ;  /* 0x00064c0001be7983 */ /* 0x000ee40000100800 */
[----:B------:R-:W-:Y:S01]  /*b0d0*/  HMMA.16816.F32 R132, R132, R2, RZ ;  /* 0x000000028484723c */ /* 0x000fe200000018ff */
[----:B------:R-:W-:Y:S01]  /*b0e0*/  IMAD.MOV.U32 R44, RZ, RZ, R45 ;  /* 0x000000ffff2c7224 */ /* 0x000fe200078e002d */
[----:B------:R-:W3:Y:S01]  /*b0f0*/  LDL R192, [R1+0x654] ;  /* 0x0006540001c07983 */ /* 0x000ee20000100800 */
[----:B------:R-:W-:Y:S01]  /*b100*/  IMAD.MOV.U32 R45, RZ, RZ, R47 ;  /* 0x000000ffff2d7224 */ /* 0x000fe200078e002f */
[----:B------:R-:W-:Y:S01]  /*b110*/  F2FP.F16.E4M3.UNPACK_B R112, R112.H1 ;  /* 0x00000070ff70723e */ /* 0x000fe200030006ff */
[----:B------:R-:W-:Y:S01]  /*b120*/  IMAD.MOV.U32 R46, RZ, RZ, R129 ;  /* 0x000000ffff2e7224 */ /* 0x000fe200078e0081 */
[----:B------:R-:W-:Y:S01]  /*b130*/  F2FP.F16.E4M3.UNPACK_B R113, R113.H1 ;  /* 0x00000071ff71723e */ /* 0x000fe200030006ff */
[----:B------:R-:W-:Y:S01]  /*b140*/  IMAD.MOV.U32 R47, RZ, RZ, R131 ;  /* 0x000000ffff2f7224 */ /* 0x000fe200078e0083 */
[----:B------:R-:W3:Y:S01]  /*b150*/  LDL R202, [R1+0x66c] ;  /* 0x00066c0001ca7983 */ /* 0x000ee20000100800 */
[----:B------:R-:W-:-:S02]  /*b160*/  IMAD.MOV.U32 R128, RZ, RZ, R5 ;  /* 0x000000ffff807224 */ /* 0x000fc400078e0005 */
[----:B------:R-:W-:Y:S01]  /*b170*/  IMAD.MOV.U32 R129, RZ, RZ, R7 ;  /* 0x000000ffff817224 */ /* 0x000fe200078e0007 */
[----:B------:R-:W3:Y:S01]  /*b180*/  LDL R200, [R1+0x674] ;  /* 0x0006740001c87983 */ /* 0x000ee20000100800 */
[----:B------:R-:W-:Y:S02]  /*b190*/  IMAD.MOV.U32 R130, RZ, RZ, R37 ;  /* 0x000000ffff827224 */ /* 0x000fe400078e0025 */
[----:B------:R-:W-:Y:S01]  /*b1a0*/  IMAD.MOV.U32 R131, RZ, RZ, R39 ;  /* 0x000000ffff837224 */ /* 0x000fe200078e0027 */
[----:B------:R-:W-:Y:S01]  /*b1b0*/  HMMA.16816.F32 R144, R44, R112, R144 ;  /* 0x000000702c90723c */ /* 0x000fe20000001890 */
[----:B------:R-:W-:Y:S01]  /*b1c0*/  IMAD.MOV.U32 R4, RZ, RZ, R5 ;  /* 0x000000ffff047224 */ /* 0x000fe200078e0005 */
[----:B------:R-:W3:Y:S01]  /*b1d0*/  LDL R204, [R1+0x67c] ;  /* 0x00067c0001cc7983 */ /* 0x000ee20000100800 */
[----:B------:R-:W-:Y:S02]  /*b1e0*/  IMAD.MOV.U32 R5, RZ, RZ, R7 ;  /* 0x000000ffff057224 */ /* 0x000fe400078e0007 */
[----:B------:R-:W-:Y:S01]  /*b1f0*/  IMAD.MOV.U32 R6, RZ, RZ, R37 ;  /* 0x000000ffff067224 */ /* 0x000fe200078e0025 */
[----:B------:R-:W-:Y:S01]  /*b200*/  HMMA.16816.F32 R152, R128, R124, R152 ;  /* 0x0000007c8098723c */ /* 0x000fe20000001898 */
[----:B------:R-:W-:Y:S01]  /*b210*/  IMAD.MOV.U32 R7, RZ, RZ, R39 ;  /* 0x000000ffff077224 */ /* 0x000fe200078e0027 */
[----:B------:R-:W-:Y:S01]  /*b220*/  F2FP.F16.E4M3.UNPACK_B R8, R126 ;  /* 0x0000007eff08723e */ /* 0x000fe200020006ff */
[----:B-----5:R-:W-:Y:S01]  /*b230*/  IMAD.MOV.U32 R36, RZ, RZ, R136 ;  /* 0x000000ffff247224 */ /* 0x020fe200078e0088 */
[----:B------:R-:W-:Y:S01]  /*b240*/  F2FP.F16.E4M3.UNPACK_B R9, R127 ;  /* 0x0000007fff09723e */ /* 0x000fe200020006ff */
[----:B------:R-:W-:Y:S01]  /*b250*/  IMAD.MOV.U32 R37, RZ, RZ, R138 ;  /* 0x000000ffff257224 */ /* 0x000fe200078e008a */
[----:B------:R-:W5:Y:S01]  /*b260*/  LDL R206, [R1+0x684] ;  /* 0x0006840001ce7983 */ /* 0x000f620000100800 */
[----:B------:R-:W-:Y:S01]  /*b270*/  IMAD.MOV.U32 R38, RZ, RZ, R148 ;  /* 0x000000ffff267224 */ /* 0x000fe200078e0094 */
[----:B------:R-:W-:Y:S01]  /*b280*/  HMMA.16816.F32 R132, R4, R112, R132 ;  /* 0x000000700484723c */ /* 0x000fe20000001884 */
[----:B------:R-:W-:Y:S01]  /*b290*/  IMAD.MOV.U32 R39, RZ, RZ, R150 ;  /* 0x000000ffff277224 */ /* 0x000fe200078e0096 */
[----:B------:R-:W-:Y:S01]  /*b2a0*/  F2FP.F16.E4M3.UNPACK_B R2, R114 ;  /* 0x00000072ff02723e */ /* 0x000fe200020006ff */
[----:B------:R-:W-:Y:S01]  /*b2b0*/  LDSM.16.MT88.4 R44, [R17+UR7+0x1400] ;  /* 0x00140007112c783b */ /* 0x000fe20008004200 */
[----:B------:R-:W-:-:S03]  /*b2c0*/  F2FP.F16.E4M3.UNPACK_B R3, R115 ;  /* 0x00000073ff03723e */ /* 0x000fc600020006ff */
[----:B------:R-:W-:Y:S01]  /*b2d0*/  IMAD.MOV.U32 R4, RZ, RZ, R136 ;  /* 0x000000ffff047224 */ /* 0x000fe200078e0088 */
[----:B------:R-:W-:Y:S01]  /*b2e0*/  HMMA.16816.F32 R120, R36, R8, R120 ;  /* 0x000000082478723c */ /* 0x000fe20000001878 */
[----:B------:R-:W-:Y:S01]  /*b2f0*/  IMAD.MOV.U32 R5, RZ, RZ, R138 ;  /* 0x000000ffff057224 */ /* 0x000fe200078e008a */
[----:B------:R-:W5:Y:S01]  /*b300*/  LDL R208, [R1+0x694] ;  /* 0x0006940001d07983 */ /* 0x000f620000100800 */
[----:B------:R-:W-:Y:S02]  /*b310*/  IMAD.MOV.U32 R6, RZ, RZ, R148 ;  /* 0x000000ffff067224 */ /* 0x000fe400078e0094 */
[----:B------:R-:W-:Y:S01]  /*b320*/  IMAD.MOV.U32 R7, RZ, RZ, R150 ;  /* 0x000000ffff077224 */ /* 0x000fe200078e0096 */
[----:B------:R-:W5:Y:S01]  /*b330*/  LDL R198, [R1+0x698] ;  /* 0x0006980001c67983 */ /* 0x000f620000100800 */
[----:B0-----:R-:W-:Y:S02]  /*b340*/  IMAD.MOV.U32 R36, RZ, RZ, R32 ;  /* 0x000000ffff247224 */ /* 0x001fe400078e0020 */
[----:B------:R-:W-:-:S02]  /*b350*/  IMAD.MOV.U32 R37, RZ, RZ, R34 ;  /* 0x000000ffff257224 */ /* 0x000fc400078e0022 */
[----:B-1----:R-:W-:Y:S02]  /*b360*/  IMAD.MOV.U32 R38, RZ, RZ, R24 ;  /* 0x000000ffff267224 */ /* 0x002fe400078e0018 */
[----:B------:R-:W-:Y:S01]  /*b370*/  IMAD.MOV.U32 R39, RZ, RZ, R26 ;  /* 0x000000ffff277224 */ /* 0x000fe200078e001a */
[----:B------:R-:W-:Y:S01]  /*b380*/  HMMA.16816.F32 R144, R4, R2, R144 ;  /* 0x000000020490723c */ /* 0x000fe20000001890 */
[----:B------:R-:W0:Y:S01]  /*b390*/  LDSM.16.M88.4 R4, [R212+UR7+0x4000] ;  /* 0x00400007d404783b */ /* 0x000e220008000200 */
[----:B------:R-:W-:Y:S02]  /*b3a0*/  IMAD.MOV.U32 R128, RZ, RZ, R32 ;  /* 0x000000ffff807224 */ /* 0x000fe400078e0020 */
[----:B------:R-:W-:Y:S02]  /*b3b0*/  IMAD.MOV.U32 R129, RZ, RZ, R34 ;  /* 0x000000ffff817224 */ /* 0x000fe400078e0022 */
[----:B------:R-:W-:Y:S01]  /*b3c0*/  HMMA.16816.F32 R152, R36, R8, R152 ;  /* 0x000000082498723c */ /* 0x000fe20000001898 */
[----:B------:R-:W-:Y:S01]  /*b3d0*/  IMAD.MOV.U32 R130, RZ, RZ, R24 ;  /* 0x000000ffff827224 */ /* 0x000fe200078e0018 */
[----:B------:R-:W1:Y:S01]  /*b3e0*/  LDSM.16.MT88.4 R36, [R17+UR7+0x1000] ;  /* 0x001000071124783b */ /* 0x000e620008004200 */
[----:B------:R-:W-:-:S04]  /*b3f0*/  IMAD.MOV.U32 R131, RZ, RZ, R26 ;  /* 0x000000ffff837224 */ /* 0x000fc800078e001a */
[----:B------:R-:W-:Y:S02]  /*b400*/  F2FP.F16.E4M3.UNPACK_B R8, R126.H1 ;  /* 0x0000007eff08723e */ /* 0x000fe400030006ff */
[----:B------:R-:W-:Y:S01]  /*b410*/  F2FP.F16.E4M3.UNPACK_B R9, R127.H1 ;  /* 0x0000007fff09723e */ /* 0x000fe200030006ff */
[----:B------:R-:W-:Y:S01]  /*b420*/  HMMA.16816.F32 R132, R128, R2, R132 ;  /* 0x000000028084723c */ /* 0x000fe20000001884 */
[----:B------:R-:W2:Y:S06]  /*b430*/  LDSM.16.M88.4 R124, [R212+UR7+0x6000] ;  /* 0x00600007d47c783b */ /* 0x000eac0008000200 */
[----:B------:R-:W-:-:S02]  /*b440*/  IMAD.MOV.U32 R128, RZ, RZ, R137 ;  /* 0x000000ffff807224 */ /* 0x000fc400078e0089 */
[----:B------:R-:W-:Y:S02]  /*b450*/  IMAD.MOV.U32 R129, RZ, RZ, R139 ;  /* 0x000000ffff817224 */ /* 0x000fe400078e008b */
[----:B------:R-:W-:Y:S02]  /*b460*/  IMAD.MOV.U32 R130, RZ, RZ, R149 ;  /* 0x000000ffff827224 */ /* 0x000fe400078e0095 */
[----:B------:R-:W-:Y:S01]  /*b470*/  IMAD.MOV.U32 R131, RZ, RZ, R151 ;  /* 0x000000ffff837224 */ /* 0x000fe200078e0097 */
[----:B------:R-:W-:Y:S02]  /*b480*/  F2FP.F16.E4M3.UNPACK_B R2, R114.H1 ;  /* 0x00000072ff02723e */ /* 0x000fe400030006ff */
[----:B------:R-:W-:Y:S02]  /*b490*/  F2FP.F16.E4M3.UNPACK_B R3, R115.H1 ;  /* 0x00000073ff03723e */ /* 0x000fe400030006ff */
[----:B------:R-:W2:Y:S02]  /*b4a0*/  LDSM.16.MT88.4 R112, [R22+UR7+0x1000] ;  /* 0x001000071670783b */ /* 0x000ea40008004200 */
[----:B------:R-:W-:Y:S02]  /*b4b0*/  HMMA.16816.F32 R120, R128, R8, R120 ;  /* 0x000000088078723c */ /* 0x000fe40000001878 */
[----:B------:R-:W2:Y:S01]  /*b4c0*/  LDSM.16.MT88.4 R128, [R22+UR7+0x1400] ;  /* 0x001400071680783b */ /* 0x000ea20008004200 */
[----:B------:R-:W-:-:S02]  /*b4d0*/  IMAD.MOV.U32 R136, RZ, RZ, R137 ;  /* 0x000000ffff887224 */ /* 0x000fc400078e0089 */
[----:B------:R-:W-:Y:S02]  /*b4e0*/  IMAD.MOV.U32 R137, RZ, RZ, R139 ;  /* 0x000000ffff897224 */ /* 0x000fe400078e008b */
[----:B------:R-:W-:Y:S02]  /*b4f0*/  IMAD.MOV.U32 R138, RZ, RZ, R149 ;  /* 0x000000ffff8a7224 */ /* 0x000fe400078e0095 */
[----:B------:R-:W-:Y:S02]  /*b500*/  IMAD.MOV.U32 R156, RZ, RZ, R33 ;  /* 0x000000ffff9c7224 */ /* 0x000fe400078e0021 */
[----:B------:R-:W-:Y:S02]  /*b510*/  IMAD.MOV.U32 R157, RZ, RZ, R35 ;  /* 0x000000ffff9d7224 */ /* 0x000fe400078e0023 */
[----:B------:R-:W-:Y:S02]  /*b520*/  IMAD.MOV.U32 R158, RZ, RZ, R25 ;  /* 0x000000ffff9e7224 */ /* 0x000fe400078e0019 */
[----:B------:R-:W-:-:S02]  /*b530*/  IMAD.MOV.U32 R159, RZ, RZ, R27 ;  /* 0x000000ffff9f7224 */ /* 0x000fc400078e001b */
[----:B------:R-:W-:Y:S02]  /*b540*/  IMAD.MOV.U32 R139, RZ, RZ, R151 ;  /* 0x000000ffff8b7224 */ /* 0x000fe400078e0097 */
[----:B------:R-:W-:Y:S02]  /*b550*/  IMAD.MOV.U32 R32, RZ, RZ, R33 ;  /* 0x000000ffff207224 */ /* 0x000fe400078e0021 */
[----:B------:R-:W-:Y:S01]  /*b560*/  IMAD.MOV.U32 R33, RZ, RZ, R35 ;  /* 0x000000ffff217224 */ /* 0x000fe200078e0023 */
[----:B------:R-:W-:Y:S01]  /*b570*/  HMMA.16816.F32 R152, R156, R8, R152 ;  /* 0x000000089c98723c */ /* 0x000fe20000001898 */
[----:B------:R-:W-:Y:S02]  /*b580*/  IMAD.MOV.U32 R34, RZ, RZ, R25 ;  /* 0x000000ffff227224 */ /* 0x000fe400078e0019 */
[----:B------:R-:W-:-:S03]  /*b590*/  IMAD.MOV.U32 R35, RZ, RZ, R27 ;  /* 0x000000ffff237224 */ /* 0x000fc600078e001b */
[----:B------:R-:W-:Y:S01]  /*b5a0*/  HMMA.16816.F32 R136, R136, R2, R144 ;  /* 0x000000028888723c */ /* 0x000fe20000001890 */
[----:B0-----:R-:W-:Y:S02]  /*b5b0*/  F2FP.F16.E4M3.UNPACK_B R8, R4 ;  /* 0x00000004ff08723e */ /* 0x001fe400020006ff */
[----:B------:R-:W-:-:S04]  /*b5c0*/  F2FP.F16.E4M3.UNPACK_B R9, R5 ;  /* 0x00000005ff09723e */ /* 0x000fc800020006ff */
[----:B-1----:R-:W-:Y:S02]  /*b5d0*/  IMAD.MOV.U32 R144, RZ, RZ, R36 ;  /* 0x000000ffff907224 */ /* 0x002fe400078e0024 */
[----:B------:R-:W-:Y:S02]  /*b5e0*/  IMAD.MOV.U32 R145, RZ, RZ, R38 ;  /* 0x000000ffff917224 */ /* 0x000fe400078e0026 */
[----:B------:R-:W-:Y:S02]  /*b5f0*/  IMAD.MOV.U32 R146, RZ, RZ, R44 ;  /* 0x000000ffff927224 */ /* 0x000fe400078e002c */
[----:B------:R-:W-:Y:S01]  /*b600*/  IMAD.MOV.U32 R147, RZ, RZ, R46 ;  /* 0x000000ffff937224 */ /* 0x000fe200078e002e */
[----:B------:R-:W-:Y:S06]  /*b610*/  HMMA.16816.F32 R24, R32, R2, R132 ;  /* 0x000000022018723c */ /* 0x000fec0000001884 */
[----:B------:R-:W-:Y:S01]  /*b620*/  HMMA.16816.F32 R32, R144, R8, R120 ;  /* 0x000000089020723c */ /* 0x000fe20000001878 */
[----:B--2---:R-:W-:Y:S01]  /*b630*/  F2FP.F16.E4M3.UNPACK_B R2, R124 ;  /* 0x0000007cff02723e */ /* 0x004fe200020006ff */
[----:B------:R-:W-:Y:S01]  /*b640*/  IMAD.MOV.U32 R132, RZ, RZ, R112 ;  /* 0x000000ffff847224 */ /* 0x000fe200078e0070 */
[----:B------:R-:W-:Y:S01]  /*b650*/  F2FP.F16.E4M3.UNPACK_B R3, R125 ;  /* 0x0000007dff03723e */ /* 0x000fe200020006ff */
[----:B------:R-:W-:-:S02]  /*b660*/  IMAD.MOV.U32 R133, RZ, RZ, R114 ;  /* 0x000000ffff857224 */ /* 0x000fc400078e0072 */
[----:B------:R-:W-:Y:S02]  /*b670*/  IMAD.MOV.U32 R134, RZ, RZ, R128 ;  /* 0x000000ffff867224 */ /* 0x000fe400078e0080 */
[----:B------:R-:W-:Y:S02]  /*b680*/  IMAD.MOV.U32 R120, RZ, RZ, R36 ;  /* 0x000000ffff787224 */ /* 0x000fe400078e0024 */
[----:B------:R-:W-:Y:S02]  /*b690*/  IMAD.MOV.U32 R121, RZ, RZ, R38 ;  /* 0x000000ffff797224 */ /* 0x000fe400078e0026 */
[----:B------:R-:W-:Y:S02]  /*b6a0*/  IMAD.MOV.U32 R122, RZ, RZ, R44 ;  /* 0x000000ffff7a7224 */ /* 0x000fe400078e002c */
[----:B------:R-:W-:Y:S02]  /*b6b0*/  IMAD.MOV.U32 R135, RZ, RZ, R130 ;  /* 0x000000ffff877224 */ /* 0x000fe400078e0082 */
[----:B------:R-:W-:Y:S01]  /*b6c0*/  IMAD.MOV.U32 R123, RZ, RZ, R46 ;  /* 0x000000ffff7b7224 */ /* 0x000fe200078e002e */
[----:B------:R-:W-:Y:S01]  /*b6d0*/  F2FP.F16.E4M3.UNPACK_B R4, R4.H1 ;  /* 0x00000004ff04723e */ /* 0x000fe200030006ff */
[----:B------:R-:W-:Y:S01]  /*b6e0*/  IMAD.MOV.U32 R144, RZ, RZ, R112 ;  /* 0x000000ffff907224 */ /* 0x000fe200078e0070 */
[----:B------:R-:W-:Y:S01]  /*b6f0*/  F2FP.F16.E4M3.UNPACK_B R5, R5.H1 ;  /* 0x00000005ff05723e */ /* 0x000fe200030006ff */
[----:B------:R-:W-:Y:S01]  /*b700*/  IMAD.MOV.U32 R145, RZ, RZ, R114 ;  /* 0x000000ffff917224 */ /* 0x000fe200078e0072 */
[----:B------:R-:W-:Y:S01]  /*b710*/  HMMA.16816.F32 R152, R132, R8, R152 ;  /* 0x000000088498723c */ /* 0x000fe20000001898 */
[----:B------:R-:W-:Y:S01]  /*b720*/  LDSM.16.MT88.4 R132, [R17+UR7+0x1c00] ;  /* 0x001c00071184783b */ /* 0x000fe20008004200 */
[----:B------:R-:W-:-:S02]  /*b730*/  IMAD.MOV.U32 R146, RZ, RZ, R128 ;  /* 0x000000ffff927224 */ /* 0x000fc400078e0080 */
[----:B------:R-:W-:Y:S02]  /*b740*/  IMAD.MOV.U32 R147, RZ, RZ, R130 ;  /* 0x000000ffff937224 */ /* 0x000fe400078e0082 */
[-C--:B------:R-:W-:Y:S01]  /*b750*/  HMMA.16816.F32 R136, R120, R2.reuse, R136 ;  /* 0x000000027888723c */ /* 0x080fe20000001888 */
[----:B------:R-:W0:Y:S01]  /*b760*/  LDSM.16.MT88.4 R120, [R17+UR7+0x1800] ;  /* 0x001800071178783b */ /* 0x000e220008004200 */
[----:B------:R-:W-:Y:S02]  /*b770*/  IMAD.MOV.U32 R148, RZ, RZ, R37 ;  /* 0x000000ffff947224 */ /* 0x000fe400078e0025 */
[----:B------:R-:W-:Y:S02]  /*b780*/  IMAD.MOV.U32 R149, RZ, RZ, R39 ;  /* 0x000000ffff957224 */ /* 0x000fe400078e0027 */
[----:B------:R-:W-:Y:S02]  /*b790*/  IMAD.MOV.U32 R150, RZ, RZ, R45 ;  /* 0x000000ffff967224 */ /* 0x000fe400078e002d */
[----:B------:R-:W-:Y:S01]  /*b7a0*/  IMAD.MOV.U32 R151, RZ, RZ, R47 ;  /* 0x000000ffff977224 */ /* 0x000fe200078e002f */
[----:B------:R-:W-:Y:S01]  /*b7b0*/  HMMA.16816.F32 R144, R144, R2, R24 ;  /* 0x000000029090723c */ /* 0x000fe20000001818 */
[----:B------:R-:W1:Y:S05]  /*b7c0*/  LDSM.16.MT88.4 R24, [R22+UR7+0x1800] ;  /* 0x001800071618783b */ /* 0x000e6a0008004200 */
[----:B------:R-:W-:Y:S01]  /*b7d0*/  HMMA.16816.F32 R148, R148, R4, R32 ;  /* 0x000000049494723c */ /* 0x000fe20000001820 */
[----:B------:R-:W2:Y:S01]  /*b7e0*/  LDSM.16.MT88.4 R32, [R22+UR7+0x1c00] ;  /* 0x001c00071620783b */ /* 0x000ea20008004200 */
[----:B------:R-:W-:Y:S01]  /*b7f0*/  IMAD.MOV.U32 R156, RZ, RZ, R37 ;  /* 0x000000ffff9c7224 */ /* 0x000fe200078e0025 */
[----:B------:R-:W-:Y:S01]  /*b800*/  F2FP.F16.E4M3.UNPACK_B R124, R124.H1 ;  /* 0x0000007cff7c723e */ /* 0x000fe200030006ff */
[----:B------:R-:W-:Y:S01]  /*b810*/  IMAD.MOV.U32 R157, RZ, RZ, R39 ;  /* 0x000000ffff9d7224 */ /* 0x000fe200078e0027 */
[----:B------:R-:W-:Y:S01]  /*b820*/  F2FP.F16.E4M3.UNPACK_B R125, R125.H1 ;  /* 0x0000007dff7d723e */ /* 0x000fe200030006ff */
[----:B------:R-:W-:-:S02]  /*b830*/  IMAD.MOV.U32 R158, RZ, RZ, R45 ;  /* 0x000000ffff9e7224 */ /* 0x000fc400078e002d */
[----:B------:R-:W-:Y:S02]  /*b840*/  IMAD.MOV.U32 R159, RZ, RZ, R47 ;  /* 0x000000ffff9f7224 */ /* 0x000fe400078e002f */
[----:B------:R-:W-:Y:S02]  /*b850*/  IMAD.MOV.U32 R36, RZ, RZ, R113 ;  /* 0x000000ffff247224 */ /* 0x000fe400078e0071 */
[----:B------:R-:W-:Y:S02]  /*b860*/  IMAD.MOV.U32 R37, RZ, RZ, R115 ;  /* 0x000000ffff257224 */ /* 0x000fe400078e0073 */
[----:B------:R-:W-:Y:S02]  /*b870*/  IMAD.MOV.U32 R38, RZ, RZ, R129 ;  /* 0x000000ffff267224 */ /* 0x000fe400078e0081 */
[----:B------:R-:W-:Y:S01]  /*b880*/  IMAD.MOV.U32 R39, RZ, RZ, R131 ;  /* 0x000000ffff277224 */ /* 0x000fe200078e0083 */
[----:B------:R-:W-:Y:S06]  /*b890*/  HMMA.16816.F32 R44, R156, R124, R136 ;  /* 0x0000007c9c2c723c */ /* 0x000fec0000001888 */
[----:B------:R-:W-:Y:S07]  /*b8a0*/  HMMA.16816.F32 R36, R36, R4, R152 ;  /* 0x000000042424723c */ /* 0x000fee0000001898 */
[----:B------:R-:W-:-:S02]  /*b8b0*/  IMAD.MOV.U32 R152, RZ, RZ, R113 ;  /* 0x000000ffff987224 */ /* 0x000fc400078e0071 */
[----:B------:R-:W-:Y:S02]  /*b8c0*/  IMAD.MOV.U32 R153, RZ, RZ, R115 ;  /* 0x000000ffff997224 */ /* 0x000fe400078e0073 */
[----:B------:R-:W-:Y:S02]  /*b8d0*/  IMAD.MOV.U32 R154, RZ, RZ, R129 ;  /* 0x000000ffff9a7224 */ /* 0x000fe400078e0081 */
[----:B------:R-:W-:Y:S01]  /*b8e0*/  IMAD.MOV.U32 R155, RZ, RZ, R131 ;  /* 0x000000ffff9b7224 */ /* 0x000fe200078e0083 */
[----:B------:R-:W-:Y:S01]  /*b8f0*/  F2FP.F16.E4M3.UNPACK_B R4, R6 ;  /* 0x00000006ff04723e */ /* 0x000fe200020006ff */
[----:B0-----:R-:W-:Y:S01]  /*b900*/  IMAD.MOV.U32 R112, RZ, RZ, R120 ;  /* 0x000000ffff707224 */ /* 0x001fe200078e0078 */
[----:B------:R-:W-:Y:S01]  /*b910*/  F2FP.F16.E4M3.UNPACK_B R5, R7 ;  /* 0x00000007ff05723e */ /* 0x000fe200020006ff */
[----:B------:R-:W-:Y:S02]  /*b920*/  IMAD.MOV.U32 R113, RZ, RZ, R122 ;  /* 0x000000ffff717224 */ /* 0x000fe400078e007a */
[----:B------:R-:W-:Y:S01]  /*b930*/  IMAD.MOV.U32 R114, RZ, RZ, R132 ;  /* 0x000000ffff727224 */ /* 0x000fe200078e0084 */
[----:B------:R-:W-:Y:S01]  /*b940*/  HMMA.16816.F32 R152, R152, R124, R144 ;  /* 0x0000007c9898723c */ /* 0x000fe20000001890 */
[----:B------:R-:W-:Y:S01]  /*b950*/  IMAD.MOV.U32 R115, RZ, RZ, R134 ;  /* 0x000000ffff737224 */ /* 0x000fe200078e0086 */
[----:B------:R-:W-:Y:S01]  /*b960*/  F2FP.F16.E4M3.UNPACK_B R2, R126 ;  /* 0x0000007eff02723e */ /* 0x000fe200020006ff */
[----:B-1----:R-:W-:Y:S01]  /*b970*/  IMAD.MOV.U32 R136, RZ, RZ, R24 ;  /* 0x000000ffff887224 */ /* 0x002fe200078e0018 */
[----:B------:R-:W-:Y:S01]  /*b980*/  F2FP.F16.E4M3.UNPACK_B R3, R127 ;  /* 0x0000007fff03723e */ /* 0x000fe200020006ff */
[----:B------:R-:W-:Y:S01]  /*b990*/  IMAD.MOV.U32 R137, RZ, RZ, R26 ;  /* 0x000000ffff897224 */ /* 0x000fe200078e001a */
[----:B------:R-:W-:Y:S01]  /*b9a0*/  LDSM.16.MT88.4 R144, [R17+UR7+0x2400] ;  /* 0x002400071190783b */ /* 0x000fe20008004200 */
[----:B--2---:R-:W-:Y:S01]  /*b9b0*/  IMAD.MOV.U32 R138, RZ, RZ, R32 ;  /* 0x000000ffff8a7224 */ /* 0x004fe200078e0020 */
[----:B------:R-:W-:Y:S01]  /*b9c0*/  HMMA.16816.F32 R128, R112, R4, R148 ;  /* 0x000000047080723c */ /* 0x000fe20000001894 */
[----:B------:R-:W-:-:S05]  /*b9d0*/  IMAD.MOV.U32 R139, RZ, RZ, R34 ;  /* 0x000000ffff8b7224 */ /* 0x000fca00078e0022 */
[----:B------:R-:W-:Y:S01]  /*b9e0*/  HMMA.16816.F32 R44, R112, R2, R44 ;  /* 0x00000002702c723c */ /* 0x000fe2000000182c */
[----:B------:R-:W-:Y:S01]  /*b9f0*/  LDSM.16.M88.4 R112, [R16+UR7+0x4080] ;  /* 0x004080071070783b */ /* 0x000fe20008000200 */
[----:B------:R-:W-:Y:S02]  /*ba00*/  IMAD.MOV.U32 R148, RZ, RZ, R24 ;  /* 0x000000ffff947224 */ /* 0x000fe400078e0018 */
[----:B------:R-:W-:Y:S02]  /*ba10*/  IMAD.MOV.U32 R149, RZ, RZ, R26 ;  /* 0x000000ffff957224 */ /* 0x000fe400078e001a */
[----:B------:R-:W-:Y:S01]  /*ba20*/  HMMA.16816.F32 R36, R136, R4, R36 ;  /* 0x000000048824723c */ /* 0x000fe20000001824 */
[----:B------:R-:W-:Y:S01]  /*ba30*/  IMAD.MOV.U32 R150, RZ, RZ, R32 ;  /* 0x000000ffff967224 */ /* 0x000fe200078e0020 */
[----:B------:R-:W0:Y:S01]  /*ba40*/  LDSM.16.MT88.4 R136, [R17+UR7+0x2000] ;  /* 0x002000071188783b */ /* 0x000e220008004200 */
[----:B------:R-:W-:Y:S01]  /*ba50*/  IMAD.MOV.U32 R151, RZ, RZ, R34 ;  /* 0x000000ffff977224 */ /* 0x000fe200078e0022 */
[----:B------:R-:W-:-:S02]  /*ba60*/  F2FP.F16.E4M3.UNPACK_B R8, R6.H1 ;  /* 0x00000006ff08723e */ /* 0x000fc400030006ff */
[----:B------:R-:W-:Y:S02]  /*ba70*/  F2FP.F16.E4M3.UNPACK_B R9, R7.H1 ;  /* 0x00000007ff09723e */ /* 0x000fe400030006ff */
[----:B------:R-:W1:Y:S02]  /*ba80*/  LDSM.16.M88.4 R4, [R16+UR7+0x6080] ;  /* 0x006080071004783b */ /* 0x000e640008000200 */
[----:B------:R-:W-:Y:S07]  /*ba90*/  HMMA.16816.F32 R148, R148, R2, R152 ;  /* 0x000000029494723c */ /* 0x000fee0000001898 */
        /* <DEDUP_REMOVED lines=8> */
[----:B------:R-:W4:Y:S01]  /*bb20*/  LDSM.16.MT88.4 R128, [R22+UR7+0x2400] ;  /* 0x002400071680783b */ /* 0x000f220008004200 */
        /* <DEDUP_REMOVED lines=12> */
[----:B------:R-:W-:Y:S02]  /*bbf0*/  IMAD.MOV.U32 R135, RZ, RZ, R35 ;  /* 0x000000ffff877224 */ /* 0x000fe400078e0023 */
[----:B0-----:R-:W-:Y:S01]  /*bc00*/  IMAD.MOV.U32 R24, RZ, RZ, R136 ;  /* 0x000000ffff187224 */ /* 0x001fe200078e0088 */
[-C--:B------:R-:W-:Y:S01]  /*bc10*/  HMMA.16816.F32 R120, R120, R2.reuse, R44 ;  /* 0x000000027878723c */ /* 0x080fe2000000182c */
[----:B------:R-:W-:Y:S01]  /*bc20*/  F2FP.F16.E4M3.UNPACK_B R8, R112 ;  /* 0x00000070ff08723e */ /* 0x000fe200020006ff */
[----:B------:R-:W-:Y:S01]  /*bc30*/  IMAD.MOV.U32 R25, RZ, RZ, R138 ;  /* 0x000000ffff197224 */ /* 0x000fe200078e008a */
[----:B------:R-:W-:Y:S01]  /*bc40*/  F2FP.F16.E4M3.UNPACK_B R9, R113 ;  /* 0x00000071ff09723e */ /* 0x000fe200020006ff */
[----:B------:R-:W-:Y:S01]  /*bc50*/  IMAD.MOV.U32 R26, RZ, RZ, R144 ;  /* 0x000000ffff1a7224 */ /* 0x000fe200078e0090 */
[----:B------:R-:W-:Y:S01]  /*bc60*/  LDSM.16.MT88.4 R44, [R17+UR7+0x2c00] ;  /* 0x002c0007112c783b */ /* 0x000fe20008004200 */
[----:B------:R-:W-:Y:S01]  /*bc70*/  IMAD.MOV.U32 R27, RZ, RZ, R146 ;  /* 0x000000ffff1b7224 */ /* 0x000fe200078e0092 */
[----:B------:R-:W-:Y:S06]  /*bc80*/  HMMA.16816.F32 R132, R132, R2, R148 ;  /* 0x000000028484723c */ /* 0x000fec0000001894 */
[----:B------:R-:W-:Y:S01]  /*bc90*/  HMMA.16816.F32 R156, R24, R8, R152 ;  /* 0x00000008189c723c */ /* 0x000fe20000001898 */
[----:B-1----:R-:W-:Y:S01]  /*bca0*/  F2FP.F16.E4M3.UNPACK_B R2, R4 ;  /* 0x00000004ff02723e */ /* 0x002fe200020006ff */
[----:B--2---:R-:W-:Y:S01]  /*bcb0*/  IMAD.MOV.U32 R32, RZ, RZ, R124 ;  /* 0x000000ffff207224 */ /* 0x004fe200078e007c */
[----:B------:R-:W-:Y:S01]  /*bcc0*/  F2FP.F16.E4M3.UNPACK_B R3, R5 ;  /* 0x00000005ff03723e */ /* 0x000fe200020006ff */
[----:B------:R-:W-:-:S02]  /*bcd0*/  IMAD.MOV.U32 R33, RZ, RZ, R126 ;  /* 0x000000ffff217224 */ /* 0x000fc400078e007e */
[----:B----4-:R-:W-:Y:S02]  /*bce0*/  IMAD.MOV.U32 R34, RZ, RZ, R128 ;  /* 0x000000ffff227224 */ /* 0x010fe400078e0080 */
[----:B------:R-:W-:Y:S01]  /*bcf0*/  IMAD.MOV.U32 R35, RZ, RZ, R130 ;  /* 0x000000ffff237224 */ /* 0x000fe200078e0082 */
[----:B------:R-:W-:Y:S02]  /*bd00*/  F2FP.F16.E4M3.UNPACK_B R112, R112.H1 ;  /* 0x00000070ff70723e */ /* 0x000fe400030006ff */
[----:B------:R-:W-:Y:S01]  /*bd10*/  HMMA.16816.F32 R120, R24, R2, R120 ;  /* 0x000000021878723c */ /* 0x000fe20000001878 */
[----:B------:R-:W-:-:S05]  /*bd20*/  F2FP.F16.E4M3.UNPACK_B R113, R113.H1 ;  /* 0x00000071ff71723e */ /* 0x000fca00030006ff */
[----:B------:R-:W-:Y:S01]  /*bd30*/  HMMA.16816.F32 R152, R32, R8, R36 ;  /* 0x000000082098723c */ /* 0x000fe20000001824 */
[----:B------:R-:W0:Y:S01]  /*bd40*/  LDSM.16.MT88.4 R36, [R17+UR7+0x2800] ;  /* 0x002800071124783b */ /* 0x000e220008004200 */
        /* <DEDUP_REMOVED lines=22> */
[----:B------:R-:W-:Y:S01]  /*beb0*/  F2FP.F16.E4M3.UNPACK_B R2, R114 ;  /* 0x00000072ff02723e */ /* 0x000fe200020006ff */
[----:B0-----:R-:W-:Y:S01]  /*bec0*/  IMAD.MOV.U32 R124, RZ, RZ, R36 ;  /* 0x000000ffff7c7224 */ /* 0x001fe200078e0024 */
[----:B------:R-:W-:Y:S01]  /*bed0*/  F2FP.F16.E4M3.UNPACK_B R3, R115 ;  /* 0x00000073ff03723e */ /* 0x000fe200020006ff */
[----:B------:R-:W-:Y:S01]  /*bee0*/  IMAD.MOV.U32 R126, RZ, RZ, R44 ;  /* 0x000000ffff7e7224 */ /* 0x000fe200078e002c */
[----:B------:R-:W-:Y:S01]  /*bef0*/  HMMA.16816.F32 R152, R148, R112, R152 ;  /* 0x000000709498723c */ /* 0x000fe20000001898 */
[----:B------:R-:W-:Y:S01]  /*bf00*/  LDSM.16.M88.4 R144, [R212+UR7+0x4080] ;  /* 0x00408007d490783b */ /* 0x000fe20008000200 */
[----:B------:R-:W-:-:S02]  /*bf10*/  F2FP.F16.E4M3.UNPACK_B R8, R6.H1 ;  /* 0x00000006ff08723e */ /* 0x000fc400030006ff */
[----:B------:R-:W-:Y:S01]  /*bf20*/  F2FP.F16.E4M3.UNPACK_B R9, R7.H1 ;  /* 0x00000007ff09723e */ /* 0x000fe200030006ff */
[----:B------:R-:W-:Y:S01]  /*bf30*/  LDSM.16.MT88.4 R148, [R22+UR7+0x3000] ;  /* 0x003000071694783b */ /* 0x000fe20008004200 */
[----:B------:R-:W-:Y:S07]  /*bf40*/  HMMA.16816.F32 R136, R136, R4, R120 ;  /* 0x000000048888723c */ /* 0x000fee0000001878 */
[----:B------:R-:W-:Y:S02]  /*bf50*/  IMAD.MOV.U32 R120, RZ, RZ, R125 ;  /* 0x000000ffff787224 */ /* 0x000fe400078e007d */
[----:B------:R-:W-:-:S02]  /*bf60*/  IMAD.MOV.U32 R121, RZ, RZ, R127 ;  /* 0x000000ffff797224 */ /* 0x000fc400078e007f */
[----:B------:R-:W-:Y:S02]  /*bf70*/  IMAD.MOV.U32 R122, RZ, RZ, R129 ;  /* 0x000000ffff7a7224 */ /* 0x000fe400078e0081 */
[----:B------:R-:W-:Y:S02]  /*bf80*/  IMAD.MOV.U32 R123, RZ, RZ, R131 ;  /* 0x000000ffff7b7224 */ /* 0x000fe400078e0083 */
[----:B------:R-:W-:Y:S01]  /*bf90*/  IMAD.MOV.U32 R125, RZ, RZ, R38 ;  /* 0x000000ffff7d7224 */ /* 0x000fe200078e0026 */
[----:B------:R-:W0:Y:S01]  /*bfa0*/  LDSM.16.MT88.4 R128, [R17+UR7+0x3000] ;  /* 0x003000071180783b */ /* 0x000e220008004200 */
[----:B------:R-:W-:-:S03]  /*bfb0*/  IMAD.MOV.U32 R127, RZ, RZ, R46 ;  /* 0x000000ffff7f7224 */ /* 0x000fc600078e002e */
[----:B------:R-:W-:Y:S06]  /*bfc0*/  HMMA.16816.F32 R132, R120, R4, R132 ;  /* 0x000000047884723c */ /* 0x000fec0000001884 */
[----:B------:R-:W-:Y:S01]  /*bfd0*/  HMMA.16816.F32 R156, R124, R2, R156 ;  /* 0x000000027c9c723c */ /* 0x000fe2000000189c */
[----:B------:R-:W-:Y:S01]  /*bfe0*/  F2FP.F16.E4M3.UNPACK_B R4, R6 ;  /* 0x00000006ff04723e */ /* 0x000fe200020006ff */
[----:B------:R-:W-:Y:S01]  /*bff0*/  IMAD.MOV.U32 R120, RZ, RZ, R36 ;  /* 0x000000ffff787224 */ /* 0x000fe200078e0024 */
[----:B------:R-:W-:Y:S01]  /*c000*/  F2FP.F16.E4M3.UNPACK_B R5, R7 ;  /* 0x00000007ff05723e */ /* 0x000fe200020006ff */
[----:B------:R-:W-:-:S02]  /*c010*/  IMAD.MOV.U32 R121, RZ, RZ, R38 ;  /* 0x000000ffff797224 */ /* 0x000fc400078e0026 */
[----:B------:R-:W-:Y:S02]  /*c020*/  IMAD.MOV.U32 R122, RZ, RZ, R44 ;  /* 0x000000ffff7a7224 */ /* 0x000fe400078e002c */
[----:B-1----:R-:W-:Y:S02]  /*c030*/  IMAD.MOV.U32 R124, RZ, RZ, R24 ;  /* 0x000000ffff7c7224 */ /* 0x002fe400078e0018 */
[----:B------:R-:W-:Y:S02]  /*c040*/  IMAD.MOV.U32 R125, RZ, RZ, R26 ;  /* 0x000000ffff7d7224 */ /* 0x000fe400078e001a */
[----:B--2---:R-:W-:Y:S02]  /*c050*/  IMAD.MOV.U32 R126, RZ, RZ, R32 ;  /* 0x000000ffff7e7224 */ /* 0x004fe400078e0020 */
[----:B------:R-:W-:Y:S02]  /*c060*/  IMAD.MOV.U32 R127, RZ, RZ, R34 ;  /* 0x000000ffff7f7224 */ /* 0x000fe400078e0022 */
[----:B------:R-:W-:-:S05]  /*c070*/  IMAD.MOV.U32 R123, RZ, RZ, R46 ;  /* 0x000000ffff7b7224 */ /* 0x000fca00078e002e */
[----:B------:R-:W-:Y:S01]  /*c080*/  HMMA.16816.F32 R152, R124, R2, R152 ;  /* 0x000000027c98723c */ /* 0x000fe20000001898 */
[----:B------:R1:W-:Y:S05]  /*c090*/  LDSM.16.M88.4 R124, [R212+UR7+0x6080] ;  /* 0x00608007d47c783b */ /* 0x0003ea0008000200 */
[----:B------:R-:W-:Y:S01]  /*c0a0*/  HMMA.16816.F32 R136, R120, R4, R136 ;  /* 0x000000047888723c */ /* 0x000fe20000001888 */
[----:B------:R-:W2:Y:S01]  /*c0b0*/  LDSM.16.MT88.4 R120, [R17+UR7+0x3400] ;  /* 0x003400071178783b */ /* 0x000ea20008004200 */
[----:B------:R-:W-:Y:S01]  /*c0c0*/  F2FP.F16.E4M3.UNPACK_B R2, R114.H1 ;  /* 0x00000072ff02723e */ /* 0x000fe200030006ff */
[----:B------:R-:W-:Y:S01]  /*c0d0*/  IMAD.MOV.U32 R112, RZ, RZ, R24 ;  /* 0x000000ffff707224 */ /* 0x000fe200078e0018 */
[----:B------:R-:W-:Y:S01]  /*c0e0*/  F2FP.F16.E4M3.UNPACK_B R3, R115.H1 ;  /* 0x00000073ff03723e */ /* 0x000fe200030006ff */
[----:B------:R-:W-:Y:S01]  /*c0f0*/  IMAD.MOV.U32 R113, RZ, RZ, R26 ;  /* 0x000000ffff717224 */ /* 0x000fe200078e001a */
[----:B------:R-:W-:Y:S01]  /*c100*/  LOP3.LUT R10, R10, 0x3, RZ, 0xc0, !PT ;  /* 0x000000030a0a7812 */ /* 0x000fe200078ec0ff */
[----:B------:R-:W-:Y:S01]  /*c110*/  IMAD.MOV.U32 R114, RZ, RZ, R32 ;  /* 0x000000ffff727224 */ /* 0x000fe200078e0020 */
[----:B------:R-:W-:Y:S01]  /*c120*/  LOP3.LUT R0, R0, 0x60, RZ, 0xc0, !PT ;  /* 0x0000006000007812 */ /* 0x000fe200078ec0ff */
[----:B------:R-:W-:Y:S01]  /*c130*/  IMAD.MOV.U32 R115, RZ, RZ, R34 ;  /* 0x000000ffff737224 */ /* 0x000fe200078e0022 */
[----:B------:R-:W-:Y:S01]  /*c140*/  LOP3.LUT R31, R31, 0xc, RZ, 0xc0, !PT ;  /* 0x0000000c1f1f7812 */ /* 0x000fe200078ec0ff */
[----:B------:R-:W-:Y:S01]  /*c150*/  IMAD.MOV.U32 R6, RZ, RZ, R45 ;  /* 0x000000ffff067224 */ /* 0x000fe200078e002d */
[----:B-1----:R-:W4:Y:S01]  /*c160*/  LDL R212, [R1+0x6a4] ;  /* 0x0006a40001d47983 */ /* 0x002f220000100800 */
[----:B------:R-:W-:-:S03]  /*c170*/  IMAD.MOV.U32 R7, RZ, RZ, R47 ;  /* 0x000000ffff077224 */ /* 0x000fc600078e002f */
[----:B------:R-:W-:Y:S01]  /*c180*/  HMMA.16816.F32 R132, R112, R4, R132 ;  /* 0x000000047084723c */ /* 0x000fe20000001884 */
[----:B------:R-:W1:Y:S06]  /*c190*/  LDSM.16.MT88.4 R112, [R22+UR7+0x3400] ;  /* 0x003400071670783b */ /* 0x000e6c0008004200 */
[----:B------:R-:W-:Y:S02]  /*c1a0*/  IMAD.MOV.U32 R4, RZ, RZ, R37 ;  /* 0x000000ffff047224 */ /* 0x000fe400078e0025 */
[----:B------:R-:W-:Y:S02]  /*c1b0*/  IMAD.MOV.U32 R5, RZ, RZ, R39 ;  /* 0x000000ffff057224 */ /* 0x000fe400078e0027 */
[----:B------:R-:W-:-:S02]  /*c1c0*/  IMAD.MOV.U32 R160, RZ, RZ, R37 ;  /* 0x000000ffffa07224 */ /* 0x000fc400078e0025 */
[----:B------:R-:W-:Y:S02]  /*c1d0*/  IMAD.MOV.U32 R161, RZ, RZ, R39 ;  /* 0x000000ffffa17224 */ /* 0x000fe400078e0027 */
[----:B------:R-:W-:Y:S01]  /*c1e0*/  IMAD.MOV.U32 R162, RZ, RZ, R45 ;  /* 0x000000ffffa27224 */ /* 0x000fe200078e002d */
[----:B------:R-:W-:Y:S01]  /*c1f0*/  HMMA.16816.F32 R4, R4, R8, R136 ;  /* 0x000000080404723c */ /* 0x000fe20000001888 */
[----:B------:R-:W-:Y:S02]  /*c200*/  IMAD.MOV.U32 R163, RZ, RZ, R47 ;  /* 0x000000ffffa37224 */ /* 0x000fe400078e002f */
[--C-:B------:R-:W-:Y:S01]  /*c210*/  IMAD.MOV.U32 R24, RZ, RZ, R25.reuse ;  /* 0x000000ffff187224 */ /* 0x100fe200078e0019 */
[----:B------:R-:W-:Y:S04]  /*c220*/  LDSM.16.MT88.4 R44, [R17+UR7+0x3c00] ;  /* 0x003c0007112c783b */ /* 0x000fe80008004200 */
[----:B------:R-:W-:Y:S07]  /*c230*/  HMMA.16816.F32 R156, R160, R2, R156 ;  /* 0x00000002a09c723c */ /* 0x000fee000000189c */
[----:B------:R-:W-:-:S02]  /*c240*/  IMAD.MOV.U32 R160, RZ, RZ, R25 ;  /* 0x000000ffffa07224 */ /* 0x000fc400078e0019 */
[----:B------:R-:W-:Y:S02]  /*c250*/  IMAD.MOV.U32 R161, RZ, RZ, R27 ;  /* 0x000000ffffa17224 */ /* 0x000fe400078e001b */
[----:B------:R-:W-:Y:S02]  /*c260*/  IMAD.MOV.U32 R162, RZ, RZ, R33 ;  /* 0x000000ffffa27224 */ /* 0x000fe400078e0021 */
[----:B------:R-:W-:Y:S02]  /*c270*/  IMAD.MOV.U32 R163, RZ, RZ, R35 ;  /* 0x000000ffffa37224 */ /* 0x000fe400078e0023 */
[----:B------:R-:W-:Y:S02]  /*c280*/  IMAD.MOV.U32 R25, RZ, RZ, R27 ;  /* 0x000000ffff197224 */ /* 0x000fe400078e001b */
[----:B------:R-:W-:Y:S02]  /*c290*/  IMAD.MOV.U32 R26, RZ, RZ, R33 ;  /* 0x000000ffff1a7224 */ /* 0x000fe400078e0021 */
[----:B------:R-:W-:Y:S01]  /*c2a0*/  IMAD.MOV.U32 R27, RZ, RZ, R35 ;  /* 0x000000ffff1b7224 */ /* 0x000fe200078e0023 */
[----:B------:R-:W-:Y:S01]  /*c2b0*/  HMMA.16816.F32 R152, R160, R2, R152 ;  /* 0x00000002a098723c */ /* 0x000fe20000001898 */
[----:B0-----:R-:W-:Y:S01]  /*c2c0*/  IMAD.MOV.U32 R32, RZ, RZ, R128 ;  /* 0x000000ffff207224 */ /* 0x001fe200078e0080 */
[----:B------:R-:W5:Y:S01]  /*c2d0*/  LDL R163, [R1+0x5d0] ;  /* 0x0005d00001a37983 */ /* 0x000f620000100800 */
[----:B------:R-:W-:-:S02]  /*c2e0*/  IMAD.MOV.U32 R33, RZ, RZ, R130 ;  /* 0x000000ffff217224 */ /* 0x000fc400078e0082 */
[----:B--2---:R-:W-:Y:S02]  /*c2f0*/  IMAD.MOV.U32 R34, RZ, RZ, R120 ;  /* 0x000000ffff227224 */ /* 0x004fe400078e0078 */
[----:B------:R-:W-:Y:S01]  /*c300*/  IMAD.MOV.U32 R35, RZ, RZ, R122 ;  /* 0x000000ffff237224 */ /* 0x000fe200078e007a */
[----:B------:R-:W-:Y:S01]  /*c310*/  F2FP.F16.E4M3.UNPACK_B R2, R124 ;  /* 0x0000007cff02723e */ /* 0x000fe200020006ff */
[----:B------:R-:W-:Y:S01]  /*c320*/  HMMA.16816.F32 R136, R24, R8, R132 ;  /* 0x000000081888723c */ /* 0x000fe20000001884 */
[----:B------:R-:W-:Y:S01]  /*c330*/  F2FP.F16.E4M3.UNPACK_B R3, R125 ;  /* 0x0000007dff03723e */ /* 0x000fe200020006ff */
[----:B------:R-:W-:Y:S01]  /*c340*/  IMAD.MOV.U32 R36, RZ, RZ, R148 ;  /* 0x000000ffff247224 */ /* 0x000fe200078e0094 */
[----:B------:R-:W2:Y:S04]  /*c350*/  LDL R162, [R1+0x5e4] ;  /* 0x0005e40001a27983 */ /* 0x000ea80000100800 */
[----:B------:R-:W-:Y:S01]  /*c360*/  F2FP.F16.E4M3.UNPACK_B R132, R144 ;  /* 0x00000090ff84723e */ /* 0x000fe200020006ff */
[----:B------:R-:W-:Y:S01]  /*c370*/  HMMA.16816.F32 R32, R32, R2, R4 ;  /* 0x000000022020723c */ /* 0x000fe20000001804 */
[----:B------:R-:W-:Y:S01]  /*c380*/  F2FP.F16.E4M3.UNPACK_B R133, R145 ;  /* 0x00000091ff85723e */ /* 0x000fe200020006ff */
[----:B------:R-:W-:Y:S01]  /*c390*/  IMAD.MOV.U32 R24, RZ, RZ, R128 ;  /* 0x000000ffff187224 */ /* 0x000fe200078e0080 */
[----:B------:R-:W0:Y:S01]  /*c3a0*/  LDSM.16.MT88.4 R4, [R17+UR7+0x3800] ;  /* 0x003800071104783b */ /* 0x000e220008004200 */
[----:B------:R-:W-:-:S02]  /*c3b0*/  IMAD.MOV.U32 R25, RZ, RZ, R130 ;  /* 0x000000ffff197224 */ /* 0x000fc400078e0082 */
[----:B------:R-:W-:Y:S02]  /*c3c0*/  IMAD.MOV.U32 R26, RZ, RZ, R120 ;  /* 0x000000ffff1a7224 */ /* 0x000fe400078e0078 */
[----:B------:R-:W-:-:S07]  /*c3d0*/  IMAD.MOV.U32 R27, RZ, RZ, R122 ;  /* 0x000000ffff1b7224 */ /* 0x000fce00078e007a */
[----:B------:R-:W-:Y:S07]  /*c3e0*/  HMMA.16816.F32 R156, R24, R132, R156 ;  /* 0x00000084189c723c */ /* 0x000fee000000189c */
[----:B------:R-:W-:Y:S02]  /*c3f0*/  IMAD.MOV.U32 R24, RZ, RZ, R148 ;  /* 0x000000ffff187224 */ /* 0x000fe400078e0094 */
[----:B------:R-:W-:Y:S02]  /*c400*/  IMAD.MOV.U32 R25, RZ, RZ, R150 ;  /* 0x000000ffff197224 */ /* 0x000fe400078e0096 */
[----:B-1----:R-:W-:-:S02]  /*c410*/  IMAD.MOV.U32 R26, RZ, RZ, R112 ;  /* 0x000000ffff1a7224 */ /* 0x002fc400078e0070 */
[----:B------:R-:W-:Y:S01]  /*c420*/  IMAD.MOV.U32 R27, RZ, RZ, R114 ;  /* 0x000000ffff1b7224 */ /* 0x000fe200078e0072 */
[----:B------:R-:W-:Y:S01]  /*c430*/  F2FP.F16.E4M3.UNPACK_B R124, R124.H1 ;  /* 0x0000007cff7c723e */ /* 0x000fe200030006ff */
[----:B------:R-:W-:Y:S01]  /*c440*/  IMAD.MOV.U32 R37, RZ, RZ, R150 ;  /* 0x000000ffff257224 */ /* 0x000fe200078e0096 */
[----:B------:R-:W-:Y:S01]  /*c450*/  F2FP.F16.E4M3.UNPACK_B R125, R125.H1 ;  /* 0x0000007dff7d723e */ /* 0x000fe200030006ff */
[----:B------:R-:W-:Y:S02]  /*c460*/  IMAD.MOV.U32 R38, RZ, RZ, R112 ;  /* 0x000000ffff267224 */ /* 0x000fe400078e0070 */
[----:B------:R-:W-:Y:S01]  /*c470*/  IMAD.MOV.U32 R39, RZ, RZ, R114 ;  /* 0x000000ffff277224 */ /* 0x000fe200078e0072 */
[----:B------:R-:W-:Y:S07]  /*c480*/  HMMA.16816.F32 R132, R24, R132, R152 ;  /* 0x000000841884723c */ /* 0x000fee0000001898 */
[----:B------:R-:W-:-:S02]  /*c490*/  IMAD.MOV.U32 R24, RZ, RZ, R129 ;  /* 0x000000ffff187224 */ /* 0x000fc400078e0081 */
[----:B------:R-:W-:Y:S02]  /*c4a0*/  IMAD.MOV.U32 R25, RZ, RZ, R131 ;  /* 0x000000ffff197224 */ /* 0x000fe400078e0083 */
[----:B------:R-:W-:Y:S02]  /*c4b0*/  IMAD.MOV.U32 R26, RZ, RZ, R121 ;  /* 0x000000ffff1a7224 */ /* 0x000fe400078e0079 */
[----:B------:R-:W-:Y:S01]  /*c4c0*/  IMAD.MOV.U32 R27, RZ, RZ, R123 ;  /* 0x000000ffff1b7224 */ /* 0x000fe200078e007b */
[----:B------:R-:W-:Y:S01]  /*c4d0*/  HMMA.16816.F32 R136, R36, R2, R136 ;  /* 0x000000022488723c */ /* 0x000fe20000001888 */
[----:B------:R-:W-:Y:S05]  /*c4e0*/  LDSM.16.MT88.4 R36, [R22+UR7+0x3c00] ;  /* 0x003c00071624783b */ /* 0x000fea0008004200 */
[----:B------:R-:W-:Y:S01]  /*c4f0*/  HMMA.16816.F32 R32, R24, R124, R32 ;  /* 0x0000007c1820723c */ /* 0x000fe20000001820 */
[----:B------:R-:W1:Y:S01]  /*c500*/  LDSM.16.MT88.4 R24, [R22+UR7+0x3800] ;  /* 0x003800071618783b */ /* 0x000e620008004200 */
        /* <DEDUP_REMOVED lines=9> */
[----:B------:R-:W-:Y:S02]  /*c5a0*/  IMAD.MOV.U32 R155, RZ, RZ, R123 ;  /* 0x000000ffff9b7224 */ /* 0x000fe400078e007b */
[----:B------:R-:W-:-:S02]  /*c5b0*/  IMAD.MOV.U32 R120, RZ, RZ, R149 ;  /* 0x000000ffff787224 */ /* 0x000fc400078e0095 */
[----:B------:R-:W-:Y:S01]  /*c5c0*/  IMAD.MOV.U32 R121, RZ, RZ, R151 ;  /* 0x000000ffff797224 */ /* 0x000fe200078e0097 */
[----:B------:R-:W-:Y:S01]  /*c5d0*/  HMMA.16816.F32 R136, R128, R124, R136 ;  /* 0x0000007c8088723c */ /* 0x000fe20000001888 */
[----:B------:R-:W-:Y:S02]  /*c5e0*/  IMAD.MOV.U32 R122, RZ, RZ, R113 ;  /* 0x000000ffff7a7224 */ /* 0x000fe400078e0071 */
[----:B------:R-:W-:-:S03]  /*c5f0*/  IMAD.MOV.U32 R123, RZ, RZ, R115 ;  /* 0x000000ffff7b7224 */ /* 0x000fc600078e0073 */
[-C--:B------:R-:W-:Y:S01]  /*c600*/  HMMA.16816.F32 R152, R152, R144.reuse, R156 ;  /* 0x000000909898723c */ /* 0x080fe2000000189c */
[----:B------:R-:W-:Y:S01]  /*c610*/  F2FP.F16.E4M3.UNPACK_B R2, R126 ;  /* 0x0000007eff02723e */ /* 0x000fe200020006ff */
[----:B0-----:R-:W-:Y:S01]  /*c620*/  IMAD.MOV.U32 R112, RZ, RZ, R4 ;  /* 0x000000ffff707224 */ /* 0x001fe200078e0004 */
[----:B------:R-:W-:Y:S01]  /*c630*/  F2FP.F16.E4M3.UNPACK_B R3, R127 ;  /* 0x0000007fff03723e */ /* 0x000fe200020006ff */
[----:B------:R-:W-:Y:S01]  /*c640*/  IMAD.MOV.U32 R113, RZ, RZ, R6 ;  /* 0x000000ffff717224 */ /* 0x000fe200078e0006 */
[----:B------:R-:W-:Y:S01]  /*c650*/  F2FP.F16.E4M3.UNPACK_B R8, R146 ;  /* 0x00000092ff08723e */ /* 0x000fe200020006ff */
[----:B------:R-:W-:Y:S01]  /*c660*/  HMMA.16816.F32 R120, R120, R144, R132 ;  /* 0x000000907878723c */ /* 0x000fe20000001884 */
[----:B------:R-:W-:Y:S02]  /*c670*/  IMAD.MOV.U32 R114, RZ, RZ, R44 ;  /* 0x000000ffff727224 */ /* 0x000fe400078e002c */
[----:B------:R-:W-:Y:S01]  /*c680*/  IMAD.MOV.U32 R115, RZ, RZ, R46 ;  /* 0x000000ffff737224 */ /* 0x000fe200078e002e */
[----:B------:R-:W-:Y:S01]  /*c690*/  F2FP.F16.E4M3.UNPACK_B R9, R147 ;  /* 0x00000093ff09723e */ /* 0x000fe200020006ff */
[----:B------:R-:W-:-:S02]  /*c6a0*/  IMAD.MOV.U32 R128, RZ, RZ, R4 ;  /* 0x000000ffff807224 */ /* 0x000fc400078e0004 */
[----:B------:R-:W-:Y:S02]  /*c6b0*/  IMAD.MOV.U32 R129, RZ, RZ, R6 ;  /* 0x000000ffff817224 */ /* 0x000fe400078e0006 */
[----:B------:R-:W-:Y:S01]  /*c6c0*/  IMAD.MOV.U32 R130, RZ, RZ, R44 ;  /* 0x000000ffff827224 */ /* 0x000fe200078e002c */
[----:B------:R-:W-:Y:S01]  /*c6d0*/  HMMA.16816.F32 R32, R112, R2, R32 ;  /* 0x000000027020723c */ /* 0x000fe20000001820 */
[----:B------:R-:W-:Y:S01]  /*c6e0*/  IMAD.MOV.U32 R131, RZ, RZ, R46 ;  /* 0x000000ffff837224 */ /* 0x000fe200078e002e */
[----:B------:R-:W-:Y:S01]  /*c6f0*/  F2FP.F16.E4M3.UNPACK_B R146, R146.H1 ;  /* 0x00000092ff92723e */ /* 0x000fe200030006ff */
[----:B------:R-:W-:Y:S01]  /*c700*/  IMAD.MOV.U32 R124, RZ, RZ, R5 ;  /* 0x000000ffff7c7224 */ /* 0x000fe200078e0005 */
[----:B------:R-:W-:Y:S01]  /*c710*/  F2FP.F16.E4M3.UNPACK_B R147, R147.H1 ;  /* 0x00000093ff93723e */ /* 0x000fe200030006ff */
[----:B------:R-:W-:Y:S01]  /*c720*/  IMAD.MOV.U32 R125, RZ, RZ, R7 ;  /* 0x000000ffff7d7224 */ /* 0x000fe200078e0007 */
[----:B------:R-:W3:Y:S01]  /*c730*/  LDL R44, [R1+0x380] ;  /* 0x00038000012c7983 */ /* 0x000ee20000100800 */
[----:B-1----:R-:W-:-:S02]  /*c740*/  IMAD.MOV.U32 R112, RZ, RZ, R24 ;  /* 0x000000ffff707224 */ /* 0x002fc400078e0018 */
[----:B------:R-:W-:Y:S01]  /*c750*/  IMAD.MOV.U32 R113, RZ, RZ, R26 ;  /* 0x000000ffff717224 */ /* 0x000fe200078e001a */
[----:B------:R-:W4:Y:S01]  /*c760*/  LDL R144, [R1+0x560] ;  /* 0x0005600001907983 */ /* 0x000f220000100800 */
[----:B------:R-:W-:Y:S02]  /*c770*/  IMAD.MOV.U32 R114, RZ, RZ, R36 ;  /* 0x000000ffff727224 */ /* 0x000fe400078e0024 */
[----:B------:R-:W-:Y:S01]  /*c780*/  IMAD.MOV.U32 R115, RZ, RZ, R38 ;  /* 0x000000ffff737224 */ /* 0x000fe200078e0026 */
[----:B------:R-:W-:Y:S01]  /*c790*/  HMMA.16816.F32 R128, R128, R8, R152 ;  /* 0x000000088080723c */ /* 0x000fe20000001898 */
[----:B------:R-:W-:Y:S01]  /*c7a0*/  IMAD.MOV.U32 R4, RZ, RZ, R25 ;  /* 0x000000ffff047224 */ /* 0x000fe200078e0019 */
[----:B------:R-:W5:Y:S04]  /*c7b0*/  LDL R46, [R1+0x398] ;  /* 0x00039800012e7983 */ /* 0x000f680000100800 */
[C---:B------:R-:W-:Y:S01]  /*c7c0*/  HMMA.16816.F32 R136, R112.reuse, R2, R136 ;  /* 0x000000027088723c */ /* 0x040fe20000001888 */
[----:B------:R-:W-:Y:S01]  /*c7d0*/  IMAD.SHL.U32 R10, R10, 0x2, RZ ;  /* 0x000000020a0a7824 */ /* 0x000fe200078e00ff */
[----:B------:R-:W2:Y:S04]  /*c7e0*/  LDL R159, [R1+0x580] ;  /* 0x00058000019f7983 */ /* 0x000ea80000100800 */
[----:B------:R-:W-:Y:S01]  /*c7f0*/  HMMA.16816.F32 R112, R112, R8, R120 ;  /* 0x000000087070723c */ /* 0x000fe20000001878 */
[----:B------:R-:W-:Y:S01]  /*c800*/  F2FP.F16.E4M3.UNPACK_B R2, R126.H1 ;  /* 0x0000007eff02723e */ /* 0x000fe200030006ff */
[----:B------:R-:W-:Y:S01]  /*c810*/  IMAD.MOV.U32 R126, RZ, RZ, R45 ;  /* 0x000000ffff7e7224 */ /* 0x000fe200078e002d */
[----:B------:R-:W-:Y:S01]  /*c820*/  F2FP.F16.E4M3.UNPACK_B R3, R127.H1 ;  /* 0x0000007fff03723e */ /* 0x000fe200030006ff */
[----:B------:R-:W-:Y:S01]  /*c830*/  IMAD.MOV.U32 R127, RZ, RZ, R47 ;  /* 0x000000ffff7f7224 */ /* 0x000fe200078e002f */
[----:B------:R-:W2:Y:S01]  /*c840*/  LDL R158, [R1+0x594] ;  /* 0x00059400019e7983 */ /* 0x000ea20000100800 */
[----:B------:R-:W-:-:S02]  /*c850*/  IMAD.MOV.U32 R6, RZ, RZ, R37 ;  /* 0x000000ffff067224 */ /* 0x000fc400078e0025 */
[----:B------:R-:W-:Y:S01]  /*c860*/  IMAD.MOV.U32 R120, RZ, RZ, R5 ;  /* 0x000000ffff787224 */ /* 0x000fe200078e0005 */
[----:B------:R-:W2:Y:S01]  /*c870*/  LDL R157, [R1+0x59c] ;  /* 0x00059c00019d7983 */ /* 0x000ea20000100800 */
[----:B------:R-:W-:Y:S02]  /*c880*/  IMAD.MOV.U32 R121, RZ, RZ, R7 ;  /* 0x000000ffff797224 */ /* 0x000fe400078e0007 */
[----:B------:R-:W-:Y:S01]  /*c890*/  IMAD.MOV.U32 R122, RZ, RZ, R45 ;  /* 0x000000ffff7a7224 */ /* 0x000fe200078e002d */
[----:B------:R-:W2:Y:S01]  /*c8a0*/  LDL R156, [R1+0x598] ;  /* 0x00059800019c7983 */ /* 0x000ea20000100800 */
[----:B------:R-:W-:Y:S02]  /*c8b0*/  IMAD.MOV.U32 R5, RZ, RZ, R27 ;  /* 0x000000ffff057224 */ /* 0x000fe400078e001b */
[----:B------:R-:W-:Y:S01]  /*c8c0*/  IMAD.MOV.U32 R7, RZ, RZ, R39 ;  /* 0x000000ffff077224 */ /* 0x000fe200078e0027 */
[----:B------:R-:W2:Y:S01]  /*c8d0*/  LDL R145, [R1+0x5ac] ;  /* 0x0005ac0001917983 */ /* 0x000ea20000100800 */
[----:B------:R-:W-:Y:S01]  /*c8e0*/  IMAD.MOV.U32 R123, RZ, RZ, R47 ;  /* 0x000000ffff7b7224 */ /* 0x000fe200078e002f */
[-C--:B------:R-:W-:Y:S01]  /*c8f0*/  HMMA.16816.F32 R32, R124, R2.reuse, R32 ;  /* 0x000000027c20723c */ /* 0x080fe20000001820 */
[----:B------:R-:W-:Y:S01]  /*c900*/  LEA.HI R0, R0, R10, RZ, 0x1e ;  /* 0x0000000a00007211 */ /* 0x000fe200078ff0ff */
[----:B------:R-:W3:Y:S04]  /*c910*/  LDL R45, [R1+0x384] ;  /* 0x00038400012d7983 */ /* 0x000ee80000100800 */
[----:B------:R-:W-:Y:S01]  /*c920*/  HMMA.16816.F32 R136, R4, R2, R136 ;  /* 0x000000020488723c */ /* 0x000fe20000001888 */
[----:B------:R-:W4:Y:S04]  /*c930*/  LDL R126, [R1+0x38c] ;  /* 0x00038c00017e7983 */ /* 0x000f280000100800 */
[----:B------:R-:W5:Y:S01]  /*c940*/  LDL R125, [R1+0x388] ;  /* 0x00038800017d7983 */ /* 0x000f620000100800 */
[-C--:B------:R-:W-:Y:S03]  /*c950*/  HMMA.16816.F32 R120, R120, R146.reuse, R128 ;  /* 0x000000927878723c */ /* 0x080fe60000001880 */
[----:B------:R-:W2:Y:S03]  /*c960*/  LDL R47, [R1+0x390] ;  /* 0x00039000012f7983 */ /* 0x000ea60000100800 */
[----:B------:R-:W-:Y:S01]  /*c970*/  HMMA.16816.F32 R4, R4, R146, R112 ;  /* 0x000000920404723c */ /* 0x000fe20000001870 */
[----:B------:R-:W-:Y:S01]  /*c980*/  VIADD R0, R0, UR6 ;  /* 0x0000000600007c36 */ /* 0x000fe20008000000 */
[----:B------:R-:W2:Y:S03]  /*c990*/  LDL R124, [R1+0x39c] ;  /* 0x00039c00017c7983 */ /* 0x000ea60000100800 */
[----:B------:R-:W-:-:S02]  /*c9a0*/  VIADD R2, R0, 0x20 ;  /* 0x0000002000027836 */ /* 0x000fc40000000000 */
[----:B------:R-:W-:Y:S01]  /*c9b0*/  FMUL R32, R32, UR11 ;  /* 0x0000000b20207c20 */ /* 0x000fe20008400000 */
[----:B------:R-:W-:Y:S01]  /*c9c0*/  FMUL R3, R34, UR11 ;  /* 0x0000000b22037c20 */ /* 0x000fe20008400000 */
[C---:B------:R-:W-:Y:S01]  /*c9d0*/  ISETP.GE.AND P6, PT, R12.reuse, R0, PT ;  /* 0x000000000c00720c */ /* 0x040fe20003fc6270 */
[----:B------:R-:W-:Y:S01]  /*c9e0*/  FMUL R33, R33, UR11 ;  /* 0x0000000b21217c20 */ /* 0x000fe20008400000 */
[-C--:B------:R-:W-:Y:S01]  /*c9f0*/  ISETP.GE.AND P2, PT, R12, R2.reuse, PT ;  /* 0x000000020c00720c */ /* 0x080fe20003f46270 */
[----:B------:R-:W-:Y:S01]  /*ca00*/  FMUL R39, R35, UR11 ;  /* 0x0000000b23277c20 */ /* 0x000fe20008400000 */
[----:B------:R-:W-:Y:S01]  /*ca10*/  FMUL R25, R136, UR11 ;  /* 0x0000000b88197c20 */ /* 0x000fe20008400000 */
[----:B------:R-:W-:Y:S01]  /*ca20*/  FMUL R23, R138, UR11 ;  /* 0x0000000b8a177c20 */ /* 0x000fe20008400000 */
[-C--:B------:R-:W-:Y:S01]  /*ca30*/  ISETP.GE.AND P3, PT, R13, R2.reuse, PT ;  /* 0x000000020d00720c */ /* 0x080fe20003f66270 */
[----:B------:R-:W-:Y:S01]  /*ca40*/  FMUL R36, R137, UR11 ;  /* 0x0000000b89247c20 */ /* 0x000fe20008400000 */
[-C--:B------:R-:W-:Y:S01]  /*ca50*/  ISETP.GE.AND P4, PT, R14, R2.reuse, PT ;  /* 0x000000020e00720c */ /* 0x080fe20003f86270 */
[----:B------:R-:W2:Y:S01]  /*ca60*/  LDL R112, [R1+0x3c0] ;  /* 0x0003c00001707983 */ /* 0x000ea20000100800 */
[----:B------:R-:W-:Y:S01]  /*ca70*/  FMUL R8, R120, UR11 ;  /* 0x0000000b78087c20 */ /* 0x000fe20008400000 */
[----:B------:R-:W-:Y:S01]  /*ca80*/  FMUL R38, R121, UR11 ;  /* 0x0000000b79267c20 */ /* 0x000fe20008400000 */
[----:B------:R-:W-:Y:S01]  /*ca90*/  ISETP.GE.AND P5, PT, R15, R2, PT ;  /* 0x000000020f00720c */ /* 0x000fe20003fa6270 */
[----:B------:R-:W-:Y:S01]  /*caa0*/  FMUL R24, R122, UR11 ;  /* 0x0000000b7a187c20 */ /* 0x000fe20008400000 */
[-C--:B------:R-:W-:Y:S01]  /*cab0*/  ISETP.GT.AND P1, PT, R12, R0.reuse, PT ;  /* 0x000000000c00720c */ /* 0x080fe20003f24270 */
[----:B------:R-:W-:Y:S01]  /*cac0*/  FMUL R37, R123, UR11 ;  /* 0x0000000b7b257c20 */ /* 0x000fe20008400000 */
[----:B------:R-:W-:Y:S01]  /*cad0*/  FSEL R2, R32, -INF , P2 ;  /* 0xff80000020027808 */ /* 0x000fe20001000000 */
        /* <DEDUP_REMOVED lines=10> */
[----:B------:R-:W2:Y:S01]  /*cb80*/  LDL R113, [R1+0x490] ;  /* 0x0004900001717983 */ /* 0x000ea20000100800 */
[----:B------:R-:W-:-:S02]  /*cb90*/  ISETP.GE.AND P2, PT, R13, R0, PT ;  /* 0x000000000d00720c */ /* 0x000fc40003f46270 */
[-C--:B------:R-:W-:Y:S01]  /*cba0*/  ISETP.GT.AND P3, PT, R13, R0.reuse, PT ;  /* 0x000000000d00720c */ /* 0x080fe20003f64270 */
[----:B------:R-:W2:Y:S01]  /*cbb0*/  LDL R114, [R1+0x4d4] ;  /* 0x0004d40001727983 */ /* 0x000ea20000100800 */
[CC--:B------:R-:W-:Y:S02]  /*cbc0*/  ISETP.GE.AND P4, PT, R14.reuse, R0.reuse, PT ;  /* 0x000000000e00720c */ /* 0x0c0fe40003f86270 */
[-C--:B------:R-:W-:Y:S01]  /*cbd0*/  ISETP.GT.AND P5, PT, R14, R0.reuse, PT ;  /* 0x000000000e00720c */ /* 0x080fe20003fa4270 */
[----:B------:R-:W2:Y:S01]  /*cbe0*/  LDL R121, [R1+0x504] ;  /* 0x0005040001797983 */ /* 0x000ea20000100800 */
[CC--:B------:R-:W-:Y:S02]  /*cbf0*/  ISETP.GE.AND P6, PT, R15.reuse, R0.reuse, PT ;  /* 0x000000000f00720c */ /* 0x0c0fe40003fc6270 */
[----:B------:R-:W-:Y:S01]  /*cc00*/  ISETP.GT.AND P1, PT, R15, R0, PT ;  /* 0x000000000f00720c */ /* 0x000fe20003f24270 */
[----:B------:R-:W-:Y:S01]  /*cc10*/  VIADD R0, R0, 0x21 ;  /* 0x0000002100007836 */ /* 0x000fe20000000000 */
[----:B------:R-:W-:Y:S01]  /*cc20*/  FSEL R24, R24, -INF , P2 ;  /* 0xff80000018187808 */ /* 0x000fe20001000000 */
[----:B------:R-:W2:Y:S01]  /*cc30*/  LDL R120, [R1+0x50c] ;  /* 0x00050c0001787983 */ /* 0x000ea20000100800 */
[----:B------:R-:W-:-:S02]  /*cc40*/  FSEL R9, R4, -INF , P4 ;  /* 0xff80000004097808 */ /* 0x000fc40002000000 */
[----:B------:R-:W-:Y:S01]  /*cc50*/  ISETP.GE.AND P2, PT, R12, R0, PT ;  /* 0x000000000c00720c */ /* 0x000fe20003f46270 */
[----:B------:R-:W2:Y:S01]  /*cc60*/  LDL R123, [R1+0x528] ;  /* 0x00052800017b7983 */ /* 0x000ea20000100800 */
[----:B------:R-:W-:Y:S02]  /*cc70*/  FSEL R4, R5, -INF , P5 ;  /* 0xff80000005047808 */ /* 0x000fe40002800000 */
[----:B------:R-:W-:Y:S01]  /*cc80*/  FMNMX R29, R8, R38, !PT ;  /* 0x00000026081d7209 */ /* 0x000fe20007800000 */
[----:B------:R-:W2:Y:S01]  /*cc90*/  LDL R122, [R1+0x548] ;  /* 0x00054800017a7983 */ /* 0x000ea20000100800 */
[----:B------:R-:W-:Y:S02]  /*cca0*/  FSEL R35, R6, -INF , P6 ;  /* 0xff80000006237808 */ /* 0x000fe40003000000 */
[----:B------:R-:W-:Y:S01]  /*ccb0*/  FSEL R37, R37, -INF , P3 ;  /* 0xff80000025257808 */ /* 0x000fe20001800000 */
[----:B------:R-:W2:Y:S01]  /*ccc0*/  LDL R146, [R1+0x588] ;  /* 0x0005880001927983 */ /* 0x000ea20000100800 */
[----:B------:R-:W-:-:S02]  /*ccd0*/  FSEL R6, R7, -INF , P1 ;  /* 0xff80000007067808 */ /* 0x000fc40000800000 */
[----:B------:R-:W-:Y:S02]  /*cce0*/  ISETP.GE.AND P4, PT, R14, R0, PT ;  /* 0x000000000e00720c */ /* 0x000fe40003f86270 */
[----:B------:R-:W-:Y:S02]  /*ccf0*/  FSEL R7, R33, -INF , P2 ;  /* 0xff80000021077808 */ /* 0x000fe40001000000 */
[----:B------:R-:W-:Y:S02]  /*cd00*/  FMNMX R40, R9, R4, !PT ;  /* 0x0000000409287209 */ /* 0x000fe40007800000 */
[----:B------:R-:W-:Y:S02]  /*cd10*/  FMNMX R29, R2, R29, !PT ;  /* 0x0000001d021d7209 */ /* 0x000fe40007800000 */
[-C--:B------:R-:W-:Y:S02]  /*cd20*/  ISETP.GE.AND P3, PT, R13, R0.reuse, PT ;  /* 0x000000000d00720c */ /* 0x080fe40003f66270 */
[----:B------:R-:W-:-:S02]  /*cd30*/  ISETP.GE.AND P5, PT, R15, R0, PT ;  /* 0x000000000f00720c */ /* 0x000fc40003fa6270 */
[----:B------:R-:W-:Y:S02]  /*cd40*/  FMNMX R0, R24, R37, !PT ;  /* 0x0000002518007209 */ /* 0x000fe40007800000 */
[----:B------:R-:W-:Y:S02]  /*cd50*/  FSEL R36, R36, -INF , P4 ;  /* 0xff80000024247808 */ /* 0x000fe40002000000 */
[----:B------:R-:W-:Y:S02]  /*cd60*/  FMNMX R42, R35, R6, !PT ;  /* 0x00000006232a7209 */ /* 0x000fe40007800000 */
[----:B------:R-:W-:Y:S02]  /*cd70*/  FMNMX R40, R25, R40, !PT ;  /* 0x0000002819287209 */ /* 0x000fe40007800000 */
[----:B------:R-:W-:Y:S02]  /*cd80*/  FMNMX R29, R7, R29, !PT ;  /* 0x0000001d071d7209 */ /* 0x000fe40007800000 */
[----:B------:R-:W-:-:S02]  /*cd90*/  FSEL R39, R39, -INF , P3 ;  /* 0xff80000027277808 */ /* 0x000fc40001800000 */
[----:B------:R-:W-:Y:S01]  /*cda0*/  FMNMX R0, R3, R0, !PT ;  /* 0x0000000003007209 */ /* 0x000fe20007800000 */
[----:B------:R-:W0:Y:S01]  /*cdb0*/  SHFL.BFLY PT, R27, R29, 0x2, 0x1f ;  /* 0x0c401f001d1b7f89 */ /* 0x000e2200000e0000 */
[----:B------:R-:W-:Y:S02]  /*cdc0*/  FSEL R34, R34, -INF , P5 ;  /* 0xff80000022227808 */ /* 0x000fe40002800000 */
[----:B------:R-:W-:Y:S02]  /*cdd0*/  FMNMX R42, R23, R42, !PT ;  /* 0x0000002a172a7209 */ /* 0x000fe40007800000 */
[----:B------:R-:W-:Y:S02]  /*cde0*/  FMNMX R40, R36, R40, !PT ;  /* 0x0000002824287209 */ /* 0x000fe40007800000 */
[----:B------:R-:W-:Y:S02]  /*cdf0*/  FMNMX R0, R39, R0, !PT ;  /* 0x0000000027007209 */ /* 0x000fe40007800000 */
[----:B------:R-:W-:Y:S01]  /*ce00*/  FMNMX R42, R34, R42, !PT ;  /* 0x0000002a222a7209 */ /* 0x000fe20007800000 */
[----:B------:R-:W1:Y:S04]  /*ce10*/  SHFL.BFLY PT, R10, R40, 0x2, 0x1f ;  /* 0x0c401f00280a7f89 */ /* 0x000e6800000e0000 */
[----:B------:R-:W1:Y:S04]  /*ce20*/  SHFL.BFLY PT, R26, R0, 0x2, 0x1f ;  /* 0x0c401f00001a7f89 */ /* 0x000e6800000e0000 */
[----:B------:R-:W1:Y:S01]  /*ce30*/  SHFL.BFLY PT, R5, R42, 0x2, 0x1f ;  /* 0x0c401f002a057f89 */ /* 0x000e6200000e0000 */
[----:B0-----:R-:W-:-:S05]  /*ce40*/  FMNMX R29, R29, R27, !PT ;  /* 0x0000001b1d1d7209 */ /* 0x001fca0007800000 */
[----:B------:R-:W0:Y:S01]  /*ce50*/  SHFL.BFLY PT, R27, R29, 0x1, 0x1f ;  /* 0x0c201f001d1b7f89 */ /* 0x000e2200000e0000 */
[----:B-1----:R-:W-:Y:S02]  /*ce60*/  FMNMX R40, R40, R10, !PT ;  /* 0x0000000a28287209 */ /* 0x002fe40007800000 */
[----:B------:R-:W-:Y:S02]  /*ce70*/  FMNMX R0, R0, R26, !PT ;  /* 0x0000001a00007209 */ /* 0x000fe40007800000 */
[----:B------:R-:W-:Y:S02]  /*ce80*/  FMNMX R42, R42, R5, !PT ;  /* 0x000000052a2a7209 */ /* 0x000fe40007800000 */
[----:B------:R-:W1:Y:S04]  /*ce90*/  SHFL.BFLY PT, R5, R40, 0x1, 0x1f ;  /* 0x0c201f0028057f89 */ /* 0x000e6800000e0000 */
[----:B------:R-:W1:Y:S04]  /*cea0*/  SHFL.BFLY PT, R26, R0, 0x1, 0x1f ;  /* 0x0c201f00001a7f89 */ /* 0x000e6800000e0000 */
[----:B------:R-:W1:Y:S01]  /*ceb0*/  SHFL.BFLY PT, R10, R42, 0x1, 0x1f ;  /* 0x0c201f002a0a7f89 */ /* 0x000e6200000e0000 */
[----:B0-----:R-:W-:-:S02]  /*cec0*/  FMNMX R29, R29, R27, !PT ;  /* 0x0000001b1d1d7209 */ /* 0x001fc40007800000 */
[----:B------:R-:W-:Y:S02]  /*ced0*/  SHF.R.U32.HI R27, RZ, 0x2, R210 ;  /* 0x00000002ff1b7819 */ /* 0x000fe400000116d2 */
[----:B-1----:R-:W-:Y:S02]  /*cee0*/  FMNMX R40, R40, R5, !PT ;  /* 0x0000000528287209 */ /* 0x002fe40007800000 */
[----:B------:R-:W-:Y:S02]  /*cef0*/  SGXT.U32 R5, R27, 0x3 ;  /* 0x000000031b05781a */ /* 0x000fe40000000000 */
[----:B------:R-:W-:Y:S02]  /*cf00*/  FMNMX R0, R0, R26, !PT ;  /* 0x0000001a00007209 */ /* 0x000fe40007800000 */
[----:B------:R-:W-:Y:S02]  /*cf10*/  LOP3.LUT R26, R210, 0x1c, RZ, 0xc0, !PT ;  /* 0x0000001cd21a7812 */ /* 0x000fe400078ec0ff */
[----:B------:R-:W-:-:S02]  /*cf20*/  FMNMX R42, R42, R10, !PT ;  /* 0x0000000a2a2a7209 */ /* 0x000fc40007800000 */
[C---:B------:R-:W-:Y:S02]  /*cf30*/  LOP3.LUT R27, R5.reuse, 0x8, RZ, 0xfc, !PT ;  /* 0x00000008051b7812 */ /* 0x040fe400078efcff */
[C---:B------:R-:W-:Y:S02]  /*cf40*/  LOP3.LUT R10, R5.reuse, 0x10, RZ, 0xfc, !PT ;  /* 0x00000010050a7812 */ /* 0x040fe400078efcff */
[----:B------:R-:W-:Y:S02]  /*cf50*/  LOP3.LUT R5, R5, 0x18, RZ, 0xfc, !PT ;  /* 0x0000001805057812 */ /* 0x000fe400078efcff */
[----:B------:R-:W-:Y:S02]  /*cf60*/  LEA R227, R26, UR9, 0x2 ;  /* 0x000000091ae37c11 */ /* 0x000fe4000f8e10ff */
[----:B------:R-:W-:Y:S02]  /*cf70*/  LEA R27, R27, UR9, 0x4 ;  /* 0x000000091b1b7c11 */ /* 0x000fe4000f8e20ff */
[----:B------:R-:W-:-:S02]  /*cf80*/  LEA R10, R10, UR9, 0x4 ;  /* 0x000000090a0a7c11 */ /* 0x000fc4000f8e20ff */
[----:B------:R-:W-:Y:S01]  /*cf90*/  LEA R5, R5, UR9, 0x4 ;  /* 0x0000000905057c11 */ /* 0x000fe2000f8e20ff */
[----:B------:R-:W-:Y:S01]  /*cfa0*/  IMAD.IADD R30, R227, 0x1, R31 ;  /* 0x00000001e31e7824 */ /* 0x000fe200078e021f */
[----:B------:R-:W-:Y:S01]  /*cfb0*/  BAR.SYNC.DEFER_BLOCKING 0x0 ;  /* 0x0000000000007b1d */ /* 0x000fe20000010000 */
[C---:B------:R-:W-:Y:S02]  /*cfc0*/  IMAD.IADD R33, R31.reuse, 0x1, R27 ;  /* 0x000000011f217824 */ /* 0x040fe400078e021b */
[C---:B------:R-:W-:Y:S02]  /*cfd0*/  IMAD.IADD R32, R31.reuse, 0x1, R10 ;  /* 0x000000011f207824 */ /* 0x040fe400078e020a */
[----:B------:R-:W-:Y:S01]  /*cfe0*/  IMAD.IADD R31, R31, 0x1, R5 ;  /* 0x000000011f1f7824 */ /* 0x000fe200078e0205 */
[----:B------:R0:W-:Y:S04]  /*cff0*/  @!P0 STS [R30+0x4000], R29 ;  /* 0x0040001d1e008388 */ /* 0x0001e80000000800 */
[----:B------:R-:W-:Y:S04]  /*d000*/  @!P0 STS [R33+0x4000], R0 ;  /* 0x0040000021008388 */ /* 0x000fe80000000800 */
[----:B------:R-:W-:Y:S04]  /*d010*/  @!P0 STS [R32+0x4000], R40 ;  /* 0x0040002820008388 */ /* 0x000fe80000000800 */
[----:B------:R-:W-:Y:S01]  /*d020*/  @!P0 STS [R31+0x4000], R42 ;  /* 0x0040002a1f008388 */ /* 0x000fe20000000800 */
[----:B------:R-:W-:Y:S01]  /*d030*/  BAR.SYNC.DEFER_BLOCKING 0x0 ;  /* 0x0000000000007b1d */ /* 0x000fe20000010000 */
[----:B0-----:R-:W-:-:S05]  /*d040*/  LEA R29, R142, UR9, 0x2 ;  /* 0x000000098e1d7c11 */ /* 0x001fca000f8e10ff */
[----:B------:R-:W0:Y:S04]  /*d050*/  LDS R0, [R29+0x4000] ;  /* 0x004000001d007984 */ /* 0x000e280000000800 */
[----:B0-----:R-:W0:Y:S02]  /*d060*/  SHFL.BFLY PT, R40, R0, 0x2, 0x1f ;  /* 0x0c401f0000287f89 */ /* 0x001e2400000e0000 */
[----:B0-----:R-:W-:-:S05]  /*d070*/  FMNMX R40, R0, R40, !PT ;  /* 0x0000002800287209 */ /* 0x001fca0007800000 */
[----:B------:R-:W0:Y:S02]  /*d080*/  SHFL.BFLY PT, R0, R40, 0x1, 0x1f ;  /* 0x0c201f0028007f89 */ /* 0x000e2400000e0000 */
[----:B0-----:R-:W-:-:S05]  /*d090*/  FMNMX R0, R40, R0, !PT ;  /* 0x0000000028007209 */ /* 0x001fca0007800000 */
[----:B------:R-:W-:Y:S01]  /*d0a0*/  @!P0 STS [R29+0x4000], R0 ;  /* 0x004000001d008388 */ /* 0x000fe20000000800 */
[----:B------:R-:W-:Y:S06]  /*d0b0*/  BAR.SYNC.DEFER_BLOCKING 0x0 ;  /* 0x0000000000007b1d */ /* 0x000fec0000010000 */
[----:B------:R-:W0:Y:S04]  /*d0c0*/  LDS R0, [R227+0x4000] ;  /* 0x00400000e3007984 */ /* 0x000e280000000800 */
[----:B------:R-:W1:Y:S04]  /*d0d0*/  LDS R42, [R27+0x4000] ;  /* 0x004000001b2a7984 */ /* 0x000e680000000800 */
[----:B------:R-:W3:Y:S01]  /*d0e0*/  LDS R40, [R10+0x4000] ;  /* 0x004000000a287984 */ /* 0x000ee20000000800 */
[----:B0-----:R-:W-:-:S05]  /*d0f0*/  FMNMX R0, R0, R201, !PT ;  /* 0x000000c900007209 */ /* 0x001fca0007800000 */
[----:B------:R-:W-:-:S04]  /*d100*/  FADD R38, R38, -R0 ;  /* 0x8000000026267221 */ /* 0x000fc80000000000 */
[----:B------:R-:W-:-:S04]  /*d110*/  FMUL R38, R38, 1.4426950216293334961 ;  /* 0x3fb8aa3b26267820 */ /* 0x000fc80000400000 */
[----:B------:R0:W-:Y:S02]  /*d120*/  MUFU.EX2 R140, R38 ;  /* 0x00000026008c7308 */ /* 0x0001e40000000800 */
[----:B0-----:R-:W0:Y:S01]  /*d130*/  LDS R38, [R5+0x4000] ;  /* 0x0040000005267984 */ /* 0x001e220000000800 */
[--C-:B------:R-:W-:Y:S01]  /*d140*/  FADD R141, R8, -R0.reuse ;  /* 0x80000000088d7221 */ /* 0x100fe20000000000 */
[--C-:B------:R-:W-:Y:S01]  /*d150*/  FADD R8, R2, -R0.reuse ;  /* 0x8000000002087221 */ /* 0x100fe20000000000 */
[----:B-1----:R-:W-:Y:S01]  /*d160*/  FMNMX R2, R42, R211, !PT ;  /* 0x000000d32a027209 */ /* 0x002fe20007800000 */
[----:B------:R-:W-:Y:S02]  /*d170*/  BAR.SYNC.DEFER_BLOCKING 0x0 ;  /* 0x0000000000007b1d */ /* 0x000fe40000010000 */
[----:B------:R-:W-:Y:S01]  /*d180*/  FMUL R8, R8, 1.4426950216293334961 ;  /* 0x3fb8aa3b08087820 */ /* 0x000fe20000400000 */
[----:B------:R-:W-:-:S03]  /*d190*/  FADD R42, R7, -R0 ;  /* 0x80000000072a7221 */ /* 0x000fc60000000000 */
[----:B------:R1:W-:Y:S02]  /*d1a0*/  MUFU.EX2 R7, R8 ;  /* 0x0000000800077308 */ /* 0x0003e40000000800 */
[----:B-1----:R-:W-:Y:S01]  /*d1b0*/  FADD R8, R3, -R2 ;  /* 0x8000000203087221 */ /* 0x002fe20000000000 */
[----:B---3--:R-:W-:-:S05]  /*d1c0*/  FMNMX R3, R40, R209, !PT ;  /* 0x000000d128037209 */ /* 0x008fca0007800000 */
[--C-:B------:R-:W-:Y:S01]  /*d1d0*/  FADD R4, R4, -R3.reuse ;  /* 0x8000000304047221 */ /* 0x100fe20000000000 */
[----:B------:R-:W-:-:S03]  /*d1e0*/  FADD R36, R36, -R3 ;  /* 0x8000000324247221 */ /* 0x000fc60000000000 */
[----:B------:R-:W-:Y:S01]  /*d1f0*/  FMUL R4, R4, 1.4426950216293334961 ;  /* 0x3fb8aa3b04047820 */ /* 0x000fe20000400000 */
[--C-:B------:R-:W-:Y:S01]  /*d200*/  FADD R24, R24, -R2.reuse ;  /* 0x8000000218187221 */ /* 0x100fe20000000000 */
[----:B------:R-:W-:Y:S02]  /*d210*/  FMUL R36, R36, 1.4426950216293334961 ;  /* 0x3fb8aa3b24247820 */ /* 0x000fe40000400000 */
[----:B------:R0:W-:Y:S01]  /*d220*/  MUFU.EX2 R136, R4 ;  /* 0x0000000400887308 */ /* 0x0001e20000000800 */
[----:B------:R-:W-:Y:S01]  /*d230*/  FADD R37, R37, -R2 ;  /* 0x8000000225257221 */ /* 0x000fe20000000000 */
[----:B------:R-:W-:Y:S01]  /*d240*/  FMUL R141, R141, 1.4426950216293334961 ;  /* 0x3fb8aa3b8d8d7820 */ /* 0x000fe20000400000 */
[----:B------:R-:W-:Y:S01]  /*d250*/  FMUL R24, R24, 1.4426950216293334961 ;  /* 0x3fb8aa3b18187820 */ /* 0x000fe20000400000 */
[----:B------:R-:W-:Y:S01]  /*d260*/  FADD R9, R9, -R3 ;  /* 0x8000000309097221 */ /* 0x000fe20000000000 */
[----:B0-----:R-:W-:-:S03]  /*d270*/  FMNMX R4, R38, R205, !PT ;  /* 0x000000cd26047209 */ /* 0x001fc60007800000 */
[----:B------:R0:W-:Y:S01]  /*d280*/  MUFU.EX2 R135, R36 ;  /* 0x0000002400877308 */ /* 0x0001e20000000800 */
[----:B------:R-:W-:Y:S01]  /*d290*/  FMUL R37, R37, 1.4426950216293334961 ;  /* 0x3fb8aa3b25257820 */ /* 0x000fe20000400000 */
[--C-:B------:R-:W-:Y:S01]  /*d2a0*/  FADD R35, R35, -R4.reuse ;  /* 0x8000000423237221 */ /* 0x100fe20000000000 */
[--C-:B------:R-:W-:Y:S01]  /*d2b0*/  FADD R23, R23, -R4.reuse ;  /* 0x8000000417177221 */ /* 0x100fe20000000000 */
[----:B------:R-:W-:Y:S01]  /*d2c0*/  FMUL R8, R8, 1.4426950216293334961 ;  /* 0x3fb8aa3b08087820 */ /* 0x000fe20000400000 */
[----:B0-----:R-:W-:Y:S01]  /*d2d0*/  FADD R36, R6, -R4 ;  /* 0x8000000406247221 */ /* 0x001fe20000000000 */
[----:B------:R-:W-:Y:S01]  /*d2e0*/  FMUL R9, R9, 1.4426950216293334961 ;  /* 0x3fb8aa3b09097820 */ /* 0x000fe20000400000 */
[----:B------:R-:W-:Y:S01]  /*d2f0*/  FADD R25, R25, -R3 ;  /* 0x8000000319197221 */ /* 0x000fe20000000000 */
[----:B------:R-:W0:Y:S01]  /*d300*/  MUFU.EX2 R141, R141 ;  /* 0x0000008d008d7308 */ /* 0x000e220000000800 */
[----:B------:R-:W-:Y:S01]  /*d310*/  FMUL R35, R35, 1.4426950216293334961 ;  /* 0x3fb8aa3b23237820 */ /* 0x000fe20000400000 */
[----:B------:R-:W-:Y:S01]  /*d320*/  FMUL R36, R36, 1.4426950216293334961 ;  /* 0x3fb8aa3b24247820 */ /* 0x000fe20000400000 */
[----:B------:R-:W-:Y:S01]  /*d330*/  FADD R39, R39, -R2 ;  /* 0x8000000227277221 */ /* 0x000fe20000000000 */
[----:B------:R-:W-:Y:S01]  /*d340*/  FMUL R23, R23, 1.4426950216293334961 ;  /* 0x3fb8aa3b17177820 */ /* 0x000fe20000400000 */
[----:B------:R-:W-:-:S03]  /*d350*/  FMUL R25, R25, 1.4426950216293334961 ;  /* 0x3fb8aa3b19197820 */ /* 0x000fc60000400000 */
[----:B------:R-:W-:Y:S01]  /*d360*/  MUFU.EX2 R24, R24 ;  /* 0x0000001800187308 */ /* 0x000fe20000000800 */
[----:B------:R-:W-:Y:S01]  /*d370*/  FMUL R42, R42, 1.4426950216293334961 ;  /* 0x3fb8aa3b2a2a7820 */ /* 0x000fe20000400000 */
[----:B------:R-:W-:Y:S01]  /*d380*/  FADD R34, R34, -R4 ;  /* 0x8000000422227221 */ /* 0x000fe20000000000 */
[----:B------:R-:W-:-:S05]  /*d390*/  FMUL R39, R39, 1.4426950216293334961 ;  /* 0x3fb8aa3b27277820 */ /* 0x000fca0000400000 */
[----:B------:R-:W1:Y:S01]  /*d3a0*/  MUFU.EX2 R138, R37 ;  /* 0x00000025008a7308 */ /* 0x000e620000000800 */
[----:B------:R-:W-:-:S07]  /*d3b0*/  FMUL R34, R34, 1.4426950216293334961 ;  /* 0x3fb8aa3b22227820 */ /* 0x000fce0000400000 */
[----:B------:R-:W-:Y:S08]  /*d3c0*/  MUFU.EX2 R6, R35 ;  /* 0x0000002300067308 */ /* 0x000ff00000000800 */
[----:B------:R-:W3:Y:S08]  /*d3d0*/  MUFU.EX2 R134, R36 ;  /* 0x0000002400867308 */ /* 0x000ef00000000800 */
[----:B------:R-:W-:Y:S08]  /*d3e0*/  MUFU.EX2 R8, R8 ;  /* 0x0000000800087308 */ /* 0x000ff00000000800 */
[----:B------:R-:W4:Y:S08]  /*d3f0*/  MUFU.EX2 R9, R9 ;  /* 0x0000000900097308 */ /* 0x000f300000000800 */
[----:B------:R-:W-:Y:S08]  /*d400*/  MUFU.EX2 R139, R42 ;  /* 0x0000002a008b7308 */ /* 0x000ff00000000800 */
[----:B------:R-:W5:Y:S08]  /*d410*/  MUFU.EX2 R23, R23 ;  /* 0x0000001700177308 */ /* 0x000f700000000800 */
[----:B------:R-:W2:Y:S08]  /*d420*/  MUFU.EX2 R137, R39 ;  /* 0x0000002700897308 */ /* 0x000eb00000000800 */
[----:B------:R-:W2:Y:S01]  /*d430*/  MUFU.EX2 R25, R25 ;  /* 0x0000001900197308 */ /* 0x000ea20000000800 */
[----:B0-----:R-:W-:Y:S01]  /*d440*/  FADD R40, R141, R140 ;  /* 0x0000008c8d287221 */ /* 0x001fe20000000000 */
[----:B-1----:R-:W-:-:S06]  /*d450*/  FADD R38, R24, R138 ;  /* 0x0000008a18267221 */ /* 0x002fcc0000000000 */
[----:B------:R-:W0:Y:S01]  /*d460*/  MUFU.EX2 R133, R34 ;  /* 0x0000002200857308 */ /* 0x000e220000000800 */
[----:B---3--:R-:W-:Y:S01]  /*d470*/  FADD R36, R6, R134 ;  /* 0x0000008606247221 */ /* 0x008fe20000000000 */
[----:B------:R-:W-:Y:S01]  /*d480*/  FADD R40, R7, R40 ;  /* 0x0000002807287221 */ /* 0x000fe20000000000 */
[----:B----4-:R-:W-:Y:S01]  /*d490*/  FADD R37, R9, R136 ;  /* 0x0000008809257221 */ /* 0x010fe20000000000 */
[----:B------:R-:W-:Y:S01]  /*d4a0*/  FADD R38, R8, R38 ;  /* 0x0000002608267221 */ /* 0x000fe20000000000 */
[----:B-----5:R-:W-:Y:S01]  /*d4b0*/  FADD R36, R23, R36 ;  /* 0x0000002417247221 */ /* 0x020fe20000000000 */
[----:B------:R-:W-:Y:S02]  /*d4c0*/  FADD R40, R139, R40 ;  /* 0x000000288b287221 */ /* 0x000fe40000000000 */
[----:B--2---:R-:W-:Y:S01]  /*d4d0*/  FADD R38, R137, R38 ;  /* 0x0000002689267221 */ /* 0x004fe20000000000 */
[----:B------:R-:W-:Y:S02]  /*d4e0*/  FADD R37, R25, R37 ;  /* 0x0000002519257221 */ /* 0x000fe40000000000 */
[----:B------:R-:W1:Y:S02]  /*d4f0*/  SHFL.BFLY PT, R42, R40, 0x2, 0x1f ;  /* 0x0c401f00282a7f89 */ /* 0x000e6400000e0000 */
[----:B------:R-:W-:-:S02]  /*d500*/  FADD R37, R135, R37 ;  /* 0x0000002587257221 */ /* 0x000fc40000000000 */
[----:B------:R-:W2:Y:S01]  /*d510*/  SHFL.BFLY PT, R39, R38, 0x2, 0x1f ;  /* 0x0c401f0026277f89 */ /* 0x000ea200000e0000 */
[----:B0-----:R-:W-:-:S03]  /*d520*/  FADD R36, R133, R36 ;  /* 0x0000002485247221 */ /* 0x001fc60000000000 */
[----:B------:R-:W0:Y:S04]  /*d530*/  SHFL.BFLY PT, R35, R37, 0x2, 0x1f ;  /* 0x0c401f0025237f89 */ /* 0x000e2800000e0000 */
[----:B------:R-:W3:Y:S01]  /*d540*/  SHFL.BFLY PT, R34, R36, 0x2, 0x1f ;  /* 0x0c401f0024227f89 */ /* 0x000ee200000e0000 */
[----:B-1----:R-:W-:Y:S01]  /*d550*/  FADD R42, R40, R42 ;  /* 0x0000002a282a7221 */ /* 0x002fe20000000000 */
[----:B--2---:R-:W-:Y:S01]  /*d560*/  FADD R39, R38, R39 ;  /* 0x0000002726277221 */ /* 0x004fe20000000000 */
[----:B0-----:R-:W-:-:S04]  /*d570*/  FADD R35, R37, R35 ;  /* 0x0000002325237221 */ /* 0x001fc80000000000 */
[----:B------:R-:W0:Y:S01]  /*d580*/  SHFL.BFLY PT, R37, R39, 0x1, 0x1f ;  /* 0x0c201f0027257f89 */ /* 0x000e2200000e0000 */
[----:B---3--:R-:W-:-:S03]  /*d590*/  FADD R34, R36, R34 ;  /* 0x0000002224227221 */ /* 0x008fc60000000000 */
[----:B------:R-:W1:Y:S04]  /*d5a0*/  SHFL.BFLY PT, R36, R42, 0x1, 0x1f ;  /* 0x0c201f002a247f89 */ /* 0x000e6800000e0000 */
[----:B------:R-:W2:Y:S04]  /*d5b0*/  SHFL.BFLY PT, R40, R34, 0x1, 0x1f ;  /* 0x0c201f0022287f89 */ /* 0x000ea800000e0000 */
[----:B------:R-:W3:Y:S01]  /*d5c0*/  SHFL.BFLY PT, R38, R35, 0x1, 0x1f ;  /* 0x0c201f0023267f89 */ /* 0x000ee200000e0000 */
[----:B0-----:R-:W-:-:S03]  /*d5d0*/  FADD R37, R39, R37 ;  /* 0x0000002527257221 */ /* 0x001fc60000000000 */
[----:B------:R-:W4:Y:S01]  /*d5e0*/  LDL R39, [R1+0x3d0] ;  /* 0x0003d00001277983 */ /* 0x000f220000100800 */
[----:B-1----:R-:W-:-:S03]  /*d5f0*/  FADD R36, R42, R36 ;  /* 0x000000242a247221 */ /* 0x002fc60000000000 */
[----:B------:R-:W5:Y:S01]  /*d600*/  LDL R42, [R1+0x3b8] ;  /* 0x0003b800012a7983 */ /* 0x000f620000100800 */
[----:B--2---:R-:W-:Y:S01]  /*d610*/  FADD R40, R34, R40 ;  /* 0x0000002822287221 */ /* 0x004fe20000000000 */
[----:B------:R-:W-:Y:S02]  /*d620*/  IADD3 R34, P1, R45, UR5, RZ ;  /* 0x000000052d227c10 */ /* 0x000fe4000ff3e0ff */
[----:B------:R-:W-:Y:S04]  /*d630*/  @!P0 STS [R30+0x4000], R36 ;  /* 0x004000241e008388 */ /* 0x000fe80000000800 */
[----:B------:R0:W-:Y:S01]  /*d640*/  @!P0 STS [R33+0x4000], R37 ;  /* 0x0040002521008388 */ /* 0x0001e20000000800 */
[----:B---3--:R-:W-:-:S03]  /*d650*/  FADD R38, R35, R38 ;  /* 0x0000002623267221 */ /* 0x008fc60000000000 */
[----:B------:R-:W2:Y:S01]  /*d660*/  LDL R45, [R1+0x3b4] ;  /* 0x0003b400012d7983 */ /* 0x000ea20000100800 */
[----:B------:R-:W-:-:S03]  /*d670*/  IADD3.X R35, R44, UR10, RZ, P1, !PT ;  /* 0x0000000a2c237c10 */ /* 0x000fc60008ffe4ff */
[----:B------:R-:W3:Y:S04]  /*d680*/  LDL R44, [R1+0x3bc] ;  /* 0x0003bc00012c7983 */ /* 0x000ee80000100800 */
[----:B0-----:R-:W4:Y:S04]  /*d690*/  LDL R37, [R1+0x3a8] ;  /* 0x0003a80001257983 */ /* 0x001f280000100800 */
[----:B------:R0:W-:Y:S04]  /*d6a0*/  @!P0 STS [R32+0x4000], R38 ;  /* 0x0040002620008388 */ /* 0x0001e80000000800 */
[----:B------:R1:W-:Y:S01]  /*d6b0*/  @!P0 STS [R31+0x4000], R40 ;  /* 0x004000281f008388 */ /* 0x0003e20000000800 */
[----:B------:R-:W-:Y:S01]  /*d6c0*/  BAR.SYNC.DEFER_BLOCKING 0x0 ;  /* 0x0000000000007b1d */ /* 0x000fe20000010000 */
[----:B0-----:R-:W-:-:S05]  /*d6d0*/  LOP3.LUT R32, R210, 0xf, RZ, 0xc0, !PT ;  /* 0x0000000fd2207812 */ /* 0x001fca00078ec0ff */
[----:B-1----:R-:W5:Y:S04]  /*d6e0*/  LDL R40, [R1+0x3b0] ;  /* 0x0003b00001287983 */ /* 0x002f680000100800 */
[----:B------:R-:W5:Y:S04]  /*d6f0*/  LDL R38, [R1+0x3cc] ;  /* 0x0003cc0001267983 */ /* 0x000f680000100800 */
[----:B------:R-:W5:Y:S04]  /*d700*/  LDL R36, [R1+0x3c8] ;  /* 0x0003c80001247983 */ /* 0x000f680000100800 */
[----:B------:R-:W0:Y:S04]  /*d710*/  LDS R31, [R29+0x4000] ;  /* 0x004000001d1f7984 */ /* 0x000e280000000800 */
[----:B------:R-:W5:Y:S04]  /*d720*/  LDL R210, [R1+0x69c] ;  /* 0x00069c0001d27983 */ /* 0x000f680000100800 */
[----:B0-----:R-:W0:Y:S02]  /*d730*/  SHFL.BFLY PT, R30, R31, 0x2, 0x1f ;  /* 0x0c401f001f1e7f89 */ /* 0x001e2400000e0000 */
[----:B0-----:R-:W-:-:S05]  /*d740*/  FADD R31, R31, R30 ;  /* 0x0000001e1f1f7221 */ /* 0x001fca0000000000 */
[----:B------:R-:W0:Y:S01]  /*d750*/  SHFL.BFLY PT, R30, R31, 0x1, 0x1f ;  /* 0x0c201f001f1e7f89 */ /* 0x000e2200000e0000 */
[----:B------:R-:W-:Y:S02]  /*d760*/  IMAD R26, R26, 0x4, R32 ;  /* 0x000000041a1a7824 */ /* 0x000fe400078e0220 */
[----:B0-----:R-:W-:-:S05]  /*d770*/  FADD R31, R31, R30 ;  /* 0x0000001e1f1f7221 */ /* 0x001fca0000000000 */
[----:B------:R0:W-:Y:S01]  /*d780*/  @!P0 STS [R29+0x4000], R31 ;  /* 0x0040001f1d008388 */ /* 0x0001e20000000800 */
[----:B------:R-:W-:Y:S01]  /*d790*/  BAR.SYNC.DEFER_BLOCKING 0x0 ;  /* 0x0000000000007b1d */ /* 0x000fe20000010000 */
[----:B------:R-:W-:Y:S02]  /*d7a0*/  IADD3 R32, P1, R43, UR5, RZ ;  /* 0x000000052b207c10 */ /* 0x000fe4000ff3e0ff */
[----:B------:R-:W-:-:S03]  /*d7b0*/  IADD3 R30, P2, R126, UR5, RZ ;  /* 0x000000057e1e7c10 */ /* 0x000fc6000ff5e0ff */
[----:B------:R-:W5:Y:S01]  /*d7c0*/  LDL R43, [R1+0x3c4] ;  /* 0x0003c400012b7983 */ /* 0x000f620000100800 */
[----:B0-----:R-:W-:Y:S02]  /*d7d0*/  IADD3.X R31, R125, UR10, RZ, P2, !PT ;  /* 0x0000000a7d1f7c10 */ /* 0x001fe400097fe4ff */
[----:B------:R-:W-:Y:S01]  /*d7e0*/  IADD3.X R33, R47, UR10, RZ, P1, !PT ;  /* 0x0000000a2f217c10 */ /* 0x000fe20008ffe4ff */
[----:B------:R-:W5:Y:S04]  /*d7f0*/  LDL R29, [R1+0x3e4] ;  /* 0x0003e400011d7983 */ /* 0x000f680000100800 */
[----:B------:R-:W5:Y:S04]  /*d800*/  LDL R47, [R1+0x3d4] ;  /* 0x0003d400012f7983 */ /* 0x000f680000100800 */
[----:B------:R-:W5:Y:S04]  /*d810*/  LDL R126, [R1+0x53c] ;  /* 0x00053c00017e7983 */ /* 0x000f680000100800 */
[----:B------:R0:W5:Y:S04]  /*d820*/  LDG.E.U8 R221, desc[UR12][R34.64] ;  /* 0x0000000c22dd7981 */ /* 0x000168000c1e1100 */
[----:B------:R1:W5:Y:S04]  /*d830*/  LDG.E.U8 R219, desc[UR12][R30.64] ;  /* 0x0000000c1edb7981 */ /* 0x000368000c1e1100 */
[----:B------:R1:W5:Y:S01]  /*d840*/  LDG.E.U8 R217, desc[UR12][R32.64] ;  /* 0x0000000c20d97981 */ /* 0x000362000c1e1100 */
[----:B0-----:R-:W-:-:S03]  /*d850*/  IADD3 R34, P2, R124, UR5, RZ ;  /* 0x000000057c227c10 */ /* 0x001fc6000ff5e0ff */
[----:B------:R-:W5:Y:S01]  /*d860*/  LDL R124, [R1+0x530] ;  /* 0x00053000017c7983 */ /* 0x000f620000100800 */
[----:B------:R-:W-:-:S03]  /*d870*/  IADD3.X R35, R46, UR10, RZ, P2, !PT ;  /* 0x0000000a2e237c10 */ /* 0x000fc600097fe4ff */
[----:B------:R-:W5:Y:S01]  /*d880*/  LDL R46, [R1+0x3dc] ;  /* 0x0003dc00012e7983 */ /* 0x000f620000100800 */
[----:B-1----:R-:W-:Y:S02]  /*d890*/  IADD3 R30, P1, R118, UR5, RZ ;  /* 0x00000005761e7c10 */ /* 0x002fe4000ff3e0ff */
[----:B------:R-:W-:Y:S01]  /*d8a0*/  IADD3 R32, P2, R117, UR5, RZ ;  /* 0x0000000575207c10 */ /* 0x000fe2000ff5e0ff */
[----:B------:R2:W5:Y:S01]  /*d8b0*/  LDG.E.U8 R215, desc[UR12][R34.64] ;  /* 0x0000000c22d77981 */ /* 0x000562000c1e1100 */
[----:B------:R-:W-:-:S03]  /*d8c0*/  IADD3.X R31, R116, UR10, RZ, P1, !PT ;  /* 0x0000000a741f7c10 */ /* 0x000fc60008ffe4ff */
[----:B------:R-:W5:Y:S04]  /*d8d0*/  LDL R125, [R1+0x55c] ;  /* 0x00055c00017d7983 */ /* 0x000f680000100800 */
[----:B------:R3:W5:Y:S01]  /*d8e0*/  LDG.E.U8 R213, desc[UR12][R30.64] ;  /* 0x0000000c1ed57981 */ /* 0x000762000c1e1100 */
[----:B------:R-:W-:-:S03]  /*d8f0*/  FADD R201, -R0, R201 ;  /* 0x000000c900c97221 */ /* 0x000fc60000000100 */
[----:B------:R-:W-:Y:S04]  /*d900*/  LDS R27, [R27+0x4000] ;  /* 0x004000001b1b7984 */ /* 0x000fe80000000800 */
[----:B------:R-:W-:Y:S04]  /*d910*/  LDS R10, [R10+0x4000] ;  /* 0x004000000a0a7984 */ /* 0x000fe80000000800 */
[----:B------:R-:W-:Y:S01]  /*d920*/  LDS R5, [R5+0x4000] ;  /* 0x0040000005057984 */ /* 0x000fe20000000800 */
[----:B--2---:R-:W-:-:S03]  /*d930*/  IADD3 R34, P1, R45, UR5, RZ ;  /* 0x000000052d227c10 */ /* 0x004fc6000ff3e0ff */
[----:B------:R-:W2:Y:S01]  /*d940*/  LDL R45, [R1+0x3d8] ;  /* 0x0003d800012d7983 */ /* 0x000ea20000100800 */
[----:B----4-:R-:W-:-:S03]  /*d950*/  IADD3.X R33, R37, UR10, RZ, P2, !PT ;  /* 0x0000000a25217c10 */ /* 0x010fc600097fe4ff */
[----:B------:R-:W4:Y:S01]  /*d960*/  LDL R37, [R1+0x3ec] ;  /* 0x0003ec0001257983 */ /* 0x000f220000100800 */
[----:B---3--:R-:W-:-:S03]  /*d970*/  IADD3 R30, P2, R44, UR5, RZ ;  /* 0x000000052c1e7c10 */ /* 0x008fc6000ff5e0ff */
[----:B------:R-:W3:Y:S01]  /*d980*/  LDL R44, [R1+0x3e0] ;  /* 0x0003e000012c7983 */ /* 0x000ee20000100800 */
[----:B-----5:R-:W-:-:S03]  /*d990*/  IADD3.X R31, R42, UR10, RZ, P2, !PT ;  /* 0x0000000a2a1f7c10 */ /* 0x020fc600097fe4ff */
[----:B------:R-:W5:Y:S04]  /*d9a0*/  LDG.E.U8 R207, desc[UR12][R32.64] ;  /* 0x0000000c20cf7981 */ /* 0x000f68000c1e1100 */
[----:B------:R-:W5:Y:S04]  /*d9b0*/  LDL R42, [R1+0x3fc] ;  /* 0x0003fc00012a7983 */ /* 0x000f680000100800 */
[----:B------:R-:W5:Y:S01]  /*d9c0*/  LDG.E.U8 R199, desc[UR12][R30.64] ;  /* 0x0000000c1ec77981 */ /* 0x000f62000c1e1100 */
[----:B------:R-:W-:-:S03]  /*d9d0*/  IADD3.X R35, R40, UR10, RZ, P1, !PT ;  /* 0x0000000a28237c10 */ /* 0x000fc60008ffe4ff */
[----:B------:R-:W5:Y:S04]  /*d9e0*/  LDL R40, [R1+0x3f4] ;  /* 0x0003f40001287983 */ /* 0x000f680000100800 */
[----:B------:R0:W5:Y:S02]  /*d9f0*/  LDG.E.U8 R203, desc[UR12][R34.64] ;  /* 0x0000000c22cb7981 */ /* 0x000164000c1e1100 */
[----:B0-----:R-:W-:Y:S02]  /*da00*/  IADD3 R34, P2, R38, UR5, RZ ;  /* 0x0000000526227c10 */ /* 0x001fe4000ff5e0ff */
[----:B------:R-:W5:Y:S02]  /*da10*/  LDL R38, [R1+0x3f0] ;  /* 0x0003f00001267983 */ /* 0x000f640000100800 */
[----:B------:R-:W-:-:S02]  /*da20*/  IADD3.X R35, R36, UR10, RZ, P2, !PT ;  /* 0x0000000a24237c10 */ /* 0x000fc400097fe4ff */
[----:B------:R-:W5:Y:S04]  /*da30*/  LDL R36, [R1+0x40c] ;  /* 0x00040c0001247983 */ /* 0x000f680000100800 */
[----:B------:R0:W5:Y:S01]  /*da40*/  LDG.E.U8 R195, desc[UR12][R34.64] ;  /* 0x0000000c22c37981 */ /* 0x000162000c1e1100 */
[----:B------:R-:W-:-:S03]  /*da50*/  IADD3 R32, P1, R43, UR5, RZ ;  /* 0x000000052b207c10 */ /* 0x000fc6000ff3e0ff */
[----:B------:R-:W5:Y:S01]  /*da60*/  LDL R43, [R1+0x3e8] ;  /* 0x0003e800012b7983 */ /* 0x000f620000100800 */
[----:B------:R-:W-:-:S03]  /*da70*/  IADD3.X R33, R112, UR10, RZ, P1, !PT ;  /* 0x0000000a70217c10 */ /* 0x000fc60008ffe4ff */
[----:B------:R-:W5:Y:S01]  /*da80*/  LDL R112, [R1+0x404] ;  /* 0x0004040001707983 */ /* 0x000f620000100800 */
[----:B------:R-:W-:-:S03]  /*da90*/  IADD3 R30, P1, R47, UR5, RZ ;  /* 0x000000052f1e7c10 */ /* 0x000fc6000ff3e0ff */
[----:B------:R-:W5:Y:S01]  /*daa0*/  LDL R47, [R1+0x3f8] ;  /* 0x0003f800012f7983 */ /* 0x000f620000100800 */
[----:B------:R-:W-:-:S03]  /*dab0*/  IADD3.X R31, R39, UR10, RZ, P1, !PT ;  /* 0x0000000a271f7c10 */ /* 0x000fc60008ffe4ff */
[----:B------:R1:W5:Y:S01]  /*dac0*/  LDG.E.U8 R197, desc[UR12][R32.64] ;  /* 0x0000000c20c57981 */ /* 0x000362000c1e1100 */
[----:B0-----:R-:W-:-:S03]  /*dad0*/  IADD3 R34, P1, R29, UR5, RZ ;  /* 0x000000051d227c10 */ /* 0x001fc6000ff3e0ff */
[----:B------:R-:W5:Y:S04]  /*dae0*/  LDL R39, [R1+0x414] ;  /* 0x0004140001277983 */ /* 0x000f680000100800 */
[----:B------:R-:W5:Y:S04]  /*daf0*/  LDL R29, [R1+0x408] ;  /* 0x00040800011d7983 */ /* 0x000f680000100800 */
[----:B------:R4:W5:Y:S01]  /*db00*/  LDG.E.U8 R193, desc[UR12][R30.64] ;  /* 0x0000000c1ec17981 */ /* 0x000962000c1e1100 */
[----:B-1----:R-:W-:-:S03]  /*db10*/  IADD3 R32, P2, R46, UR5, RZ ;  /* 0x000000052e207c10 */ /* 0x002fc6000ff5e0ff */
[----:B------:R-:W5:Y:S01]  /*db20*/  LDL R46, [R1+0x400] ;  /* 0x00040000012e7983 */ /* 0x000f620000100800 */
[----:B--2---:R-:W-:-:S03]  /*db30*/  IADD3.X R33, R45, UR10, RZ, P2, !PT ;  /* 0x0000000a2d217c10 */ /* 0x004fc600097fe4ff */
[----:B------:R-:W2:Y:S04]  /*db40*/  LDL R45, [R1+0x41c] ;  /* 0x00041c00012d7983 */ /* 0x000ea80000100800 */
[----:B------:R5:W2:Y:S01]  /*db50*/  LDG.E.U8 R191, desc[UR12][R32.64] ;  /* 0x0000000c20bf7981 */ /* 0x000aa2000c1e1100 */
[----:B----4-:R-:W-:-:S03]  /*db60*/  IADD3 R30, P2, R37, UR5, RZ ;  /* 0x00000005251e7c10 */ /* 0x010fc6000ff5e0ff */
[----:B------:R-:W4:Y:S01]  /*db70*/  LDL R37, [R1+0x410] ;  /* 0x0004100001257983 */ /* 0x000f220000100800 */
[----:B---3--:R-:W-:-:S03]  /*db80*/  IADD3.X R35, R44, UR10, RZ, P1, !PT ;  /* 0x0000000a2c237c10 */ /* 0x008fc60008ffe4ff */
[----:B------:R-:W3:Y:S04]  /*db90*/  LDL R44, [R1+0x424] ;  /* 0x00042400012c7983 */ /* 0x000ee80000100800 */
[----:B------:R0:W3:Y:S01]  /*dba0*/  LDG.E.U8 R189, desc[UR12][R34.64] ;  /* 0x0000000c22bd7981 */ /* 0x0000e2000c1e1100 */
[----:B-----5:R-:W-:-:S03]  /*dbb0*/  IADD3 R32, P1, R40, UR5, RZ ;  /* 0x0000000528207c10 */ /* 0x020fc6000ff3e0ff */
[----:B------:R-:W5:Y:S01]  /*dbc0*/  LDL R40, [R1+0x418] ;  /* 0x0004180001287983 */ /* 0x000f620000100800 */
[----:B------:R-:W-:-:S03]  /*dbd0*/  IADD3.X R33, R38, UR10, RZ, P1, !PT ;  /* 0x0000000a26217c10 */ /* 0x000fc60008ffe4ff */
[----:B------:R-:W5:Y:S04]  /*dbe0*/  LDL R38, [R1+0x434] ;  /* 0x0004340001267983 */ /* 0x000f680000100800 */
        /* <DEDUP_REMOVED lines=13> */
[----:B------:R0:W5:Y:S04]  /*dcc0*/  LDG.E.U8 R183, desc[UR12][R34.64] ;  /* 0x0000000c22b77981 */ /* 0x000168000c1e1100 */
[----:B------:R-:W5:Y:S01]  /*dcd0*/  LDL R29, [R1+0x44c] ;  /* 0x00044c00011d7983 */ /* 0x000f620000100800 */
[----:B------:R-:W-:-:S03]  /*dce0*/  IADD3.X R31, R46, UR10, RZ, P1, !PT ;  /* 0x0000000a2e1f7c10 */ /* 0x000fc60008ffe4ff */
[----:B------:R-:W5:Y:S01]  /*dcf0*/  LDL R46, [R1+0x444] ;  /* 0x00044400012e7983 */ /* 0x000f620000100800 */
[----:B0-----:R-:W-:-:S03]  /*dd00*/  IADD3 R34, P1, R39, UR5, RZ ;  /* 0x0000000527227c10 */ /* 0x001fc6000ff3e0ff */
[----:B------:R-:W5:Y:S04]  /*dd10*/  LDL R39, [R1+0x438] ;  /* 0x0004380001277983 */ /* 0x000f680000100800 */
[----:B------:R2:W5:Y:S04]  /*dd20*/  LDG.E.U8 R181, desc[UR12][R30.64] ;  /* 0x0000000c1eb57981 */ /* 0x000568000c1e1100 */
[----:B------:R3:W5:Y:S01]  /*dd30*/  LDG.E.U8 R179, desc[UR12][R32.64] ;  /* 0x0000000c20b37981 */ /* 0x000762000c1e1100 */
[----:B--2---:R-:W-:-:S03]  /*dd40*/  IADD3 R30, P2, R45, UR5, RZ ;  /* 0x000000052d1e7c10 */ /* 0x004fc6000ff5e0ff */
[----:B------:R-:W2:Y:S01]  /*dd50*/  LDL R45, [R1+0x440] ;  /* 0x00044000012d7983 */ /* 0x000ea20000100800 */
[----:B----4-:R-:W-:-:S03]  /*dd60*/  IADD3.X R35, R37, UR10, RZ, P1, !PT ;  /* 0x0000000a25237c10 */ /* 0x010fc60008ffe4ff */
[----:B------:R-:W4:Y:S01]  /*dd70*/  LDL R37, [R1+0x454] ;  /* 0x0004540001257983 */ /* 0x000f220000100800 */
[----:B---3--:R-:W-:-:S03]  /*dd80*/  IADD3 R32, P1, R44, UR5, RZ ;  /* 0x000000052c207c10 */ /* 0x008fc6000ff3e0ff */
[----:B------:R-:W3:Y:S04]  /*dd90*/  LDL R44, [R1+0x448] ;  /* 0x00044800012c7983 */ /* 0x000ee80000100800 */
[----:B------:R0:W3:Y:S01]  /*dda0*/  LDG.E.U8 R177, desc[UR12][R34.64] ;  /* 0x0000000c22b17981 */ /* 0x0000e2000c1e1100 */
[----:B-----5:R-:W-:-:S03]  /*ddb0*/  IADD3.X R31, R40, UR10, RZ, P2, !PT ;  /* 0x0000000a281f7c10 */ /* 0x020fc600097fe4ff */
[----:B------:R-:W5:Y:S04]  /*ddc0*/  LDL R40, [R1+0x45c] ;  /* 0x00045c0001287983 */ /* 0x000f680000100800 */
[----:B------:R1:W5:Y:S01]  /*ddd0*/  LDG.E.U8 R175, desc[UR12][R30.64] ;  /* 0x0000000c1eaf7981 */ /* 0x000362000c1e1100 */
[----:B0-----:R-:W-:-:S03]  /*dde0*/  IADD3 R34, P2, R43, UR5, RZ ;  /* 0x000000052b227c10 */ /* 0x001fc6000ff5e0ff */
[----:B------:R-:W5:Y:S01]  /*ddf0*/  LDL R43, [R1+0x450] ;  /* 0x00045000012b7983 */ /* 0x000f620000100800 */
[----:B------:R-:W-:-:S03]  /*de00*/  IADD3.X R33, R42, UR10, RZ, P1, !PT ;  /* 0x0000000a2a217c10 */ /* 0x000fc60008ffe4ff */
[----:B------:R-:W5:Y:S01]  /*de10*/  LDL R42, [R1+0x464] ;  /* 0x00046400012a7983 */ /* 0x000f620000100800 */
[----:B-1----:R-:W-:-:S03]  /*de20*/  IADD3 R30, P1, R38, UR5, RZ ;  /* 0x00000005261e7c10 */ /* 0x002fc6000ff3e0ff */
[----:B------:R-:W5:Y:S04]  /*de30*/  LDL R38, [R1+0x458] ;  /* 0x0004580001267983 */ /* 0x000f680000100800 */
[----:B------:R0:W5:Y:S01]  /*de40*/  LDG.E.U8 R173, desc[UR12][R32.64] ;  /* 0x0000000c20ad7981 */ /* 0x000162000c1e1100 */
[----:B------:R-:W-:-:S03]  /*de50*/  IADD3.X R31, R36, UR10, RZ, P1, !PT ;  /* 0x0000000a241f7c10 */ /* 0x000fc60008ffe4ff */
[----:B------:R-:W5:Y:S01]  /*de60*/  LDL R36, [R1+0x474] ;  /* 0x0004740001247983 */ /* 0x000f620000100800 */
[----:B------:R-:W-:-:S03]  /*de70*/  IADD3.X R35, R112, UR10, RZ, P2, !PT ;  /* 0x0000000a70237c10 */ /* 0x000fc600097fe4ff */
[----:B------:R-:W5:Y:S01]  /*de80*/  LDL R112, [R1+0x46c] ;  /* 0x00046c0001707983 */ /* 0x000f620000100800 */
[----:B0-----:R-:W-:-:S03]  /*de90*/  IADD3 R32, P2, R47, UR5, RZ ;  /* 0x000000052f207c10 */ /* 0x001fc6000ff5e0ff */
[----:B------:R-:W5:Y:S04]  /*dea0*/  LDL R47, [R1+0x460] ;  /* 0x00046000012f7983 */ /* 0x000f680000100800 */
[----:B------:R0:W5:Y:S04]  /*deb0*/  LDG.E.U8 R171, desc[UR12][R34.64] ;  /* 0x0000000c22ab7981 */ /* 0x000168000c1e1100 */
[----:B------:R1:W5:Y:S01]  /*dec0*/  LDG.E.U8 R169, desc[UR12][R30.64] ;  /* 0x0000000c1ea97981 */ /* 0x000362000c1e1100 */
[----:B------:R-:W-:-:S03]  /*ded0*/  IADD3.X R33, R39, UR10, RZ, P2, !PT ;  /* 0x0000000a27217c10 */ /* 0x000fc600097fe4ff */
[----:B------:R-:W5:Y:S01]  /*dee0*/  LDL R39, [R1+0x47c] ;  /* 0x00047c0001277983 */ /* 0x000f620000100800 */
[----:B0-----:R-:W-:-:S03]  /*def0*/  IADD3 R34, P1, R46, UR5, RZ ;  /* 0x000000052e227c10 */ /* 0x001fc6000ff3e0ff */
[----:B------:R-:W5:Y:S01]  /*df00*/  LDL R46, [R1+0x468] ;  /* 0x00046800012e7983 */ /* 0x000f620000100800 */
[----:B-1----:R-:W-:-:S03]  /*df10*/  IADD3 R30, P2, R29, UR5, RZ ;  /* 0x000000051d1e7c10 */ /* 0x002fc6000ff5e0ff */
[----:B------:R-:W5:Y:S04]  /*df20*/  LDL R29, [R1+0x470] ;  /* 0x00047000011d7983 */ /* 0x000f680000100800 */
[----:B------:R4:W5:Y:S01]  /*df30*/  LDG.E.U8 R167, desc[UR12][R32.64] ;  /* 0x0000000c20a77981 */ /* 0x000962000c1e1100 */
        /* <DEDUP_REMOVED lines=11> */
[----:B------:R-:W5:Y:S01]  /*dff0*/  LDL R43, [R1+0x494] ;  /* 0x00049400012b7983 */ /* 0x000f620000100800 */
[----:B0-----:R-:W-:-:S03]  /*e000*/  IADD3 R30, P1, R42, UR5, RZ ;  /* 0x000000052a1e7c10 */ /* 0x001fc6000ff3e0ff */
[----:B------:R-:W5:Y:S01]  /*e010*/  LDL R42, [R1+0x488] ;  /* 0x00048800012a7983 */ /* 0x000f620000100800 */
[----:B------:R-:W-:-:S03]  /*e020*/  IADD3.X R35, R38, UR10, RZ, P2, !PT ;  /* 0x0000000a26237c10 */ /* 0x000fc600097fe4ff */
[----:B------:R-:W5:Y:S04]  /*e030*/  LDL R38, [R1+0x49c] ;  /* 0x00049c0001267983 */ /* 0x000f680000100800 */
[----:B------:R0:W5:Y:S04]  /*e040*/  LDG.E.U8 R161, desc[UR12][R32.64] ;  /* 0x0000000c20a17981 */ /* 0x000168000c1e1100 */
[----:B------:R1:W5:Y:S01]  /*e050*/  LDG.E.U8 R160, desc[UR12][R34.64] ;  /* 0x0000000c22a07981 */ /* 0x000362000c1e1100 */
[----:B------:R-:W-:Y:S02]  /*e060*/  IADD3.X R31, R47, UR10, RZ, P1, !PT ;  /* 0x0000000a2f1f7c10 */ /* 0x000fe40008ffe4ff */
[----:B0-----:R-:W-:Y:S01]  /*e070*/  IADD3 R32, P2, R112, UR5, RZ ;  /* 0x0000000570207c10 */ /* 0x001fe2000ff5e0ff */
[----:B------:R-:W5:Y:S01]  /*e080*/  LDL R47, [R1+0x4ac] ;  /* 0x0004ac00012f7983 */ /* 0x000f620000100800 */
[----:B-1----:R-:W-:-:S03]  /*e090*/  IADD3 R34, P1, R36, UR5, RZ ;  /* 0x0000000524227c10 */ /* 0x002fc6000ff3e0ff */
[----:B------:R-:W5:Y:S04]  /*e0a0*/  LDL R112, [R1+0x4a4] ;  /* 0x0004a40001707983 */ /* 0x000f680000100800 */
        /* <DEDUP_REMOVED lines=15> */
[----:B------:R-:W3:Y:S01]  /*e1a0*/  LDL R44, [R1+0x4c4] ;  /* 0x0004c400012c7983 */ /* 0x000ee20000100800 */
[----:B-----5:R-:W-:-:S03]  /*e1b0*/  IADD3.X R33, R40, UR10, RZ, P1, !PT ;  /* 0x0000000a28217c10 */ /* 0x020fc60008ffe4ff */
[----:B------:R0:W5:Y:S04]  /*e1c0*/  LDG.E.U8 R40, desc[UR12][R30.64] ;  /* 0x0000000c1e287981 */ /* 0x000168000c1e1100 */
[----:B------:R1:W5:Y:S01]  /*e1d0*/  LDG.E.U8 R154, desc[UR12][R32.64] ;  /* 0x0000000c209a7981 */ /* 0x000362000c1e1100 */
[----:B0-----:R-:W-:-:S03]  /*e1e0*/  IADD3 R30, P1, R43, UR5, RZ ;  /* 0x000000052b1e7c10 */ /* 0x001fc6000ff3e0ff */
[----:B------:R-:W5:Y:S01]  /*e1f0*/  LDL R43, [R1+0x4b8] ;  /* 0x0004b800012b7983 */ /* 0x000f620000100800 */
[----:B------:R-:W-:-:S03]  /*e200*/  IADD3.X R35, R42, UR10, RZ, P2, !PT ;  /* 0x0000000a2a237c10 */ /* 0x000fc600097fe4ff */
[----:B------:R-:W5:Y:S01]  /*e210*/  LDL R42, [R1+0x4cc] ;  /* 0x0004cc00012a7983 */ /* 0x000f620000100800 */
[----:B-1----:R-:W-:-:S03]  /*e220*/  IADD3 R32, P2, R38, UR5, RZ ;  /* 0x0000000526207c10 */ /* 0x002fc6000ff5e0ff */
[----:B------:R-:W5:Y:S01]  /*e230*/  LDL R38, [R1+0x4c0] ;  /* 0x0004c00001267983 */ /* 0x000f620000100800 */
[----:B------:R-:W-:-:S03]  /*e240*/  IADD3.X R31, R113, UR10, RZ, P1, !PT ;  /* 0x0000000a711f7c10 */ /* 0x000fc60008ffe4ff */
[----:B------:R0:W5:Y:S04]  /*e250*/  LDG.E.U8 R131, desc[UR12][R34.64] ;  /* 0x0000000c22837981 */ /* 0x000168000c1e1100 */
[----:B------:R-:W5:Y:S04]  /*e260*/  LDL R113, [R1+0x4c8] ;  /* 0x0004c80001717983 */ /* 0x000f680000100800 */
        /* <DEDUP_REMOVED lines=14> */
[----:B------:R3:W5:Y:S01]  /*e350*/  LDG.E.U8 R130, desc[UR12][R30.64] ;  /* 0x0000000c1e827981 */ /* 0x000762000c1e1100 */
[----:B--2---:R-:W-:-:S03]  /*e360*/  IADD3.X R33, R45, UR10, RZ, P1, !PT ;  /* 0x0000000a2d217c10 */ /* 0x004fc60008ffe4ff */
[----:B------:R-:W2:Y:S04]  /*e370*/  LDL R45, [R1+0x4f4] ;  /* 0x0004f400012d7983 */ /* 0x000ea80000100800 */
[----:B------:R0:W2:Y:S01]  /*e380*/  LDG.E.U8 R116, desc[UR12][R32.64] ;  /* 0x0000000c20747981 */ /* 0x0000a2000c1e1100 */
[----:B----4-:R-:W-:-:S03]  /*e390*/  IADD3 R34, P2, R37, UR5, RZ ;  /* 0x0000000525227c10 */ /* 0x010fc6000ff5e0ff */
[----:B------:R-:W4:Y:S01]  /*e3a0*/  LDL R37, [R1+0x4e0] ;  /* 0x0004e00001257983 */ /* 0x000f220000100800 */
[----:B---3--:R-:W-:-:S03]  /*e3b0*/  IADD3 R30, P1, R44, UR5, RZ ;  /* 0x000000052c1e7c10 */ /* 0x008fc6000ff3e0ff */
[----:B------:R-:W3:Y:S01]  /*e3c0*/  LDL R44, [R1+0x4e8] ;  /* 0x0004e800012c7983 */ /* 0x000ee20000100800 */
[----:B-----5:R-:W-:-:S03]  /*e3d0*/  IADD3.X R35, R43, UR10, RZ, P2, !PT ;  /* 0x0000000a2b237c10 */ /* 0x020fc600097fe4ff */
[----:B------:R-:W5:Y:S01]  /*e3e0*/  LDL R43, [R1+0x4fc] ;  /* 0x0004fc00012b7983 */ /* 0x000f620000100800 */
[----:B0-----:R-:W-:-:S03]  /*e3f0*/  IADD3 R32, P2, R42, UR5, RZ ;  /* 0x000000052a207c10 */ /* 0x001fc6000ff5e0ff */
[----:B------:R-:W5:Y:S01]  /*e400*/  LDL R42, [R1+0x4f0] ;  /* 0x0004f000012a7983 */ /* 0x000f620000100800 */
[----:B------:R-:W-:-:S03]  /*e410*/  IADD3.X R31, R38, UR10, RZ, P1, !PT ;  /* 0x0000000a261f7c10 */ /* 0x000fc60008ffe4ff */
[----:B------:R0:W5:Y:S04]  /*e420*/  LDG.E.U8 R38, desc[UR12][R34.64] ;  /* 0x0000000c22267981 */ /* 0x000168000c1e1100 */
[----:B------:R1:W5:Y:S01]  /*e430*/  LDG.E.U8 R152, desc[UR12][R30.64] ;  /* 0x0000000c1e987981 */ /* 0x000362000c1e1100 */
[----:B------:R-:W-:-:S03]  /*e440*/  IADD3.X R33, R113, UR10, RZ, P2, !PT ;  /* 0x0000000a71217c10 */ /* 0x000fc600097fe4ff */
[----:B------:R-:W5:Y:S01]  /*e450*/  LDL R113, [R1+0x508] ;  /* 0x0005080001717983 */ /* 0x000f620000100800 */
[----:B0-----:R-:W-:-:S03]  /*e460*/  IADD3 R34, P1, R114, UR5, RZ ;  /* 0x0000000572227c10 */ /* 0x001fc6000ff3e0ff */
[----:B------:R-:W5:Y:S04]  /*e470*/  LDL R114, [R1+0x4f8] ;  /* 0x0004f80001727983 */ /* 0x000f680000100800 */
[----:B------:R-:W5:Y:S01]  /*e480*/  LDG.E.U8 R129, desc[UR12][R32.64] ;  /* 0x0000000c20817981 */ /* 0x000f62000c1e1100 */
[----:B------:R-:W-:-:S03]  /*e490*/  IADD3.X R35, R112, UR10, RZ, P1, !PT ;  /* 0x0000000a70237c10 */ /* 0x000fc60008ffe4ff */
[----:B------:R-:W5:Y:S01]  /*e4a0*/  LDL R112, [R1+0x514] ;  /* 0x0005140001707983 */ /* 0x000f620000100800 */
[----:B-1----:R-:W-:-:S03]  /*e4b0*/  IADD3 R30, P2, R36, UR5, RZ ;  /* 0x00000005241e7c10 */ /* 0x002fc6000ff5e0ff */
[----:B------:R-:W5:Y:S04]  /*e4c0*/  LDL R36, [R1+0x500] ;  /* 0x0005000001247983 */ /* 0x000f680000100800 */
[----:B------:R0:W5:Y:S01]  /*e4d0*/  LDG.E.U8 R115, desc[UR12][R34.64] ;  /* 0x0000000c22737981 */ /* 0x000162000c1e1100 */
[----:B------:R-:W-:-:S03]  /*e4e0*/  IADD3.X R31, R29, UR10, RZ, P2, !PT ;  /* 0x0000000a1d1f7c10 */ /* 0x000fc600097fe4ff */
[----:B------:R-:W5:Y:S01]  /*e4f0*/  LDL R29, [R1+0x51c] ;  /* 0x00051c00011d7983 */ /* 0x000f620000100800 */
[----:B0-----:R-:W-:-:S03]  /*e500*/  IADD3 R34, P2, R46, UR5, RZ ;  /* 0x000000052e227c10 */ /* 0x001fc6000ff5e0ff */
[----:B------:R-:W5:Y:S01]  /*e510*/  LDL R46, [R1+0x510] ;  /* 0x00051000012e7983 */ /* 0x000f620000100800 */
[----:B------:R-:W-:-:S03]  /*e520*/  IADD3 R32, P1, R47, UR5, RZ ;  /* 0x000000052f207c10 */ /* 0x000fc6000ff3e0ff */
[----:B------:R-:W5:Y:S01]  /*e530*/  LDL R47, [R1+0x524] ;  /* 0x00052400012f7983 */ /* 0x000f620000100800 */
[----:B----4-:R-:W-:-:S03]  /*e540*/  IADD3.X R33, R37, UR10, RZ, P1, !PT ;  /* 0x0000000a25217c10 */ /* 0x010fc60008ffe4ff */
[----:B------:R2:W4:Y:S01]  /*e550*/  LDG.E.U8 R37, desc[UR12][R30.64] ;  /* 0x0000000c1e257981 */ /* 0x000522000c1e1100 */
[----:B---3--:R-:W-:-:S03]  /*e560*/  IADD3.X R35, R44, UR10, RZ, P2, !PT ;  /* 0x0000000a2c237c10 */ /* 0x008fc600097fe4ff */
[----:B------:R-:W3:Y:S04]  /*e570*/  LDL R44, [R1+0x52c] ;  /* 0x00052c00012c7983 */ /* 0x000ee80000100800 */
[----:B------:R5:W4:Y:S01]  /*e580*/  LDG.E.U8 R151, desc[UR12][R32.64] ;  /* 0x0000000c20977981 */ /* 0x000b22000c1e1100 */
[----:B--2---:R-:W-:-:S03]  /*e590*/  IADD3 R30, P1, R45, UR5, RZ ;  /* 0x000000052d1e7c10 */ /* 0x004fc6000ff3e0ff */
[----:B------:R-:W2:Y:S04]  /*e5a0*/  LDL R45, [R1+0x518] ;  /* 0x00051800012d7983 */ /* 0x000ea80000100800 */
[----:B------:R0:W4:Y:S01]  /*e5b0*/  LDG.E.U8 R128, desc[UR12][R34.64] ;  /* 0x0000000c22807981 */ /* 0x000122000c1e1100 */
[----:B-----5:R-:W-:-:S03]  /*e5c0*/  IADD3 R32, P2, R43, UR5, RZ ;  /* 0x000000052b207c10 */ /* 0x020fc6000ff5e0ff */
[----:B------:R-:W5:Y:S01]  /*e5d0*/  LDL R43, [R1+0x520] ;  /* 0x00052000012b7983 */ /* 0x000f620000100800 */
[----:B------:R-:W-:-:S03]  /*e5e0*/  IADD3.X R31, R42, UR10, RZ, P1, !PT ;  /* 0x0000000a2a1f7c10 */ /* 0x000fc60008ffe4ff */
[----:B------:R-:W4:Y:S01]  /*e5f0*/  LDL R42, [R1+0x534] ;  /* 0x00053400012a7983 */ /* 0x000f220000100800 */
[----:B0-----:R-:W-:-:S03]  /*e600*/  IADD3 R34, P1, R121, UR5, RZ ;  /* 0x0000000579227c10 */ /* 0x001fc6000ff3e0ff */
[----:B------:R-:W4:Y:S01]  /*e610*/  LDL R121, [R1+0x544] ;  /* 0x0005440001797983 */ /* 0x000f220000100800 */
[----:B------:R-:W-:-:S03]  /*e620*/  IADD3.X R33, R114, UR10, RZ, P2, !PT ;  /* 0x0000000a72217c10 */ /* 0x000fc600097fe4ff */
[----:B------:R0:W4:Y:S02]  /*e630*/  LDG.E.U8 R114, desc[UR12][R30.64] ;  /* 0x0000000c1e727981 */ /* 0x000124000c1e1100 */
[----:B0-----:R-:W-:Y:S02]  /*e640*/  IADD3 R30, P2, R120, UR5, RZ ;  /* 0x00000005781e7c10 */ /* 0x001fe4000ff5e0ff */
[----:B------:R-:W-:Y:S01]  /*e650*/  IADD3.X R35, R36, UR10, RZ, P1, !PT ;  /* 0x0000000a24237c10 */ /* 0x000fe20008ffe4ff */
[----:B------:R-:W4:Y:S01]  /*e660*/  LDL R120, [R1+0x54c] ;  /* 0x00054c0001787983 */ /* 0x000f220000100800 */
[----:B------:R-:W-:-:S03]  /*e670*/  IADD3.X R31, R113, UR10, RZ, P2, !PT ;  /* 0x0000000a711f7c10 */ /* 0x000fc600097fe4ff */
[----:B------:R0:W4:Y:S04]  /*e680*/  LDG.E.U8 R36, desc[UR12][R32.64] ;  /* 0x0000000c20247981 */ /* 0x000128000c1e1100 */
[----:B------:R1:W4:Y:S04]  /*e690*/  LDG.E.U8 R150, desc[UR12][R34.64] ;  /* 0x0000000c22967981 */ /* 0x000328000c1e1100 */
[----:B------:R1:W4:Y:S01]  /*e6a0*/  LDG.E.U8 R127, desc[UR12][R30.64] ;  /* 0x0000000c1e7f7981 */ /* 0x000322000c1e1100 */
[----:B0-----:R-:W-:-:S03]  /*e6b0*/  IADD3 R32, P1, R112, UR5, RZ ;  /* 0x0000000570207c10 */ /* 0x001fc6000ff3e0ff */
[----:B------:R-:W4:Y:S01]  /*e6c0*/  LDL R112, [R1+0x538] ;  /* 0x0005380001707983 */ /* 0x000f220000100800 */
[----:B-1----:R-:W-:-:S03]  /*e6d0*/  IADD3 R34, P2, R29, UR5, RZ ;  /* 0x000000051d227c10 */ /* 0x002fc6000ff5e0ff */
[----:B------:R-:W4:Y:S01]  /*e6e0*/  LDL R29, [R1+0x540] ;  /* 0x00054000011d7983 */ /* 0x000f220000100800 */
[----:B------:R-:W-:-:S03]  /*e6f0*/  IADD3.X R33, R46, UR10, RZ, P1, !PT ;  /* 0x0000000a2e217c10 */ /* 0x000fc60008ffe4ff */
[----:B------:R-:W4:Y:S04]  /*e700*/  LDL R46, [R1+0x554] ;  /* 0x00055400012e7983 */ /* 0x000f280000100800 */
[----:B------:R3:W4:Y:S01]  /*e710*/  LDG.E.U8 R113, desc[UR12][R32.64] ;  /* 0x0000000c20717981 */ /* 0x000722000c1e1100 */
[----:B------:R-:W-:-:S03]  /*e720*/  IADD3 R30, P1, R47, UR5, RZ ;  /* 0x000000052f1e7c10 */ /* 0x000fc6000ff3e0ff */
[----:B------:R-:W4:Y:S01]  /*e730*/  LDL R47, [R1+0x558] ;  /* 0x00055800012f7983 */ /* 0x000f220000100800 */
[----:B--2---:R-:W-:-:S03]  /*e740*/  IADD3.X R35, R45, UR10, RZ, P2, !PT ;  /* 0x0000000a2d237c10 */ /* 0x004fc600097fe4ff */
[----:B------:R-:W2:Y:S01]  /*e750*/  LDL R45, [R1+0x550] ;  /* 0x00055000012d7983 */ /* 0x000ea20000100800 */
[----:B---3--:R-:W-:-:S03]  /*e760*/  IADD3 R32, P2, R44, UR5, RZ ;  /* 0x000000052c207c10 */ /* 0x008fc6000ff5e0ff */
[----:B------:R-:W3:Y:S01]  /*e770*/  LDL R44, [R1+0x564] ;  /* 0x00056400012c7983 */ /* 0x000ee20000100800 */
[----:B------:R-:W-:-:S03]  /*e780*/  IADD3.X R33, R123, UR10, RZ, P2, !PT ;  /* 0x0000000a7b217c10 */ /* 0x000fc600097fe4ff */
[----:B------:R-:W3:Y:S04]  /*e790*/  LDL R123, [R1+0x56c] ;  /* 0x00056c00017b7983 */ /* 0x000ee80000100800 */
[----:B------:R-:W3:Y:S01]  /*e7a0*/  LDG.E.U8 R35, desc[UR12][R34.64] ;  /* 0x0000000c22237981 */ /* 0x000ee2000c1e1100 */
[----:B-----5:R-:W-:Y:S02]  /*e7b0*/  IADD3.X R31, R43, UR10, RZ, P1, !PT ;  /* 0x0000000a2b1f7c10 */ /* 0x020fe40008ffe4ff */
[----:B----4-:R-:W-:-:S03]  /*e7c0*/  IADD3 R42, P1, R42, UR5, RZ ;  /* 0x000000052a2a7c10 */ /* 0x010fc6000ff3e0ff */
[----:B------:R0:W4:Y:S01]  /*e7d0*/  LDG.E.U8 R149, desc[UR12][R30.64] ;  /* 0x0000000c1e957981 */ /* 0x000122000c1e1100 */
[----:B------:R-:W-:-:S03]  /*e7e0*/  IADD3.X R43, R124, UR10, RZ, P1, !PT ;  /* 0x0000000a7c2b7c10 */ /* 0x000fc60008ffe4ff */
[----:B------:R-:W5:Y:S01]  /*e7f0*/  LDL R124, [R1+0x568] ;  /* 0x00056800017c7983 */ /* 0x000f620000100800 */
[----:B0-----:R-:W-:-:S03]  /*e800*/  IADD3 R30, P2, R126, UR5, RZ ;  /* 0x000000057e1e7c10 */ /* 0x001fc6000ff5e0ff */
[----:B------:R0:W4:Y:S02]  /*e810*/  LDG.E.U8 R126, desc[UR12][R32.64] ;  /* 0x0000000c207e7981 */ /* 0x000124000c1e1100 */
[----:B0-----:R-:W-:Y:S02]  /*e820*/  IADD3 R32, P1, R121, UR5, RZ ;  /* 0x0000000579207c10 */ /* 0x001fe4000ff3e0ff */
[----:B------:R-:W4:Y:S01]  /*e830*/  LDL R121, [R1+0x57c] ;  /* 0x00057c0001797983 */ /* 0x000f220000100800 */
[----:B------:R-:W-:-:S03]  /*e840*/  IADD3.X R31, R112, UR10, RZ, P2, !PT ;  /* 0x0000000a701f7c10 */ /* 0x000fc600097fe4ff */
[----:B------:R0:W4:Y:S04]  /*e850*/  LDG.E.U8 R112, desc[UR12][R42.64] ;  /* 0x0000000c2a707981 */ /* 0x000128000c1e1100 */
[----:B------:R1:W4:Y:S01]  /*e860*/  LDG.E.U8 R34, desc[UR12][R30.64] ;  /* 0x0000000c1e227981 */ /* 0x000322000c1e1100 */
[----:B0-----:R-:W-:-:S03]  /*e870*/  IADD3 R42, P2, R120, UR5, RZ ;  /* 0x00000005782a7c10 */ /* 0x001fc6000ff5e0ff */
[----:B------:R-:W4:Y:S01]  /*e880*/  LDL R120, [R1+0x570] ;  /* 0x0005700001787983 */ /* 0x000f220000100800 */
[----:B------:R-:W-:-:S03]  /*e890*/  IADD3.X R33, R29, UR10, RZ, P1, !PT ;  /* 0x0000000a1d217c10 */ /* 0x000fc60008ffe4ff */
[----:B------:R-:W4:Y:S01]  /*e8a0*/  LDL R29, [R1+0x584] ;  /* 0x00058400011d7983 */ /* 0x000f220000100800 */
[----:B-1----:R-:W-:Y:S02]  /*e8b0*/  IADD3 R30, P1, R46, UR5, RZ ;  /* 0x000000052e1e7c10 */ /* 0x002fe4000ff3e0ff */
[----:B------:R-:W-:Y:S01]  /*e8c0*/  IADD3.X R43, R122, UR10, RZ, P2, !PT ;  /* 0x0000000a7a2b7c10 */ /* 0x000fe200097fe4ff */
[----:B------:R-:W4:Y:S04]  /*e8d0*/  LDL R46, [R1+0x578] ;  /* 0x00057800012e7983 */ /* 0x000f280000100800 */
[----:B------:R-:W4:Y:S04]  /*e8e0*/  LDL R122, [R1+0x58c] ;  /* 0x00058c00017a7983 */ /* 0x000f280000100800 */
[----:B------:R0:W4:Y:S02]  /*e8f0*/  LDG.E.U8 R148, desc[UR12][R32.64] ;  /* 0x0000000c20947981 */ /* 0x000124000c1e1100 */
[----:B0-----:R-:W-:-:S02]  /*e900*/  IADD3 R32, P2, R125, UR5, RZ ;  /* 0x000000057d207c10 */ /* 0x001fc4000ff5e0ff */
[----:B------:R-:W4:Y:S02]  /*e910*/  LDG.E.U8 R125, desc[UR12][R42.64] ;  /* 0x0000000c2a7d7981 */ /* 0x000f24000c1e1100 */
[----:B------:R-:W-:-:S06]  /*e920*/  IADD3.X R33, R47, UR10, RZ, P2, !PT ;  /* 0x0000000a2f217c10 */ /* 0x000fcc00097fe4ff */
[----:B------:R-:W4:Y:S01]  /*e930*/  LDG.E.U8 R33, desc[UR12][R32.64] ;  /* 0x0000000c20217981 */ /* 0x000f22000c1e1100 */
[----:B--2---:R-:W-:Y:S02]  /*e940*/  IADD3.X R31, R45, UR10, RZ, P1, !PT ;  /* 0x0000000a2d1f7c10 */ /* 0x004fe40008ffe4ff */
[----:B---3--:R-:W-:-:S03]  /*e950*/  IADD3 R44, P1, R44, UR5, RZ ;  /* 0x000000052c2c7c10 */ /* 0x008fc6000ff3e0ff */
[----:B------:R0:W2:Y:S01]  /*e960*/  LDG.E.U8 R47, desc[UR12][R30.64] ;  /* 0x0000000c1e2f7981 */ /* 0x0000a2000c1e1100 */
[----:B------:R-:W-:-:S03]  /*e970*/  IADD3.X R45, R144, UR10, RZ, P1, !PT ;  /* 0x0000000a902d7c10 */ /* 0x000fc60008ffe4ff */
[----:B------:R-:W3:Y:S01]  /*e980*/  LDL R144, [R1+0x5a4] ;  /* 0x0005a40001907983 */ /* 0x000ee20000100800 */
[----:B0-----:R-:W-:-:S03]  /*e990*/  IADD3 R30, P2, R123, UR5, RZ ;  /* 0x000000057b1e7c10 */ /* 0x001fc6000ff5e0ff */
[----:B------:R4:W2:Y:S04]  /*e9a0*/  LDG.E.U8 R147, desc[UR12][R44.64] ;  /* 0x0000000c2c937981 */ /* 0x0008a8000c1e1100 */
[----:B------:R-:W3:Y:S01]  /*e9b0*/  LDL R123, [R1+0x590] ;  /* 0x00059000017b7983 */ /* 0x000ee20000100800 */
[----:B------:R-:W-:-:S03]  /*e9c0*/  IADD3 R42, P1, R143, UR5, RZ ;  /* 0x000000058f2a7c10 */ /* 0x000fc6000ff3e0ff */
[----:B------:R-:W2:Y:S01]  /*e9d0*/  LDL R143, [R1+0x5bc] ;  /* 0x0005bc00018f7983 */ /* 0x000ea20000100800 */
[----:B-----5:R-:W-:-:S05]  /*e9e0*/  IADD3.X R31, R124, UR10, RZ, P2, !PT ;  /* 0x0000000a7c1f7c10 */ /* 0x020fca00097fe4ff */
[----:B------:R0:W5:Y:S01]  /*e9f0*/  LDG.E.U8 R124, desc[UR12][R30.64] ;  /* 0x0000000c1e7c7981 */ /* 0x000162000c1e1100 */
[----:B----4-:R-:W-:-:S03]  /*ea00*/  IADD3 R44, P2, R121, UR5, RZ ;  /* 0x00000005792c7c10 */ /* 0x010fc6000ff5e0ff */
[----:B------:R-:W4:Y:S01]  /*ea10*/  LDL R121, [R1+0x5a0] ;  /* 0x0005a00001797983 */ /* 0x000f220000100800 */
[----:B------:R-:W-:-:S03]  /*ea20*/  IADD3.X R43, R120, UR10, RZ, P1, !PT ;  /* 0x0000000a782b7c10 */ /* 0x000fc60008ffe4ff */
[----:B------:R-:W2:Y:S01]  /*ea30*/  LDL R120, [R1+0x5b4] ;  /* 0x0005b40001787983 */ /* 0x000ea20000100800 */
[----:B0-----:R-:W-:-:S03]  /*ea40*/  IADD3 R30, P1, R29, UR5, RZ ;  /* 0x000000051d1e7c10 */ /* 0x001fc6000ff3e0ff */
[----:B------:R-:W5:Y:S01]  /*ea50*/  LDL R29, [R1+0x5a8] ;  /* 0x0005a800011d7983 */ /* 0x000f620000100800 */
[----:B------:R-:W-:-:S03]  /*ea60*/  IADD3.X R45, R46, UR10, RZ, P2, !PT ;  /* 0x0000000a2e2d7c10 */ /* 0x000fc600097fe4ff */
[----:B------:R0:W2:Y:S01]  /*ea70*/  LDG.E.U8 R46, desc[UR12][R42.64] ;  /* 0x0000000c2a2e7981 */ /* 0x0000a2000c1e1100 */
[----:B------:R-:W-:-:S03]  /*ea80*/  IADD3.X R31, R159, UR10, RZ, P1, !PT ;  /* 0x0000000a9f1f7c10 */ /* 0x000fc60008ffe4ff */
[----:B------:R1:W2:Y:S04]  /*ea90*/  LDG.E.U8 R32, desc[UR12][R44.64] ;  /* 0x0000000c2c207981 */ /* 0x0002a8000c1e1100 */
[----:B------:R-:W2:Y:S01]  /*eaa0*/  LDL R159, [R1+0x5d4] ;  /* 0x0005d400019f7983 */ /* 0x000ea20000100800 */
[----:B0-----:R-:W-:-:S03]  /*eab0*/  IADD3 R42, P2, R122, UR5, RZ ;  /* 0x000000057a2a7c10 */ /* 0x001fc6000ff5e0ff */
[----:B------:R-:W2:Y:S01]  /*eac0*/  LDL R122, [R1+0x5b0] ;  /* 0x0005b000017a7983 */ /* 0x000ea20000100800 */
[----:B-1----:R-:W-:Y:S02]  /*ead0*/  IADD3 R44, P1, R158, UR5, RZ ;  /* 0x000000059e2c7c10 */ /* 0x002fe4000ff3e0ff */
[----:B------:R-:W-:Y:S01]  /*eae0*/  IADD3.X R43, R146, UR10, RZ, P2, !PT ;  /* 0x0000000a922b7c10 */ /* 0x000fe200097fe4ff */
[----:B------:R-:W2:Y:S04]  /*eaf0*/  LDL R158, [R1+0x5dc] ;  /* 0x0005dc00019e7983 */ /* 0x000ea80000100800 */
[----:B------:R0:W2:Y:S01]  /*eb00*/  LDG.E.U8 R146, desc[UR12][R30.64] ;  /* 0x0000000c1e927981 */ /* 0x0000a2000c1e1100 */
[----:B---3--:R-:W-:-:S03]  /*eb10*/  IADD3.X R45, R123, UR10, RZ, P1, !PT ;  /* 0x0000000a7b2d7c10 */ /* 0x008fc60008ffe4ff */
[----:B------:R1:W3:Y:S01]  /*eb20*/  LDG.E.U8 R123, desc[UR12][R42.64] ;  /* 0x0000000c2a7b7981 */ /* 0x0002e2000c1e1100 */
[----:B0-----:R-:W-:-:S03]  /*eb30*/  IADD3 R30, P2, R157, UR5, RZ ;  /* 0x000000059d1e7c10 */ /* 0x001fc6000ff5e0ff */
[----:B------:R-:W3:Y:S01]  /*eb40*/  LDG.E.U8 R45, desc[UR12][R44.64] ;  /* 0x0000000c2c2d7981 */ /* 0x000ee2000c1e1100 */
[----:B-1----:R-:W-:-:S03]  /*eb50*/  IADD3 R42, P1, R144, UR5, RZ ;  /* 0x00000005902a7c10 */ /* 0x002fc6000ff3e0ff */
[----:B------:R-:W3:Y:S01]  /*eb60*/  LDL R144, [R1+0x5c8] ;  /* 0x0005c80001907983 */ /* 0x000ee20000100800 */
[----:B------:R-:W-:Y:S02]  /*eb70*/  IADD3.X R31, R156, UR10, RZ, P2, !PT ;  /* 0x0000000a9c1f7c10 */ /* 0x000fe400097fe4ff */
[----:B------:R-:W-:-:S04]  /*eb80*/  IADD3 R156, P2, R145, UR5, RZ ;  /* 0x00000005919c7c10 */ /* 0x000fc8000ff5e0ff */
[----:B------:R-:W3:Y:S01]  /*eb90*/  LDG.E.U8 R31, desc[UR12][R30.64] ;  /* 0x0000000c1e1f7981 */ /* 0x000ee2000c1e1100 */
[----:B----4-:R-:W-:-:S05]  /*eba0*/  IADD3.X R43, R121, UR10, RZ, P1, !PT ;  /* 0x0000000a792b7c10 */ /* 0x010fca0008ffe4ff */
[----:B------:R0:W4:Y:S01]  /*ebb0*/  LDG.E.U8 R145, desc[UR12][R42.64] ;  /* 0x0000000c2a917981 */ /* 0x000122000c1e1100 */
[----:B-----5:R-:W-:-:S03]  /*ebc0*/  IADD3.X R157, R29, UR10, RZ, P2, !PT ;  /* 0x0000000a1d9d7c10 */ /* 0x020fc600097fe4ff */
[----:B------:R-:W5:Y:S01]  /*ebd0*/  LDL R29, [R1+0x5e0] ;  /* 0x0005e000011d7983 */ /* 0x000f620000100800 */
[----:B--2---:R-:W-:Y:S02]  /*ebe0*/  IADD3 R120, P1, R120, UR5, RZ ;  /* 0x0000000578787c10 */ /* 0x004fe4000ff3e0ff */
[----:B0-----:R-:W-:Y:S02]  /*ebf0*/  IADD3 R42, P2, R143, UR5, RZ ;  /* 0x000000058f2a7c10 */ /* 0x001fe4000ff5e0ff */
[----:B------:R-:W2:Y:S01]  /*ec00*/  LDL R143, [R1+0x5e8] ;  /* 0x0005e800018f7983 */ /* 0x000ea20000100800 */
[----:B------:R-:W-:-:S03]  /*ec10*/  IADD3.X R121, R122, UR10, RZ, P1, !PT ;  /* 0x0000000a7a797c10 */ /* 0x000fc60008ffe4ff */
[----:B------:R0:W4:Y:S01]  /*ec20*/  LDG.E.U8 R122, desc[UR12][R156.64] ;  /* 0x0000000c9c7a7981 */ /* 0x000122000c1e1100 */
[----:B------:R-:W-:-:S03]  /*ec30*/  IADD3.X R43, R174, UR10, RZ, P2, !PT ;  /* 0x0000000aae2b7c10 */ /* 0x000fc600097fe4ff */
[----:B------:R1:W4:Y:S04]  /*ec40*/  LDG.E.U8 R44, desc[UR12][R120.64] ;  /* 0x0000000c782c7981 */ /* 0x000328000c1e1100 */
[----:B------:R-:W4:Y:S01]  /*ec50*/  LDL R174, [R1+0x60c] ;  /* 0x00060c0001ae7983 */ /* 0x000f220000100800 */
[----:B0-----:R-:W-:-:S03]  /*ec60*/  IADD3 R156, P1, R168, UR5, RZ ;  /* 0x00000005a89c7c10 */ /* 0x001fc6000ff3e0ff */
[----:B------:R-:W4:Y:S01]  /*ec70*/  LDL R168, [R1+0x5f0] ;  /* 0x0005f00001a87983 */ /* 0x000f220000100800 */
[----:B-1----:R-:W-:-:S03]  /*ec80*/  IADD3 R120, P2, R170, UR5, RZ ;  /* 0x00000005aa787c10 */ /* 0x002fc6000ff5e0ff */
[----:B------:R-:W4:Y:S01]  /*ec90*/  LDL R170, [R1+0x5fc] ;  /* 0x0005fc0001aa7983 */ /* 0x000f220000100800 */
[----:B------:R-:W-:-:S03]  /*eca0*/  IADD3.X R157, R172, UR10, RZ, P1, !PT ;  /* 0x0000000aac9d7c10 */ /* 0x000fc60008ffe4ff */
[----:B------:R-:W4:Y:S04]  /*ecb0*/  LDL R172, [R1+0x600] ;  /* 0x0006000001ac7983 */ /* 0x000f280000100800 */
[----:B------:R0:W4:Y:S02]  /*ecc0*/  LDG.E.U8 R30, desc[UR12][R42.64] ;  /* 0x0000000c2a1e7981 */ /* 0x000124000c1e1100 */
[----:B0-----:R-:W-:Y:S02]  /*ecd0*/  IADD3 R42, P1, R159, UR5, RZ ;  /* 0x000000059f2a7c10 */ /* 0x001fe4000ff3e0ff */
[----:B---3--:R-:W-:Y:S02]  /*ece0*/  IADD3.X R121, R144, UR10, RZ, P2, !PT ;  /* 0x0000000a90797c10 */ /* 0x008fe400097fe4ff */
[----:B------:R-:W-:Y:S01]  /*ecf0*/  IADD3 R158, P2, R158, UR5, RZ ;  /* 0x000000059e9e7c10 */ /* 0x000fe2000ff5e0ff */
[----:B------:R0:W3:Y:S03]  /*ed00*/  LDG.E.U8 R144, desc[UR12][R156.64] ;  /* 0x0000000c9c907981 */ /* 0x0000e6000c1e1100 */
[----:B------:R-:W-:Y:S01]  /*ed10*/  IADD3.X R159, R176, UR10, RZ, P2, !PT ;  /* 0x0000000ab09f7c10 */ /* 0x000fe200097fe4ff */
[----:B------:R-:W3:Y:S04]  /*ed20*/  LDG.E.U8 R121, desc[UR12][R120.64] ;  /* 0x0000000c78797981 */ /* 0x000ee8000c1e1100 */
[----:B------:R-:W3:Y:S01]  /*ed30*/  LDL R176, [R1+0x614] ;  /* 0x0006140001b07983 */ /* 0x000ee20000100800 */
[----:B------:R-:W-:-:S02]  /*ed40*/  IADD3.X R43, R163, UR10, RZ, P1, !PT ;  /* 0x0000000aa32b7c10 */ /* 0x000fc40008ffe4ff */
[----:B------:R-:W-:Y:S02]  /*ed50*/  IADD3 R162, P1, R162, UR5, RZ ;  /* 0x00000005a2a27c10 */ /* 0x000fe4000ff3e0ff */
[----:B0-----:R-:W-:Y:S02]  /*ed60*/  IADD3 R156, P2, R178, UR5, RZ ;  /* 0x00000005b29c7c10 */ /* 0x001fe4000ff5e0ff */
[----:B------:R-:W3:Y:S04]  /*ed70*/  LDL R178, [R1+0x61c] ;  /* 0x00061c0001b27983 */ /* 0x000ee80000100800 */
[----:B------:R-:W3:Y:S01]  /*ed80*/  LDG.E.U8 R43, desc[UR12][R42.64] ;  /* 0x0000000c2a2b7981 */ /* 0x000ee2000c1e1100 */
[----:B-----5:R-:W-:-:S03]  /*ed90*/  IADD3.X R163, R29, UR10, RZ, P1, !PT ;  /* 0x0000000a1da37c10 */ /* 0x020fc60008ffe4ff */
[----:B------:R0:W5:Y:S02]  /*eda0*/  LDG.E.U8 R29, desc[UR12][R158.64] ;  /* 0x0000000c9e1d7981 */ /* 0x000164000c1e1100 */
[----:B0-----:R-:W-:Y:S02]  /*edb0*/  IADD3 R158, P1, R166, UR5, RZ ;  /* 0x00000005a69e7c10 */ /* 0x001fe4000ff3e0ff */
[----:B------:R-:W5:Y:S01]  /*edc0*/  LDL R166, [R1+0x618] ;  /* 0x0006180001a67983 */ /* 0x000f620000100800 */
[----:B--2---:R-:W-:-:S03]  /*edd0*/  IADD3.X R157, R143, UR10, RZ, P2, !PT ;  /* 0x0000000a8f9d7c10 */ /* 0x004fc600097fe4ff */
[----:B------:R-:W2:Y:S04]  /*ede0*/  LDG.E.U8 R143, desc[UR12][R162.64] ;  /* 0x0000000ca28f7981 */ /* 0x000ea8000c1e1100 */
[----:B------:R0:W2:Y:S01]  /*edf0*/  LDG.E.U8 R120, desc[UR12][R156.64] ;  /* 0x0000000c9c787981 */ /* 0x0000a2000c1e1100 */
[----:B----4-:R-:W-:-:S03]  /*ee00*/  IADD3.X R159, R168, UR10, RZ, P1, !PT ;  /* 0x0000000aa89f7c10 */ /* 0x010fc60008ffe4ff */
[----:B------:R-:W4:Y:S01]  /*ee10*/  LDL R168, [R1+0x620] ;  /* 0x0006200001a87983 */ /* 0x000f220000100800 */
[----:B0-----:R-:W-:-:S03]  /*ee20*/  IADD3 R156, P1, R170, UR5, RZ ;  /* 0x00000005aa9c7c10 */ /* 0x001fc6000ff3e0ff */
[----:B------:R-:W2:Y:S01]  /*ee30*/  LDL R170, [R1+0x628] ;  /* 0x0006280001aa7983 */ /* 0x000ea20000100800 */
[----:B------:R-:W-:-:S03]  /*ee40*/  IADD3.X R157, R184, UR10, RZ, P1, !PT ;  /* 0x0000000ab89d7c10 */ /* 0x000fc60008ffe4ff */
[----:B------:R0:W2:Y:S04]  /*ee50*/  LDG.E.U8 R42, desc[UR12][R158.64] ;  /* 0x0000000c9e2a7981 */ /* 0x0000a8000c1e1100 */
[----:B------:R-:W2:Y:S04]  /*ee60*/  LDL R184, [R1+0x634] ;  /* 0x0006340001b87983 */ /* 0x000ea80000100800 */
[----:B------:R-:W2:Y:S01]  /*ee70*/  LDG.E.U8 R156, desc[UR12][R156.64] ;  /* 0x0000000c9c9c7981 */ /* 0x000ea2000c1e1100 */
[----:B0-----:R-:W-:-:S03]  /*ee80*/  IADD3 R158, P2, R186, UR5, RZ ;  /* 0x00000005ba9e7c10 */ /* 0x001fc6000ff5e0ff */
[----:B------:R-:W2:Y:S01]  /*ee90*/  LDL R186, [R1+0x63c] ;  /* 0x00063c0001ba7983 */ /* 0x000ea20000100800 */
[----:B------:R-:W-:-:S03]  /*eea0*/  IADD3.X R159, R172, UR10, RZ, P2, !PT ;  /* 0x0000000aac9f7c10 */ /* 0x000fc600097fe4ff */
[----:B------:R-:W2:Y:S04]  /*eeb0*/  LDL R172, [R1+0x630] ;  /* 0x0006300001ac7983 */ /* 0x000ea80000100800 */
[----:B------:R0:W2:Y:S02]  /*eec0*/  LDG.E.U8 R157, desc[UR12][R158.64] ;  /* 0x0000000c9e9d7981 */ /* 0x0000a4000c1e1100 */
[----:B0-----:R-:W-:Y:S02]  /*eed0*/  IADD3 R158, P1, R174, UR5, RZ ;  /* 0x00000005ae9e7c10 */ /* 0x001fe4000ff3e0ff */
[----:B------:R-:W2:Y:S02]  /*eee0*/  LDL R174, [R1+0x638] ;  /* 0x0006380001ae7983 */ /* 0x000ea40000100800 */
[----:B------:R-:W-:-:S02]  /*eef0*/  IADD3.X R159, R188, UR10, RZ, P1, !PT ;  /* 0x0000000abc9f7c10 */ /* 0x000fc40008ffe4ff */
[----:B------:R-:W2:Y:S04]  /*ef00*/  LDL R188, [R1+0x644] ;  /* 0x0006440001bc7983 */ /* 0x000ea80000100800 */
[----:B------:R3:W2:Y:S02]  /*ef10*/  LDG.E.U8 R162, desc[UR12][R158.64] ;  /* 0x0000000c9ea27981 */ /* 0x0006a4000c1e1100 */
[----:B---3--:R-:W-:Y:S02]  /*ef20*/  IADD3 R158, P1, R176, UR5, RZ ;  /* 0x00000005b09e7c10 */ /* 0x008fe4000ff3e0ff */
[----:B------:R-:W3:Y:S02]  /*ef30*/  LDL R176, [R1+0x640] ;  /* 0x0006400001b07983 */ /* 0x000ee40000100800 */
[----:B------:R-:W-:-:S02]  /*ef40*/  IADD3.X R159, R180, UR10, RZ, P1, !PT ;  /* 0x0000000ab49f7c10 */ /* 0x000fc40008ffe4ff */
[----:B------:R-:W3:Y:S04]  /*ef50*/  LDL R180, [R1+0x650] ;  /* 0x0006500001b47983 */ /* 0x000ee80000100800 */
[----:B------:R0:W3:Y:S02]  /*ef60*/  LDG.E.U8 R163, desc[UR12][R158.64] ;  /* 0x0000000c9ea37981 */ /* 0x0000e4000c1e1100 */
[----:B0-----:R-:W-:Y:S02]  /*ef70*/  IADD3 R158, P1, R178, UR5, RZ ;  /* 0x00000005b29e7c10 */ /* 0x001fe4000ff3e0ff */
[----:B------:R-:W3:Y:S02]  /*ef80*/  LDL R178, [R1+0x648] ;  /* 0x0006480001b27983 */ /* 0x000ee40000100800 */
[----:B-----5:R-:W-:-:S05]  /*ef90*/  IADD3.X R159, R166, UR10, RZ, P1, !PT ;  /* 0x0000000aa69f7c10 */ /* 0x020fca0008ffe4ff */
[----:B------:R0:W5:Y:S02]  /*efa0*/  LDG.E.U8 R166, desc[UR12][R158.64] ;  /* 0x0000000c9ea67981 */ /* 0x000164000c1e1100 */
[----:B0-----:R-:W-:Y:S02]  /*efb0*/  IADD3 R158, P1, R194, UR5, RZ ;  /* 0x00000005c29e7c10 */ /* 0x001fe4000ff3e0ff */
[----:B------:R-:W5:Y:S02]  /*efc0*/  LDL R194, [R1+0x65c] ;  /* 0x00065c0001c27983 */ /* 0x000f640000100800 */
[----:B----4-:R-:W-:-:S05]  /*efd0*/  IADD3.X R159, R168, UR10, RZ, P1, !PT ;  /* 0x0000000aa89f7c10 */ /* 0x010fca0008ffe4ff */
[----:B------:R0:W4:Y:S02]  /*efe0*/  LDG.E.U8 R168, desc[UR12][R158.64] ;  /* 0x0000000c9ea87981 */ /* 0x000124000c1e1100 */
[----:B0-----:R-:W-:Y:S02]  /*eff0*/  IADD3 R158, P1, R182, UR5, RZ ;  /* 0x00000005b69e7c10 */ /* 0x001fe4000ff3e0ff */
[----:B------:R-:W4:Y:S02]  /*f000*/  LDL R182, [R1+0x658] ;  /* 0x0006580001b67983 */ /* 0x000f240000100800 */
[----:B--2---:R-:W-:-:S05]  /*f010*/  IADD3.X R159, R170, UR10, RZ, P1, !PT ;  /* 0x0000000aaa9f7c10 */ /* 0x004fca0008ffe4ff */
[----:B------:R0:W2:Y:S02]  /*f020*/  LDG.E.U8 R170, desc[UR12][R158.64] ;  /* 0x0000000c9eaa7981 */ /* 0x0000a4000c1e1100 */
[----:B0-----:R-:W-:Y:S02]  /*f030*/  IADD3 R158, P1, R184, UR5, RZ ;  /* 0x00000005b89e7c10 */ /* 0x001fe4000ff3e0ff */
[----:B------:R-:W2:Y:S02]  /*f040*/  LDL R184, [R1+0x660] ;  /* 0x0006600001b87983 */ /* 0x000ea40000100800 */
[----:B------:R-:W-:-:S05]  /*f050*/  IADD3.X R159, R172, UR10, RZ, P1, !PT ;  /* 0x0000000aac9f7c10 */ /* 0x000fca0008ffe4ff */
[----:B------:R0:W2:Y:S02]  /*f060*/  LDG.E.U8 R172, desc[UR12][R158.64] ;  /* 0x0000000c9eac7981 */ /* 0x0000a4000c1e1100 */
[----:B0-----:R-:W-:Y:S02]  /*f070*/  IADD3 R158, P1, R186, UR5, RZ ;  /* 0x00000005ba9e7c10 */ /* 0x001fe4000ff3e0ff */
[----:B------:R-:W2:Y:S02]  /*f080*/  LDL R186, [R1+0x668] ;  /* 0x0006680001ba7983 */ /* 0x000ea40000100800 */
[----:B------:R-:W-:-:S05]  /*f090*/  IADD3.X R159, R174, UR10, RZ, P1, !PT ;  /* 0x0000000aae9f7c10 */ /* 0x000fca0008ffe4ff */
[----:B------:R0:W2:Y:S02]  /*f0a0*/  LDG.E.U8 R174, desc[UR12][R158.64] ;  /* 0x0000000c9eae7981 */ /* 0x0000a4000c1e1100 */
[----:B0-----:R-:W-:Y:S02]  /*f0b0*/  IADD3 R158, P1, R188, UR5, RZ ;  /* 0x00000005bc9e7c10 */ /* 0x001fe4000ff3e0ff */
[----:B------:R-:W2:Y:S02]  /*f0c0*/  LDL R188, [R1+0x670] ;  /* 0x0006700001bc7983 */ /* 0x000ea40000100800 */
[----:B---3--:R-:W-:-:S05]  /*f0d0*/  IADD3.X R159, R176, UR10, RZ, P1, !PT ;  /* 0x0000000ab09f7c10 */ /* 0x008fca0008ffe4ff */
[----:B------:R0:W3:Y:S02]  /*f0e0*/  LDG.E.U8 R176, desc[UR12][R158.64] ;  /* 0x0000000c9eb07981 */ /* 0x0000e4000c1e1100 */
[----:B0-----:R-:W-:Y:S02]  /*f0f0*/  IADD3 R158, P1, R190, UR5, RZ ;  /* 0x00000005be9e7c10 */ /* 0x001fe4000ff3e0ff */
[----:B------:R-:W3:Y:S02]  /*f100*/  LDL R190, [R1+0x678] ;  /* 0x0006780001be7983 */ /* 0x000ee40000100800 */
[----:B------:R-:W-:-:S05]  /*f110*/  IADD3.X R159, R178, UR10, RZ, P1, !PT ;  /* 0x0000000ab29f7c10 */ /* 0x000fca0008ffe4ff */
[----:B------:R0:W3:Y:S02]  /*f120*/  LDG.E.U8 R178, desc[UR12][R158.64] ;  /* 0x0000000c9eb27981 */ /* 0x0000e4000c1e1100 */
[----:B0-----:R-:W-:Y:S02]  /*f130*/  IADD3 R158, P1, R192, UR5, RZ ;  /* 0x00000005c09e7c10 */ /* 0x001fe4000ff3e0ff */
[----:B------:R-:W3:Y:S02]  /*f140*/  LDL R192, [R1+0x680] ;  /* 0x0006800001c07983 */ /* 0x000ee40000100800 */
[----:B------:R-:W-:-:S05]  /*f150*/  IADD3.X R159, R180, UR10, RZ, P1, !PT ;  /* 0x0000000ab49f7c10 */ /* 0x000fca0008ffe4ff */
[----:B------:R5:W3:Y:S02]  /*f160*/  LDG.E.U8 R180, desc[UR12][R158.64] ;  /* 0x0000000c9eb47981 */ /* 0x000ae4000c1e1100 */
[----:B-----5:R-:W-:Y:S02]  /*f170*/  IADD3 R158, P1, R194, UR5, RZ ;  /* 0x00000005c29e7c10 */ /* 0x020fe4000ff3e0ff */
        /* <DEDUP_REMOVED lines=33> */
[----:B------:R-:W-:-:S05]  /*f390*/  IADD3.X R159, R198, UR10, RZ, P1, !PT ;  /* 0x0000000ac69f7c10 */ /* 0x000fca0008ffe4ff */
        /* <DEDUP_REMOVED lines=41> */
[----:B---3--:R-:W-:Y:S02]  /*f630*/  IADD3 R158, P1, R225, UR5, RZ ;  /* 0x00000005e19e7c10 */ /* 0x008fe4000ff3e0ff */
        /* <DEDUP_REMOVED lines=38> */
[----:B------:R0:W3:Y:S04]  /*f8a0*/  LDG.E.U8 R234, desc[UR12][R158.64] ;  /* 0x0000000c9eea7981 */ /* 0x0000e8000c1e1100 */
[----:B------:R-:W0:Y:S02]  /*f8b0*/  LDL R159, [R1+0x768] ;  /* 0x00076800019f7983 */ /* 0x000e240000100800 */
[----:B0-----:R-:W-:-:S04]  /*f8c0*/  IADD3 R158, P1, R159, UR5, RZ ;  /* 0x000000059f9e7c10 */ /* 0x001fc8000ff3e0ff */
[----:B-----5:R-:W-:-:S05]  /*f8d0*/  IADD3.X R159, R236, UR10, RZ, P1, !PT ;  /* 0x0000000aec9f7c10 */ /* 0x020fca0008ffe4ff */
[----:B------:R0:W5:Y:S02]  /*f8e0*/  LDG.E.U8 R236, desc[UR12][R158.64] ;  /* 0x0000000c9eec7981 */ /* 0x000164000c1e1100 */
[----:B0-----:R-:W-:Y:S02]  /*f8f0*/  IADD3 R158, P1, R249, UR5, RZ ;  /* 0x00000005f99e7c10 */ /* 0x001fe4000ff3e0ff */
[----:B------:R-:W3:Y:S02]  /*f900*/  LDL R249, [R1+0x730] ;  /* 0x0007300001f97983 */ /* 0x000ee40000100800 */
[----:B----4-:R-:W-:-:S05]  /*f910*/  IADD3.X R159, R238, UR10, RZ, P1, !PT ;  /* 0x0000000aee9f7c10 */ /* 0x010fca0008ffe4ff */
[----:B------:R0:W4:Y:S04]  /*f920*/  LDG.E.U8 R238, desc[UR12][R158.64] ;  /* 0x0000000c9eee7981 */ /* 0x000128000c1e1100 */
[----:B------:R-:W0:Y:S02]  /*f930*/  LDL R159, [R1+0x754] ;  /* 0x00075400019f7983 */ /* 0x000e240000100800 */
[----:B0-----:R-:W-:-:S04]  /*f940*/  IADD3 R158, P1, R159, UR5, RZ ;  /* 0x000000059f9e7c10 */ /* 0x001fc8000ff3e0ff */
[----:B--2---:R-:W-:-:S05]  /*f950*/  IADD3.X R159, R240, UR10, RZ, P1, !PT ;  /* 0x0000000af09f7c10 */ /* 0x004fca0008ffe4ff */
[----:B------:R0:W2:Y:S04]  /*f960*/  LDG.E.U8 R240, desc[UR12][R158.64] ;  /* 0x0000000c9ef07981 */ /* 0x0000a8000c1e1100 */
[----:B------:R-:W0:Y:S02]  /*f970*/  LDL R159, [R1+0x744] ;  /* 0x00074400019f7983 */ /* 0x000e240000100800 */
[----:B0-----:R-:W-:-:S04]  /*f980*/  IADD3 R158, P1, R159, UR5, RZ ;  /* 0x000000059f9e7c10 */ /* 0x001fc8000ff3e0ff */
[----:B------:R-:W-:-:S05]  /*f990*/  IADD3.X R159, R242, UR10, RZ, P1, !PT ;  /* 0x0000000af29f7c10 */ /* 0x000fca0008ffe4ff */
[----:B------:R0:W5:Y:S04]  /*f9a0*/  LDG.E.U8 R242, desc[UR12][R158.64] ;  /* 0x0000000c9ef27981 */ /* 0x000168000c1e1100 */
[----:B------:R-:W0:Y:S02]  /*f9b0*/  LDL R159, [R1+0x758] ;  /* 0x00075800019f7983 */ /* 0x000e240000100800 */
[----:B0-----:R-:W-:-:S04]  /*f9c0*/  IADD3 R158, P1, R159, UR5, RZ ;  /* 0x000000059f9e7c10 */ /* 0x001fc8000ff3e0ff */
[----:B------:R-:W-:-:S05]  /*f9d0*/  IADD3.X R159, R244, UR10, RZ, P1, !PT ;  /* 0x0000000af49f7c10 */ /* 0x000fca0008ffe4ff */
[----:B------:R0:W4:Y:S04]  /*f9e0*/  LDG.E.U8 R244, desc[UR12][R158.64] ;  /* 0x0000000c9ef47981 */ /* 0x000128000c1e1100 */
[----:B------:R-:W3:Y:S01]  /*f9f0*/  LDL R159, [R1+0x73c] ;  /* 0x00073c00019f7983 */ /* 0x000ee20000100800 */
[----:B0-----:R-:W-:-:S03]  /*fa00*/  IADD3 R158, P1, R248, UR5, RZ ;  /* 0x00000005f89e7c10 */ /* 0x001fc6000ff3e0ff */
[----:B------:R0:W1:Y:S01]  /*fa10*/  LDS R248, [R227+0x4000] ;  /* 0x00400000e3f87984 */ /* 0x0000620000000800 */
[----:B---3--:R-:W-:-:S05]  /*fa20*/  IADD3.X R159, R159, UR10, RZ, P1, !PT ;  /* 0x0000000a9f9f7c10 */ /* 0x008fca0008ffe4ff */
[----:B0-----:R0:W3:Y:S04]  /*fa30*/  LDG.E.U8 R227, desc[UR12][R158.64] ;  /* 0x0000000c9ee37981 */ /* 0x0010e8000c1e1100 */
[----:B------:R-:W0:Y:S01]  /*fa40*/  LDL R159, [R1+0x748] ;  /* 0x00074800019f7983 */ /* 0x000e220000100800 */
[----:B------:R-:W-:-:S06]  /*fa50*/  FMUL R201, R201, 1.4426950216293334961 ;  /* 0x3fb8aa3bc9c97820 */ /* 0x000fcc0000400000 */
[----:B------:R-:W1:Y:S02]  /*fa60*/  MUFU.EX2 R201, R201 ;  /* 0x000000c900c97308 */ /* 0x000e640000000800 */
[----:B-1----:R-:W-:Y:S02]  /*fa70*/  FFMA R235, R201, R235, R248 ;  /* 0x000000ebc9eb7223 */ /* 0x002fe400000000f8 */
[----:B------:R-:W2:Y:S01]  /*fa80*/  LDL R248, [R1+0x734] ;  /* 0x0007340001f87983 */ /* 0x000ea20000100800 */
[----:B0-----:R-:W-:-:S04]  /*fa90*/  IADD3 R158, P1, R159, UR5, RZ ;  /* 0x000000059f9e7c10 */ /* 0x001fc8000ff3e0ff */
[----:B------:R-:W-:-:S05]  /*faa0*/  IADD3.X R159, R249, UR10, RZ, P1, !PT ;  /* 0x0000000af99f7c10 */ /* 0x000fca0008ffe4ff */
[----:B------:R0:W3:Y:S04]  /*fab0*/  LDG.E.U8 R249, desc[UR12][R158.64] ;  /* 0x0000000c9ef97981 */ /* 0x0000e8000c1e1100 */
[----:B------:R-:W0:Y:S02]  /*fac0*/  LDL R159, [R1+0x738] ;  /* 0x00073800019f7983 */ /* 0x000e240000100800 */
[----:B0-----:R-:W-:-:S04]  /*fad0*/  IADD3 R158, P1, R159, UR5, RZ ;  /* 0x000000059f9e7c10 */ /* 0x001fc8000ff3e0ff */
[----:B--2---:R-:W-:-:S05]  /*fae0*/  IADD3.X R159, R248, UR10, RZ, P1, !PT ;  /* 0x0000000af89f7c10 */ /* 0x004fca0008ffe4ff */
[----:B------:R-:W2:Y:S01]  /*faf0*/  LDG.E.U8 R158, desc[UR12][R158.64] ;  /* 0x0000000c9e9e7981 */ /* 0x000ea2000c1e1100 */
[----:B------:R-:W-:Y:S01]  /*fb00*/  BAR.SYNC.DEFER_BLOCKING 0x0 ;  /* 0x0000000000007b1d */ /* 0x000fe20000010000 */
[----:B------:R-:W-:-:S05]  /*fb10*/  F2FP.SATFINITE.E4M3.F32.PACK_AB_MERGE_C R140, R140, R141, RZ ;  /* 0x0000008d8c8c723e */ /* 0x000fca00048070ff */
        /* <DEDUP_REMOVED lines=94> */
[----:B----4-:R-:W-:Y:S04]  /*10100*/  STS.U8 [R41+UR9+0x7d00], R244 ;  /* 0x007d00f429007988 */ /* 0x010fe80008000009 */
[----:B---3--:R-:W-:Y:S04]  /*10110*/  STS.U8 [R41+UR9+0x7f00], R249 ;  /* 0x007f00f929007988 */ /* 0x008fe80008000009 */
        /* <DEDUP_REMOVED lines=31> */
[----:B--2---:R2:W-:Y:S01]  /*10310*/  STS.U8 [R28+UR9+0x7f80], R158 ;  /* 0x007f809e1c007988 */ /* 0x0045e20008000009 */
[----:B------:R-:W-:Y:S01]  /*10320*/  BAR.SYNC.DEFER_BLOCKING 0x0 ;  /* 0x0000000000007b1d */ /* 0x000fe20000010000 */
[----:B------:R-:W-:-:S02]  /*10330*/  F2FP.SATFINITE.E4M3.F32.PACK_AB_MERGE_C R7, R139, R7, RZ ;  /* 0x000000078b07723e */ /* 0x000fc400048070ff */
[----:B------:R-:W-:Y:S02]  /*10340*/  F2FP.SATFINITE.E4M3.F32.PACK_AB_MERGE_C R24, R138, R24, RZ ;  /* 0x000000188a18723e */ /* 0x000fe400048070ff */
[----:B------:R-:W-:Y:S02]  /*10350*/  F2FP.SATFINITE.E4M3.F32.PACK_AB_MERGE_C R8, R137, R8, RZ ;  /* 0x000000088908723e */ /* 0x000fe400048070ff */
[----:B------:R-:W-:Y:S02]  /*10360*/  F2FP.SATFINITE.E4M3.F32.PACK_AB_MERGE_C R9, R136, R9, RZ ;  /* 0x000000098809723e */ /* 0x000fe400048070ff */
[----:B------:R-:W-:Y:S02]  /*10370*/  F2FP.SATFINITE.E4M3.F32.PACK_AB_MERGE_C R25, R135, R25, RZ ;  /* 0x000000198719723e */ /* 0x000fe400048070ff */
[----:B------:R-:W-:Y:S02]  /*10380*/  F2FP.SATFINITE.E4M3.F32.PACK_AB_MERGE_C R6, R134, R6, RZ ;  /* 0x000000068606723e */ /* 0x000fe400048070ff */
[----:B------:R-:W-:-:S02]  /*10390*/  F2FP.SATFINITE.E4M3.F32.PACK_AB_MERGE_C R23, R133, R23, RZ ;  /* 0x000000178517723e */ /* 0x000fc400048070ff */
[----:B0-----:R-:W-:Y:S01]  /*103a0*/  F2FP.F16.E4M3.UNPACK_B R36, R140 ;  /* 0x0000008cff24723e */ /* 0x001fe200020006ff */
[----:B------:R-:W0:Y:S04]  /*103b0*/  LDSM.16.M88.4 R112, [R11+0x4000] ;  /* 0x004000000b70783b */ /* 0x000e280000000200 */
[----:B------:R-:W-:Y:S04]  /*103c0*/  LDSM.16.M88.4 R116, [R11+0x4800] ;  /* 0x004800000b74783b */ /* 0x000fe80000000200 */
[----:B------:R-:W-:Y:S04]  /*103d0*/  LDSM.16.M88.4 R140, [R11+0x5000] ;  /* 0x005000000b8c783b */ /* 0x000fe80000000200 */
[----:B------:R-:W-:Y:S04]  /*103e0*/  LDSM.16.M88.4 R120, [R11+0x5800] ;  /* 0x005800000b78783b */ /* 0x000fe80000000200 */
[----:B------:R-:W-:Y:S04]  /*103f0*/  LDSM.16.M88.4 R128, [R11+0x6000] ;  /* 0x006000000b80783b */ /* 0x000fe80000000200 */
[----:B------:R-:W-:Y:S04]  /*10400*/  LDSM.16.M88.4 R136, [R11+0x6800] ;  /* 0x006800000b88783b */ /* 0x000fe80000000200 */
[----:B------:R-:W-:Y:S04]  /*10410*/  LDSM.16.M88.4 R124, [R11+0x7000] ;  /* 0x007000000b7c783b */ /* 0x000fe80000000200 */
[----:B------:R-:W-:Y:S01]  /*10420*/  LDSM.16.M88.4 R132, [R11+0x7800] ;  /* 0x007800000b84783b */ /* 0x000fe20000000200 */
[----:B------:R-:W-:-:S02]  /*10430*/  F2FP.F16.E4M3.UNPACK_B R38, R7 ;  /* 0x00000007ff26723e */ /* 0x000fc400020006ff */
[----:B------:R-:W-:Y:S02]  /*10440*/  F2FP.F16.E4M3.UNPACK_B R37, R24 ;  /* 0x00000018ff25723e */ /* 0x000fe400020006ff */
[----:B------:R-:W-:Y:S01]  /*10450*/  F2FP.F16.E4M3.UNPACK_B R39, R8 ;  /* 0x00000008ff27723e */ /* 0x000fe200020006ff */
[----:B------:R-:W-:Y:S01]  /*10460*/  BAR.SYNC.DEFER_BLOCKING 0x0 ;  /* 0x0000000000007b1d */ /* 0x000fe20000010000 */
[----:B-1----:R-:W-:Y:S02]  /*10470*/  F2FP.F16.E4M3.UNPACK_B R32, R9 ;  /* 0x00000009ff20723e */ /* 0x002fe400020006ff */
[----:B------:R-:W-:Y:S02]  /*10480*/  F2FP.F16.E4M3.UNPACK_B R34, R25 ;  /* 0x00000019ff22723e */ /* 0x000fe400020006ff */
[----:B------:R-:W-:Y:S02]  /*10490*/  F2FP.F16.E4M3.UNPACK_B R33, R6 ;  /* 0x00000006ff21723e */ /* 0x000fe400020006ff */
[----:B------:R-:W-:Y:S01]  /*104a0*/  F2FP.F16.E4M3.UNPACK_B R35, R23 ;  /* 0x00000017ff23723e */ /* 0x000fe200020006ff */
[----:B------:R-:W-:Y:S01]  /*104b0*/  IMAD.SHL.U32 R26, R26, 0x8, RZ ;  /* 0x000000081a1a7824 */ /* 0x000fe200078e00ff */
[----:B------:R-:W-:Y:S04]  /*104c0*/  STSM.16.M88.4 [R237+0x4000], R36 ;  /* 0x00400024ed007844 */ /* 0x000fe80000000200 */
[----:B------:R0:W-:Y:S01]  /*104d0*/  STSM.16.M88.4 [R237+0x4800], R32 ;  /* 0x00480020ed007844 */ /* 0x0001e20000000200 */
[----:B------:R-:W-:Y:S01]  /*104e0*/  BAR.SYNC.DEFER_BLOCKING 0x0 ;  /* 0x0000000000007b1d */ /* 0x000fe20000010000 */
[----:B--2---:R-:W-:Y:S01]  /*104f0*/  LOP3.LUT R158, R26, 0x20, RZ, 0x3c, !PT ;  /* 0x000000201a9e7812 */ /* 0x004fe200078e3cff */
[----:B------:R-:W-:-:S04]  /*10500*/  FADD R6, -R2, R211 ;  /* 0x000000d302067221 */ /* 0x000fc80000000100 */
[----:B------:R-:W-:Y:S01]  /*10510*/  FMUL R6, R6, 1.4426950216293334961 ;  /* 0x3fb8aa3b06067820 */ /* 0x000fe20000400000 */
[----:B------:R-:W1:Y:S04]  /*10520*/  LDS.64 R24, [R26+UR9+0x4000] ;  /* 0x004000091a187984 */ /* 0x000e680008000a00 */
[----:B------:R-:W2:Y:S04]  /*10530*/  LDS.64 R30, [R26+UR9+0x4400] ;  /* 0x004400091a1e7984 */ /* 0x000ea80008000a00 */
[----:B------:R-:W3:Y:S04]  /*10540*/  LDS.64 R8, [R158+UR9+0x4000] ;  /* 0x004000099e087984 */ /* 0x000ee80008000a00 */
[----:B------:R-:W4:Y:S01]  /*10550*/  LDS.64 R28, [R158+UR9+0x4400] ;  /* 0x004400099e1c7984 */ /* 0x000f220008000a00 */
[----:B------:R-:W5:Y:S01]  /*10560*/  MUFU.EX2 R6, R6 ;  /* 0x0000000600067308 */ /* 0x000f620000000800 */
[C---:B------:R-:W-:Y:S01]  /*10570*/  FMUL R144, R201.reuse, R84 ;  /* 0x00000054c9907220 */ /* 0x040fe20000400000 */
[----:B------:R-:W-:Y:S01]  /*10580*/  FMUL R145, R201, R85 ;  /* 0x00000055c9917220 */ /* 0x000fe20000400000 */
[----:B0-----:R-:W-:-:S02]  /*10590*/  F2FP.F16.E4M3.UNPACK_B R32, R112 ;  /* 0x00000070ff20723e */ /* 0x001fc400020006ff */
[----:B------:R-:W-:Y:S01]  /*105a0*/  F2FP.F16.E4M3.UNPACK_B R33, R113 ;  /* 0x00000071ff21723e */ /* 0x000fe200020006ff */
[C---:B------:R-:W-:Y:S01]  /*105b0*/  FMUL R84, R201.reuse, R72 ;  /* 0x00000048c9547220 */ /* 0x040fe20000400000 */
[----:B------:R-:W-:Y:S01]  /*105c0*/  FMUL R85, R201, R73 ;  /* 0x00000049c9557220 */ /* 0x000fe20000400000 */
[----:B------:R-:W-:Y:S04]  /*105d0*/  LDS.64 R152, [R158+UR9+0x4800] ;  /* 0x004800099e987984 */ /* 0x000fe80008000a00 */
[----:B------:R-:W0:Y:S04]  /*105e0*/  LDS.64 R154, [R26+UR9+0x4800] ;  /* 0x004800091a9a7984 */ /* 0x000e280008000a00 */
[----:B------:R-:W0:Y:S01]  /*105f0*/  LDS.64 R156, [R26+UR9+0x4c00] ;  /* 0x004c00091a9c7984 */ /* 0x000e220008000a00 */
[C---:B-----5:R-:W-:Y:S01]  /*10600*/  FMUL R146, R6.reuse, R86 ;  /* 0x0000005606927220 */ /* 0x060fe20000400000 */
[C---:B------:R-:W-:Y:S01]  /*10610*/  FMUL R147, R6.reuse, R87 ;  /* 0x0000005706937220 */ /* 0x040fe20000400000 */
[----:B------:R-:W-:Y:S01]  /*10620*/  FMUL R86, R6, R74 ;  /* 0x0000004a06567220 */ /* 0x000fe20000400000 */
[----:B-1----:R-:W-:-:S02]  /*10630*/  IMAD.MOV.U32 R36, RZ, RZ, R24 ;  /* 0x000000ffff247224 */ /* 0x002fc400078e0018 */
[----:B--2---:R-:W-:Y:S02]  /*10640*/  IMAD.MOV.U32 R37, RZ, RZ, R30 ;  /* 0x000000ffff257224 */ /* 0x004fe400078e001e */
[----:B---3--:R-:W-:Y:S02]  /*10650*/  IMAD.MOV.U32 R38, RZ, RZ, R8 ;  /* 0x000000ffff267224 */ /* 0x008fe400078e0008 */
[----:B----4-:R-:W-:Y:S02]  /*10660*/  IMAD.MOV.U32 R39, RZ, RZ, R28 ;  /* 0x000000ffff277224 */ /* 0x010fe400078e001c */
[----:B------:R-:W-:Y:S01]  /*10670*/  FMUL R87, R6, R75 ;  /* 0x0000004b06577220 */ /* 0x000fe20000400000 */
[----:B------:R-:W-:Y:S01]  /*10680*/  IMAD.MOV.U32 R44, RZ, RZ, R24 ;  /* 0x000000ffff2c7224 */ /* 0x000fe200078e0018 */
[----:B------:R-:W1:Y:S01]  /*10690*/  LDS.64 R158, [R158+UR9+0x4c00] ;  /* 0x004c00099e9e7984 */ /* 0x000e620008000a00 */
[----:B------:R-:W-:Y:S02]  /*106a0*/  IMAD.MOV.U32 R45, RZ, RZ, R30 ;  /* 0x000000ffff2d7224 */ /* 0x000fe400078e001e */
[----:B------:R-:W-:Y:S01]  /*106b0*/  IMAD.MOV.U32 R46, RZ, RZ, R8 ;  /* 0x000000ffff2e7224 */ /* 0x000fe200078e0008 */
[----:B------:R-:W-:Y:S01]  /*106c0*/  HMMA.16816.F32 R144, R36, R32, R144 ;  /* 0x000000202490723c */ /* 0x000fe20000001890 */
[----:B------:R-:W-:-:S06]  /*106d0*/  IMAD.MOV.U32 R47, RZ, RZ, R28 ;  /* 0x000000ffff2f7224 */ /* 0x000fcc00078e001c */
[----:B------:R-:W-:Y:S02]  /*106e0*/  F2FP.F16.E4M3.UNPACK_B R36, R116 ;  /* 0x00000074ff24723e */ /* 0x000fe400020006ff */
[----:B------:R-:W-:Y:S01]  /*106f0*/  F2FP.F16.E4M3.UNPACK_B R37, R117 ;  /* 0x00000075ff25723e */ /* 0x000fe200020006ff */
[C---:B------:R-:W-:Y:S01]  /*10700*/  FMUL R72, R201.reuse, R88 ;  /* 0x00000058c9487220 */ /* 0x040fe20000400000 */
[----:B------:R-:W-:Y:S01]  /*10710*/  FMUL R73, R201, R89 ;  /* 0x00000059c9497220 */ /* 0x000fe20000400000 */
[C---:B------:R-:W-:Y:S01]  /*10720*/  FMUL R74, R6.reuse, R90 ;  /* 0x0000005a064a7220 */ /* 0x040fe20000400000 */
[----:B------:R-:W-:Y:S01]  /*10730*/  FMUL R75, R6, R91 ;  /* 0x0000005b064b7220 */ /* 0x000fe20000400000 */
[----:B------:R-:W-:Y:S02]  /*10740*/  F2FP.F16.E4M3.UNPACK_B R38, R128 ;  /* 0x00000080ff26723e */ /* 0x000fe400020006ff */
[----:B------:R-:W-:Y:S01]  /*10750*/  HMMA.16816.F32 R84, R44, R36, R84 ;  /* 0x000000242c54723c */ /* 0x000fe20000001854 */
[----:B------:R-:W-:Y:S01]  /*10760*/  F2FP.F16.E4M3.UNPACK_B R39, R129 ;  /* 0x00000081ff27723e */ /* 0x000fe200020006ff */
[----:B------:R-:W-:-:S02]  /*10770*/  IMAD.MOV.U32 R88, RZ, RZ, R24 ;  /* 0x000000ffff587224 */ /* 0x000fc400078e0018 */
[----:B------:R-:W-:Y:S02]  /*10780*/  IMAD.MOV.U32 R89, RZ, RZ, R30 ;  /* 0x000000ffff597224 */ /* 0x000fe400078e001e */
[----:B------:R-:W-:Y:S02]  /*10790*/  IMAD.MOV.U32 R90, RZ, RZ, R8 ;  /* 0x000000ffff5a7224 */ /* 0x000fe400078e0008 */
[C---:B------:R-:W-:Y:S01]  /*107a0*/  FMUL R44, R201.reuse, R52 ;  /* 0x00000034c92c7220 */ /* 0x040fe20000400000 */
[C---:B------:R-:W-:Y:S01]  /*107b0*/  FMUL R45, R201.reuse, R53 ;  /* 0x00000035c92d7220 */ /* 0x040fe20000400000 */
[C---:B------:R-:W-:Y:S01]  /*107c0*/  FMUL R46, R6.reuse, R54 ;  /* 0x00000036062e7220 */ /* 0x040fe20000400000 */
[C---:B------:R-:W-:Y:S01]  /*107d0*/  FMUL R47, R6.reuse, R55 ;  /* 0x00000037062f7220 */ /* 0x040fe20000400000 */
[C---:B------:R-:W-:Y:S01]  /*107e0*/  FMUL R52, R201.reuse, R68 ;  /* 0x00000044c9347220 */ /* 0x040fe20000400000 */
[----:B------:R-:W-:Y:S01]  /*107f0*/  FMUL R53, R201, R69 ;  /* 0x00000045c9357220 */ /* 0x000fe20000400000 */
[C---:B------:R-:W-:Y:S01]  /*10800*/  FMUL R54, R6.reuse, R70 ;  /* 0x0000004606367220 */ /* 0x040fe20000400000 */
[----:B------:R-:W-:Y:S01]  /*10810*/  FMUL R55, R6, R71 ;  /* 0x0000004706377220 */ /* 0x000fe20000400000 */
[----:B------:R-:W-:Y:S01]  /*10820*/  IMAD.MOV.U32 R91, RZ, RZ, R28 ;  /* 0x000000ffff5b7224 */ /* 0x000fe200078e001c */
[----:B------:R-:W-:Y:S01]  /*10830*/  F2FP.F16.E4M3.UNPACK_B R34, R140 ;  /* 0x0000008cff22723e */ /* 0x000fe200020006ff */
[----:B------:R-:W-:Y:S01]  /*10840*/  IMAD.MOV.U32 R40, RZ, RZ, R24 ;  /* 0x000000ffff287224 */ /* 0x000fe200078e0018 */
[----:B------:R-:W-:Y:S01]  /*10850*/  F2FP.F16.E4M3.UNPACK_B R35, R141 ;  /* 0x0000008dff23723e */ /* 0x000fe200020006ff */
[----:B------:R-:W-:-:S02]  /*10860*/  IMAD.MOV.U32 R41, RZ, RZ, R30 ;  /* 0x000000ffff297224 */ /* 0x000fc400078e001e */
[----:B------:R-:W-:Y:S01]  /*10870*/  IMAD.MOV.U32 R42, RZ, RZ, R8 ;  /* 0x000000ffff2a7224 */ /* 0x000fe200078e0008 */
[----:B------:R-:W-:Y:S01]  /*10880*/  HMMA.16816.F32 R52, R88, R38, R52 ;  /* 0x000000265834723c */ /* 0x000fe20000001834 */
[----:B------:R-:W-:Y:S02]  /*10890*/  IMAD.MOV.U32 R43, RZ, RZ, R28 ;  /* 0x000000ffff2b7224 */ /* 0x000fe400078e001c */
[----:B------:R-:W-:Y:S01]  /*108a0*/  FADD R7, -R3, R209 ;  /* 0x000000d103077221 */ /* 0x000fe20000000100 */
[--C-:B------:R-:W-:Y:S02]  /*108b0*/  IMAD.MOV.U32 R70, RZ, RZ, R8.reuse ;  /* 0x000000ffff467224 */ /* 0x100fe400078e0008 */
[--C-:B------:R-:W-:Y:S02]  /*108c0*/  IMAD.MOV.U32 R150, RZ, RZ, R8.reuse ;  /* 0x000000ffff967224 */ /* 0x100fe400078e0008 */
[C---:B------:R-:W-:Y:S01]  /*108d0*/  FMUL R90, R6.reuse, R82 ;  /* 0x00000052065a7220 */ /* 0x040fe20000400000 */
[----:B------:R-:W-:Y:S01]  /*108e0*/  FMUL R82, R6, R106 ;  /* 0x0000006a06527220 */ /* 0x000fe20000400000 */
[----:B------:R-:W-:-:S02]  /*108f0*/  IMAD.MOV.U32 R106, RZ, RZ, R8 ;  /* 0x000000ffff6a7224 */ /* 0x000fc400078e0008 */
[----:B------:R-:W-:Y:S01]  /*10900*/  FADD R8, -R4, R205 ;  /* 0x000000cd04087221 */ /* 0x000fe20000000100 */
[----:B------:R-:W-:Y:S01]  /*10910*/  HMMA.16816.F32 R72, R40, R34, R72 ;  /* 0x000000222848723c */ /* 0x000fe20000001848 */
[----:B------:R-:W-:Y:S02]  /*10920*/  IMAD.MOV.U32 R68, RZ, RZ, R24 ;  /* 0x000000ffff447224 */ /* 0x000fe400078e0018 */
[----:B------:R-:W-:Y:S01]  /*10930*/  FMUL R7, R7, 1.4426950216293334961 ;  /* 0x3fb8aa3b07077820 */ /* 0x000fe20000400000 */
[----:B------:R-:W-:Y:S02]  /*10940*/  IMAD.MOV.U32 R69, RZ, RZ, R30 ;  /* 0x000000ffff457224 */ /* 0x000fe400078e001e */
[----:B------:R-:W-:Y:S01]  /*10950*/  FMUL R8, R8, 1.4426950216293334961 ;  /* 0x3fb8aa3b08087820 */ /* 0x000fe20000400000 */
[----:B------:R-:W-:Y:S01]  /*10960*/  IMAD.MOV.U32 R71, RZ, RZ, R28 ;  /* 0x000000ffff477224 */ /* 0x000fe200078e001c */
[----:B------:R-:W-:Y:S02]  /*10970*/  F2FP.F16.E4M3.UNPACK_B R40, R120 ;  /* 0x00000078ff28723e */ /* 0x000fe400020006ff */
[----:B------:R-:W-:Y:S01]  /*10980*/  F2FP.F16.E4M3.UNPACK_B R41, R121 ;  /* 0x00000079ff29723e */ /* 0x000fe200020006ff */
[C---:B------:R-:W-:Y:S01]  /*10990*/  FMUL R88, R201.reuse, R80 ;  /* 0x00000050c9587220 */ /* 0x040fe20000400000 */
[C---:B------:R-:W-:Y:S01]  /*109a0*/  FMUL R89, R201.reuse, R81 ;  /* 0x00000051c9597220 */ /* 0x040fe20000400000 */
[C---:B------:R-:W-:Y:S01]  /*109b0*/  FMUL R91, R6.reuse, R83 ;  /* 0x00000053065b7220 */ /* 0x040fe20000400000 */
[C---:B------:R-:W-:Y:S01]  /*109c0*/  FMUL R80, R201.reuse, R104 ;  /* 0x00000068c9507220 */ /* 0x040fe20000400000 */
[----:B------:R-:W-:Y:S01]  /*109d0*/  FMUL R81, R201, R105 ;  /* 0x00000069c9517220 */ /* 0x000fe20000400000 */
[----:B------:R-:W-:Y:S01]  /*109e0*/  FMUL R83, R6, R107 ;  /* 0x0000006b06537220 */ /* 0x000fe20000400000 */
[----:B------:R-:W-:Y:S01]  /*109f0*/  HMMA.16816.F32 R68, R68, R40, R44 ;  /* 0x000000284444723c */ /* 0x000fe2000000182c */
[----:B------:R-:W2:Y:S01]  /*10a00*/  MUFU.EX2 R7, R7 ;  /* 0x0000000700077308 */ /* 0x000ea20000000800 */
[----:B------:R-:W-:Y:S01]  /*10a10*/  F2FP.F16.E4M3.UNPACK_B R42, R124 ;  /* 0x0000007cff2a723e */ /* 0x000fe200020006ff */
[--C-:B------:R-:W-:Y:S01]  /*10a20*/  IMAD.MOV.U32 R148, RZ, RZ, R24.reuse ;  /* 0x000000ffff947224 */ /* 0x100fe200078e0018 */
[----:B------:R-:W-:Y:S01]  /*10a30*/  F2FP.F16.E4M3.UNPACK_B R43, R125 ;  /* 0x0000007dff2b723e */ /* 0x000fe200020006ff */
[----:B------:R-:W-:-:S02]  /*10a40*/  IMAD.MOV.U32 R104, RZ, RZ, R24 ;  /* 0x000000ffff687224 */ /* 0x000fc400078e0018 */
[----:B------:R-:W-:Y:S01]  /*10a50*/  F2FP.F16.E4M3.UNPACK_B R44, R136 ;  /* 0x00000088ff2c723e */ /* 0x000fe200020006ff */
[----:B------:R-:W-:Y:S01]  /*10a60*/  IMAD.MOV.U32 R149, RZ, RZ, R30 ;  /* 0x000000ffff957224 */ /* 0x000fe200078e001e */
[----:B------:R-:W3:Y:S01]  /*10a70*/  MUFU.EX2 R8, R8 ;  /* 0x0000000800087308 */ /* 0x000ee20000000800 */
[----:B------:R-:W-:Y:S01]  /*10a80*/  F2FP.F16.E4M3.UNPACK_B R45, R137 ;  /* 0x00000089ff2d723e */ /* 0x000fe200020006ff */
[----:B------:R-:W-:Y:S02]  /*10a90*/  IMAD.MOV.U32 R151, RZ, RZ, R28 ;  /* 0x000000ffff977224 */ /* 0x000fe400078e001c */
[----:B------:R-:W-:Y:S02]  /*10aa0*/  IMAD.MOV.U32 R105, RZ, RZ, R30 ;  /* 0x000000ffff697224 */ /* 0x000fe400078e001e */
[----:B------:R-:W-:Y:S02]  /*10ab0*/  IMAD.MOV.U32 R107, RZ, RZ, R28 ;  /* 0x000000ffff6b7224 */ /* 0x000fe400078e001c */
[C---:B------:R-:W-:Y:S01]  /*10ac0*/  FMUL R96, R201.reuse, R96 ;  /* 0x00000060c9607220 */ /* 0x040fe20000400000 */
[----:B------:R-:W-:Y:S01]  /*10ad0*/  FMUL R97, R201, R97 ;  /* 0x00000061c9617220 */ /* 0x000fe20000400000 */
[----:B------:R-:W-:Y:S01]  /*10ae0*/  HMMA.16816.F32 R88, R148, R44, R88 ;  /* 0x0000002c9458723c */ /* 0x000fe20000001858 */
[C---:B------:R-:W-:Y:S01]  /*10af0*/  FMUL R98, R6.reuse, R98 ;  /* 0x0000006206627220 */ /* 0x040fe20000400000 */
[----:B------:R-:W-:Y:S01]  /*10b00*/  FMUL R99, R6, R99 ;  /* 0x0000006306637220 */ /* 0x000fe20000400000 */
[----:B------:R-:W-:-:S02]  /*10b10*/  F2FP.F16.E4M3.UNPACK_B R46, R132 ;  /* 0x00000084ff2e723e */ /* 0x000fc400020006ff */
[----:B------:R-:W-:Y:S01]  /*10b20*/  F2FP.F16.E4M3.UNPACK_B R47, R133 ;  /* 0x00000085ff2f723e */ /* 0x000fe200020006ff */
[----:B------:R-:W-:Y:S01]  /*10b30*/  HMMA.16816.F32 R80, R104, R42, R80 ;  /* 0x0000002a6850723c */ /* 0x000fe20000001850 */
[C---:B--2---:R-:W-:Y:S01]  /*10b40*/  FMUL R100, R7.reuse, R100 ;  /* 0x0000006407647220 */ /* 0x044fe20000400000 */
[----:B------:R-:W-:Y:S01]  /*10b50*/  FMUL R101, R7, R101 ;  /* 0x0000006507657220 */ /* 0x000fe20000400000 */
[C---:B---3--:R-:W-:Y:S01]  /*10b60*/  FMUL R102, R8.reuse, R102 ;  /* 0x0000006608667220 */ /* 0x048fe20000400000 */
[----:B------:R-:W-:Y:S02]  /*10b70*/  FMUL R103, R8, R103 ;  /* 0x0000006708677220 */ /* 0x000fe40000400000 */
[----:B------:R-:W-:Y:S01]  /*10b80*/  HMMA.16816.F32 R96, R148, R46, R96 ;  /* 0x0000002e9460723c */ /* 0x000fe20000001860 */
[----:B------:R-:W-:Y:S02]  /*10b90*/  IMAD.MOV.U32 R105, RZ, RZ, R31 ;  /* 0x000000ffff697224 */ /* 0x000fe400078e001f */
[----:B------:R-:W-:-:S02]  /*10ba0*/  IMAD.MOV.U32 R107, RZ, RZ, R29 ;  /* 0x000000ffff6b7224 */ /* 0x000fc400078e001d */
[----:B0-----:R-:W-:Y:S02]  /*10bb0*/  IMAD.MOV.U32 R28, RZ, RZ, R154 ;  /* 0x000000ffff1c7224 */ /* 0x001fe400078e009a */
[----:B------:R-:W-:Y:S02]  /*10bc0*/  IMAD.MOV.U32 R149, RZ, RZ, R31 ;  /* 0x000000ffff957224 */ /* 0x000fe400078e001f */
[----:B------:R-:W-:Y:S02]  /*10bd0*/  IMAD.MOV.U32 R151, RZ, RZ, R29 ;  /* 0x000000ffff977224 */ /* 0x000fe400078e001d */
[----:B------:R-:W-:Y:S02]  /*10be0*/  IMAD.MOV.U32 R29, RZ, RZ, R156 ;  /* 0x000000ffff1d7224 */ /* 0x000fe400078e009c */
[----:B------:R-:W-:Y:S02]  /*10bf0*/  IMAD.MOV.U32 R30, RZ, RZ, R152 ;  /* 0x000000ffff1e7224 */ /* 0x000fe400078e0098 */
[----:B-1----:R-:W-:Y:S01]  /*10c00*/  IMAD.MOV.U32 R31, RZ, RZ, R158 ;  /* 0x000000ffff1f7224 */ /* 0x002fe200078e009e */
[----:B------:R-:W-:Y:S01]  /*10c10*/  F2FP.F16.E4M3.UNPACK_B R112, R112.H1 ;  /* 0x00000070ff70723e */ /* 0x000fe200030006ff */
[----:B------:R-:W-:Y:S01]  /*10c20*/  IMAD.MOV.U32 R104, RZ, RZ, R25 ;  /* 0x000000ffff687224 */ /* 0x000fe200078e0019 */
[----:B------:R-:W-:Y:S01]  /*10c30*/  F2FP.F16.E4M3.UNPACK_B R113, R113.H1 ;  /* 0x00000071ff71723e */ /* 0x000fe200030006ff */
[----:B------:R-:W-:Y:S01]  /*10c40*/  IMAD.MOV.U32 R106, RZ, RZ, R9 ;  /* 0x000000ffff6a7224 */ /* 0x000fe200078e0009 */
[----:B------:R-:W-:-:S02]  /*10c50*/  F2FP.F16.E4M3.UNPACK_B R140, R140.H1 ;  /* 0x0000008cff8c723e */ /* 0x000fc400030006ff */
[----:B------:R-:W-:Y:S01]  /*10c60*/  HMMA.16816.F32 R100, R28, R32, R100 ;  /* 0x000000201c64723c */ /* 0x000fe20000001864 */
[----:B------:R-:W-:Y:S02]  /*10c70*/  F2FP.F16.E4M3.UNPACK_B R141, R141.H1 ;  /* 0x0000008dff8d723e */ /* 0x000fe400030006ff */
[----:B------:R-:W-:Y:S02]  /*10c80*/  F2FP.F16.E4M3.UNPACK_B R120, R120.H1 ;  /* 0x00000078ff78723e */ /* 0x000fe400030006ff */
[----:B------:R-:W-:Y:S02]  /*10c90*/  F2FP.F16.E4M3.UNPACK_B R121, R121.H1 ;  /* 0x00000079ff79723e */ /* 0x000fe400030006ff */
[----:B------:R-:W-:Y:S02]  /*10ca0*/  F2FP.F16.E4M3.UNPACK_B R136, R136.H1 ;  /* 0x00000088ff88723e */ /* 0x000fe400030006ff */
[----:B------:R-:W-:Y:S02]  /*10cb0*/  F2FP.F16.E4M3.UNPACK_B R137, R137.H1 ;  /* 0x00000089ff89723e */ /* 0x000fe400030006ff */
[----:B------:R-:W-:-:S02]  /*10cc0*/  F2FP.F16.E4M3.UNPACK_B R124, R124.H1 ;  /* 0x0000007cff7c723e */ /* 0x000fc400030006ff */
[----:B------:R-:W-:Y:S01]  /*10cd0*/  F2FP.F16.E4M3.UNPACK_B R125, R125.H1 ;  /* 0x0000007dff7d723e */ /* 0x000fe200030006ff */
[C---:B------:R-:W-:Y:S01]  /*10ce0*/  HMMA.16816.F32 R144, R104.reuse, R112, R144 ;  /* 0x000000706890723c */ /* 0x040fe20000001890 */
[C---:B------:R-:W-:Y:S01]  /*10cf0*/  FMUL R64, R7.reuse, R64 ;  /* 0x0000004007407220 */ /* 0x040fe20000400000 */
[C---:B------:R-:W-:Y:S01]  /*10d00*/  FMUL R65, R7.reuse, R65 ;  /* 0x0000004107417220 */ /* 0x040fe20000400000 */
[C---:B------:R-:W-:Y:S01]  /*10d10*/  FMUL R66, R8.reuse, R66 ;  /* 0x0000004208427220 */ /* 0x040fe20000400000 */
[C---:B------:R-:W-:Y:S01]  /*10d20*/  FMUL R67, R8.reuse, R67 ;  /* 0x0000004308437220 */ /* 0x040fe20000400000 */
[C---:B------:R-:W-:Y:S01]  /*10d30*/  FMUL R48, R7.reuse, R48 ;  /* 0x0000003007307220 */ /* 0x040fe20000400000 */
[C---:B------:R-:W-:Y:S01]  /*10d40*/  HMMA.16816.F32 R72, R104.reuse, R140, R72 ;  /* 0x0000008c6848723c */ /* 0x040fe20000001848 */
[C---:B------:R-:W-:Y:S01]  /*10d50*/  FMUL R49, R7.reuse, R49 ;  /* 0x0000003107317220 */ /* 0x040fe20000400000 */
[C---:B------:R-:W-:Y:S01]  /*10d60*/  FMUL R50, R8.reuse, R50 ;  /* 0x0000003208327220 */ /* 0x040fe20000400000 */
[C---:B------:R-:W-:Y:S01]  /*10d70*/  FMUL R51, R8.reuse, R51 ;  /* 0x0000003308337220 */ /* 0x040fe20000400000 */
[C---:B------:R-:W-:Y:S01]  /*10d80*/  FMUL R56, R7.reuse, R56 ;  /* 0x0000003807387220 */ /* 0x040fe20000400000 */
[----:B------:R-:W-:Y:S01]  /*10d90*/  FMUL R57, R7, R57 ;  /* 0x0000003907397220 */ /* 0x000fe20000400000 */
[----:B------:R-:W-:Y:S01]  /*10da0*/  HMMA.16816.F32 R68, R104, R120, R68 ;  /* 0x000000786844723c */ /* 0x000fe20000001844 */
[C---:B------:R-:W-:Y:S01]  /*10db0*/  FMUL R58, R8.reuse, R58 ;  /* 0x0000003a083a7220 */ /* 0x040fe20000400000 */
[----:B------:R-:W-:-:S04]  /*10dc0*/  FMUL R59, R8, R59 ;  /* 0x0000003b083b7220 */ /* 0x000fc80000400000 */
[C---:B------:R-:W-:Y:S06]  /*10dd0*/  HMMA.16816.F32 R88, R104.reuse, R136, R88 ;  /* 0x000000886858723c */ /* 0x040fec0000001858 */
[----:B------:R-:W-:Y:S07]  /*10de0*/  HMMA.16816.F32 R80, R104, R124, R80 ;  /* 0x0000007c6850723c */ /* 0x000fee0000001850 */
[----:B------:R-:W-:-:S02]  /*10df0*/  IMAD.MOV.U32 R104, RZ, RZ, R154 ;  /* 0x000000ffff687224 */ /* 0x000fc400078e009a */
[----:B------:R-:W-:Y:S02]  /*10e00*/  IMAD.MOV.U32 R105, RZ, RZ, R156 ;  /* 0x000000ffff697224 */ /* 0x000fe400078e009c */
[----:B------:R-:W-:Y:S02]  /*10e10*/  IMAD.MOV.U32 R106, RZ, RZ, R152 ;  /* 0x000000ffff6a7224 */ /* 0x000fe400078e0098 */
[----:B------:R-:W-:Y:S01]  /*10e20*/  IMAD.MOV.U32 R107, RZ, RZ, R158 ;  /* 0x000000ffff6b7224 */ /* 0x000fe200078e009e */
[----:B------:R-:W-:Y:S01]  /*10e30*/  HMMA.16816.F32 R48, R28, R34, R48 ;  /* 0x000000221c30723c */ /* 0x000fe20000001830 */
[C---:B------:R-:W-:Y:S01]  /*10e40*/  FMUL R60, R7.reuse, R60 ;  /* 0x0000003c073c7220 */ /* 0x040fe20000400000 */
[----:B------:R-:W-:Y:S01]  /*10e50*/  FMUL R61, R7, R61 ;  /* 0x0000003d073d7220 */ /* 0x000fe20000400000 */
[C---:B------:R-:W-:Y:S01]  /*10e60*/  FMUL R62, R8.reuse, R62 ;  /* 0x0000003e083e7220 */ /* 0x040fe20000400000 */
[----:B------:R-:W-:Y:S01]  /*10e70*/  FMUL R63, R8, R63 ;  /* 0x0000003f083f7220 */ /* 0x000fe20000400000 */
[----:B------:R-:W-:Y:S01]  /*10e80*/  IMAD.MOV.U32 R32, RZ, RZ, R154 ;  /* 0x000000ffff207224 */ /* 0x000fe200078e009a */
[----:B------:R-:W-:Y:S01]  /*10e90*/  HMMA.16816.F32 R64, R104, R36, R64 ;  /* 0x000000246840723c */ /* 0x000fe20000001840 */
[----:B------:R-:W-:-:S02]  /*10ea0*/  IMAD.MOV.U32 R33, RZ, RZ, R156 ;  /* 0x000000ffff217224 */ /* 0x000fc400078e009c */
[C---:B------:R-:W-:Y:S01]  /*10eb0*/  FMUL R92, R7.reuse, R92 ;  /* 0x0000005c075c7220 */ /* 0x040fe20000400000 */
[----:B------:R-:W-:Y:S02]  /*10ec0*/  IMAD.MOV.U32 R34, RZ, RZ, R152 ;  /* 0x000000ffff227224 */ /* 0x000fe400078e0098 */
[----:B------:R-:W-:Y:S01]  /*10ed0*/  FMUL R93, R7, R93 ;  /* 0x0000005d075d7220 */ /* 0x000fe20000400000 */
[----:B------:R-:W-:Y:S01]  /*10ee0*/  IMAD.MOV.U32 R35, RZ, RZ, R158 ;  /* 0x000000ffff237224 */ /* 0x000fe200078e009e */
[----:B------:R-:W-:Y:S01]  /*10ef0*/  HMMA.16816.F32 R56, R28, R38, R56 ;  /* 0x000000261c38723c */ /* 0x000fe20000001838 */
[C---:B------:R-:W-:Y:S01]  /*10f00*/  FMUL R94, R8.reuse, R94 ;  /* 0x0000005e085e7220 */ /* 0x040fe20000400000 */
[----:B------:R-:W-:Y:S01]  /*10f10*/  FMUL R95, R8, R95 ;  /* 0x0000005f085f7220 */ /* 0x000fe20000400000 */
[----:B------:R-:W-:Y:S02]  /*10f20*/  IMAD.MOV.U32 R36, RZ, RZ, R155 ;  /* 0x000000ffff247224 */ /* 0x000fe400078e009b */
[----:B------:R-:W-:-:S02]  /*10f30*/  IMAD.MOV.U32 R37, RZ, RZ, R157 ;  /* 0x000000ffff257224 */ /* 0x000fc400078e009d */
[----:B------:R-:W-:Y:S02]  /*10f40*/  IMAD.MOV.U32 R38, RZ, RZ, R153 ;  /* 0x000000ffff267224 */ /* 0x000fe400078e0099 */
[----:B------:R-:W-:Y:S02]  /*10f50*/  IMAD.MOV.U32 R39, RZ, RZ, R159 ;  /* 0x000000ffff277224 */ /* 0x000fe400078e009f */
[----:B------:R-:W-:Y:S01]  /*10f60*/  IMAD.MOV.U32 R150, RZ, RZ, R9 ;  /* 0x000000ffff967224 */ /* 0x000fe200078e0009 */
[C---:B------:R-:W-:Y:S02]  /*10f70*/  LOP3.LUT R9, R26.reuse, 0x40, RZ, 0x3c, !PT ;  /* 0x000000401a097812 */ /* 0x040fe400078e3cff */
[----:B------:R-:W-:Y:S01]  /*10f80*/  LOP3.LUT R26, R26, 0x60, RZ, 0x3c, !PT ;  /* 0x000000601a1a7812 */ /* 0x000fe200078e3cff */
[----:B------:R-:W-:Y:S01]  /*10f90*/  IMAD.MOV.U32 R148, RZ, RZ, R25 ;  /* 0x000000ffff947224 */ /* 0x000fe200078e0019 */
[----:B------:R-:W-:Y:S01]  /*10fa0*/  HMMA.16816.F32 R60, R104, R40, R60 ;  /* 0x00000028683c723c */ /* 0x000fe2000000183c */
[----:B------:R-:W0:Y:S04]  /*10fb0*/  LDS.64 R24, [R9+UR9+0x4000] ;  /* 0x0040000909187984 */ /* 0x000e280008000a00 */
[----:B------:R-:W1:Y:S01]  /*10fc0*/  LDS.64 R40, [R9+UR9+0x4400] ;  /* 0x0044000909287984 */ /* 0x000e620008000a00 */
[----:B------:R-:W-:Y:S03]  /*10fd0*/  HMMA.16816.F32 R92, R32, R42, R92 ;  /* 0x0000002a205c723c */ /* 0x000fe6000000185c */
[----:B------:R-:W2:Y:S03]  /*10fe0*/  LDS.64 R42, [R26+UR9+0x4000] ;  /* 0x004000091a2a7984 */ /* 0x000ea60008000a00 */
[----:B------:R-:W-:Y:S01]  /*10ff0*/  HMMA.16816.F32 R100, R36, R112, R100 ;  /* 0x000000702464723c */ /* 0x000fe20000001864 */
[----:B------:R-:W3:Y:S01]  /*11000*/  LDS.64 R112, [R26+UR9+0x4400] ;  /* 0x004400091a707984 */ /* 0x000ee20008000a00 */
        /* <DEDUP_REMOVED lines=8> */
[----:B------:R-:W-:-:S02]  /*11090*/  F2FP.F16.E4M3.UNPACK_B R116, R116.H1 ;  /* 0x00000074ff74723e */ /* 0x000fc400030006ff */
[----:B------:R-:W-:Y:S01]  /*110a0*/  HMMA.16816.F32 R108, R32, R44, R108 ;  /* 0x0000002c206c723c */ /* 0x000fe2000000186c */
[----:B------:R-:W-:Y:S02]  /*110b0*/  F2FP.F16.E4M3.UNPACK_B R117, R117.H1 ;  /* 0x00000075ff75723e */ /* 0x000fe400030006ff */
[----:B------:R-:W-:Y:S02]  /*110c0*/  F2FP.F16.E4M3.UNPACK_B R128, R128.H1 ;  /* 0x00000080ff80723e */ /* 0x000fe400030006ff */
[----:B------:R-:W-:Y:S01]  /*110d0*/  F2FP.F16.E4M3.UNPACK_B R129, R129.H1 ;  /* 0x00000081ff81723e */ /* 0x000fe200030006ff */
[----:B------:R-:W-:Y:S01]  /*110e0*/  HMMA.16816.F32 R28, R28, R46, R76 ;  /* 0x0000002e1c1c723c */ /* 0x000fe2000000184c */
[----:B------:R-:W-:Y:S02]  /*110f0*/  IMAD.MOV.U32 R32, RZ, RZ, R155 ;  /* 0x000000ffff207224 */ /* 0x000fe400078e009b */
[----:B------:R-:W-:Y:S02]  /*11100*/  IMAD.MOV.U32 R33, RZ, RZ, R157 ;  /* 0x000000ffff217224 */ /* 0x000fe400078e009d */
[----:B------:R-:W-:-:S02]  /*11110*/  IMAD.MOV.U32 R34, RZ, RZ, R153 ;  /* 0x000000ffff227224 */ /* 0x000fc400078e0099 */
[----:B------:R-:W-:Y:S01]  /*11120*/  IMAD.MOV.U32 R35, RZ, RZ, R159 ;  /* 0x000000ffff237224 */ /* 0x000fe200078e009f */
[-C--:B------:R-:W-:Y:S01]  /*11130*/  HMMA.16816.F32 R84, R148, R116.reuse, R84 ;  /* 0x000000749454723c */ /* 0x080fe20000001854 */
[----:B------:R-:W-:Y:S01]  /*11140*/  F2FP.F16.E4M3.UNPACK_B R132, R132.H1 ;  /* 0x00000084ff84723e */ /* 0x000fe200030006ff */
[----:B------:R-:W-:Y:S04]  /*11150*/  LDS.64 R152, [R26+UR9+0x4c00] ;  /* 0x004c00091a987984 */ /* 0x000fe80008000a00 */
[----:B------:R-:W-:Y:S06]  /*11160*/  HMMA.16816.F32 R64, R32, R116, R64 ;  /* 0x000000742040723c */ /* 0x000fec0000001840 */
[----:B------:R-:W-:Y:S01]  /*11170*/  HMMA.16816.F32 R48, R36, R140, R48 ;  /* 0x0000008c2430723c */ /* 0x000fe20000001830 */
[----:B------:R-:W-:-:S02]  /*11180*/  F2FP.F16.E4M3.UNPACK_B R116, R114 ;  /* 0x00000072ff74723e */ /* 0x000fc400020006ff */
[----:B------:R-:W-:-:S03]  /*11190*/  F2FP.F16.E4M3.UNPACK_B R117, R115 ;  /* 0x00000073ff75723e */ /* 0x000fc600020006ff */
[C---:B------:R-:W-:Y:S06]  /*111a0*/  HMMA.16816.F32 R56, R36.reuse, R128, R56 ;  /* 0x000000802438723c */ /* 0x040fec0000001838 */
[----:B------:R-:W-:Y:S07]  /*111b0*/  HMMA.16816.F32 R92, R36, R124, R92 ;  /* 0x0000007c245c723c */ /* 0x000fee000000185c */
[----:B0-----:R-:W-:-:S02]  /*111c0*/  IMAD.MOV.U32 R36, RZ, RZ, R24 ;  /* 0x000000ffff247224 */ /* 0x001fc400078e0018 */
[----:B-1----:R-:W-:Y:S02]  /*111d0*/  IMAD.MOV.U32 R37, RZ, RZ, R40 ;  /* 0x000000ffff257224 */ /* 0x002fe400078e0028 */
[----:B--2---:R-:W-:Y:S02]  /*111e0*/  IMAD.MOV.U32 R38, RZ, RZ, R42 ;  /* 0x000000ffff267224 */ /* 0x004fe400078e002a */
[----:B---3--:R-:W-:Y:S01]  /*111f0*/  IMAD.MOV.U32 R39, RZ, RZ, R112 ;  /* 0x000000ffff277224 */ /* 0x008fe200078e0070 */
[----:B------:R-:W-:Y:S01]  /*11200*/  HMMA.16816.F32 R52, R148, R128, R52 ;  /* 0x000000809434723c */ /* 0x000fe20000001834 */
[----:B------:R-:W-:-:S05]  /*11210*/  F2FP.F16.E4M3.UNPACK_B R133, R133.H1 ;  /* 0x00000085ff85723e */ /* 0x000fca00030006ff */
[----:B------:R-:W-:Y:S01]  /*11220*/  HMMA.16816.F32 R144, R36, R116, R144 ;  /* 0x000000742490723c */ /* 0x000fe20000001890 */
[----:B------:R-:W-:Y:S02]  /*11230*/  F2FP.F16.E4M3.UNPACK_B R128, R142 ;  /* 0x0000008eff80723e */ /* 0x000fe400020006ff */
[----:B------:R-:W-:-:S03]  /*11240*/  F2FP.F16.E4M3.UNPACK_B R129, R143 ;  /* 0x0000008fff81723e */ /* 0x000fc600020006ff */
[----:B------:R-:W-:Y:S01]  /*11250*/  HMMA.16816.F32 R96, R148, R132, R96 ;  /* 0x000000849460723c */ /* 0x000fe20000001860 */
[----:B------:R-:W-:Y:S01]  /*11260*/  F2FP.F16.E4M3.UNPACK_B R114, R114.H1 ;  /* 0x00000072ff72723e */ /* 0x000fe200030006ff */
[----:B------:R-:W-:Y:S01]  /*11270*/  IMAD.MOV.U32 R44, RZ, RZ, R24 ;  /* 0x000000ffff2c7224 */ /* 0x000fe200078e0018 */
[----:B------:R-:W-:Y:S01]  /*11280*/  F2FP.F16.E4M3.UNPACK_B R115, R115.H1 ;  /* 0x00000073ff73723e */ /* 0x000fe200030006ff */
[----:B------:R-:W-:Y:S02]  /*11290*/  IMAD.MOV.U32 R45, RZ, RZ, R40 ;  /* 0x000000ffff2d7224 */ /* 0x000fe400078e0028 */
[C---:B------:R-:W-:Y:S06]  /*112a0*/  HMMA.16816.F32 R60, R32.reuse, R120, R60 ;  /* 0x00000078203c723c */ /* 0x040fec000000183c */
[C---:B------:R-:W-:Y:S06]  /*112b0*/  HMMA.16816.F32 R108, R32.reuse, R136, R108 ;  /* 0x00000088206c723c */ /* 0x040fec000000186c */
[----:B------:R-:W-:Y:S01]  /*112c0*/  HMMA.16816.F32 R28, R32, R132, R28 ;  /* 0x00000084201c723c */ /* 0x000fe2000000181c */
[----:B------:R-:W-:Y:S01]  /*112d0*/  F2FP.F16.E4M3.UNPACK_B R124, R122 ;  /* 0x0000007aff7c723e */ /* 0x000fe200020006ff */
[----:B------:R-:W-:Y:S01]  /*112e0*/  IMAD.MOV.U32 R46, RZ, RZ, R42 ;  /* 0x000000ffff2e7224 */ /* 0x000fe200078e002a */
[----:B------:R-:W-:Y:S01]  /*112f0*/  F2FP.F16.E4M3.UNPACK_B R125, R123 ;  /* 0x0000007bff7d723e */ /* 0x000fe200020006ff */
[----:B------:R-:W-:Y:S01]  /*11300*/  IMAD.MOV.U32 R47, RZ, RZ, R112 ;  /* 0x000000ffff2f7224 */ /* 0x000fe200078e0070 */
[----:B------:R-:W-:Y:S01]  /*11310*/  LDS.64 R150, [R9+UR9+0x4c00] ;  /* 0x004c000909967984 */ /* 0x000fe20008000a00 */
[----:B------:R-:W-:Y:S01]  /*11320*/  HMMA.16816.F32 R36, R36, R128, R72 ;  /* 0x000000802424723c */ /* 0x000fe20000001848 */
[----:B------:R-:W-:-:S02]  /*11330*/  F2FP.F16.E4M3.UNPACK_B R132, R138 ;  /* 0x0000008aff84723e */ /* 0x000fc400020006ff */
[----:B------:R-:W-:-:S04]  /*11340*/  F2FP.F16.E4M3.UNPACK_B R133, R139 ;  /* 0x0000008bff85723e */ /* 0x000fc800020006ff */
[----:B------:R-:W-:Y:S02]  /*11350*/  IMAD.MOV.U32 R72, RZ, RZ, R24 ;  /* 0x000000ffff487224 */ /* 0x000fe400078e0018 */
[----:B------:R-:W-:Y:S02]  /*11360*/  IMAD.MOV.U32 R73, RZ, RZ, R40 ;  /* 0x000000ffff497224 */ /* 0x000fe400078e0028 */
[----:B------:R-:W-:Y:S02]  /*11370*/  IMAD.MOV.U32 R74, RZ, RZ, R42 ;  /* 0x000000ffff4a7224 */ /* 0x000fe400078e002a */
[----:B------:R-:W-:Y:S01]  /*11380*/  IMAD.MOV.U32 R75, RZ, RZ, R112 ;  /* 0x000000ffff4b7224 */ /* 0x000fe200078e0070 */
[----:B------:R-:W-:Y:S01]  /*11390*/  F2FP.F16.E4M3.UNPACK_B R120, R118 ;  /* 0x00000076ff78723e */ /* 0x000fe200020006ff */
[----:B------:R-:W-:Y:S01]  /*113a0*/  IMAD.MOV.U32 R32, RZ, RZ, R24 ;  /* 0x000000ffff207224 */ /* 0x000fe200078e0018 */
[----:B------:R-:W-:Y:S01]  /*113b0*/  F2FP.F16.E4M3.UNPACK_B R121, R119 ;  /* 0x00000077ff79723e */ /* 0x000fe200020006ff */
[----:B------:R-:W-:-:S02]  /*113c0*/  IMAD.MOV.U32 R33, RZ, RZ, R40 ;  /* 0x000000ffff217224 */ /* 0x000fc400078e0028 */
[----:B------:R-:W-:Y:S01]  /*113d0*/  IMAD.MOV.U32 R34, RZ, RZ, R42 ;  /* 0x000000ffff227224 */ /* 0x000fe200078e002a */
[----:B------:R-:W-:Y:S01]  /*113e0*/  HMMA.16816.F32 R76, R72, R132, R88 ;  /* 0x00000084484c723c */ /* 0x000fe20000001858 */
[----:B------:R-:W-:-:S06]  /*113f0*/  IMAD.MOV.U32 R35, RZ, RZ, R112 ;  /* 0x000000ffff237224 */ /* 0x000fcc00078e0070 */
[----:B------:R-:W-:Y:S02]  /*11400*/  IMAD.MOV.U32 R72, RZ, RZ, R25 ;  /* 0x000000ffff487224 */ /* 0x000fe400078e0019 */
[----:B------:R-:W-:Y:S02]  /*11410*/  IMAD.MOV.U32 R73, RZ, RZ, R41 ;  /* 0x000000ffff497224 */ /* 0x000fe400078e0029 */
[----:B------:R-:W-:Y:S02]  /*11420*/  IMAD.MOV.U32 R74, RZ, RZ, R43 ;  /* 0x000000ffff4a7224 */ /* 0x000fe400078e002b */
[----:B------:R-:W-:Y:S01]  /*11430*/  IMAD.MOV.U32 R75, RZ, RZ, R113 ;  /* 0x000000ffff4b7224 */ /* 0x000fe200078e0071 */
[----:B------:R-:W-:Y:S01]  /*11440*/  HMMA.16816.F32 R32, R32, R120, R84 ;  /* 0x000000782020723c */ /* 0x000fe20000001854 */
[----:B------:R-:W-:Y:S02]  /*11450*/  F2FP.F16.E4M3.UNPACK_B R136, R130 ;  /* 0x00000082ff88723e */ /* 0x000fe400020006ff */
[----:B------:R-:W-:-:S03]  /*11460*/  F2FP.F16.E4M3.UNPACK_B R137, R131 ;  /* 0x00000083ff89723e */ /* 0x000fc600020006ff */
[----:B------:R-:W-:Y:S01]  /*11470*/  HMMA.16816.F32 R84, R72, R114, R144 ;  /* 0x000000724854723c */ /* 0x000fe20000001890 */
[----:B------:R-:W-:Y:S06]  /*11480*/  LDS.64 R146, [R26+UR9+0x4800] ;  /* 0x004800091a927984 */ /* 0x000fec0008000a00 */
[----:B------:R-:W-:Y:S02]  /*11490*/  F2FP.F16.E4M3.UNPACK_B R144, R122.H1 ;  /* 0x0000007aff90723e */ /* 0x000fe400030006ff */
[----:B------:R-:W-:Y:S02]  /*114a0*/  F2FP.F16.E4M3.UNPACK_B R145, R123.H1 ;  /* 0x0000007bff91723e */ /* 0x000fe400030006ff */
[----:B------:R-:W0:Y:S01]  /*114b0*/  LDS.64 R122, [R9+UR9+0x4800] ;  /* 0x00480009097a7984 */ /* 0x000e220008000a00 */
[C---:B------:R-:W-:Y:S01]  /*114c0*/  HMMA.16816.F32 R68, R44.reuse, R124, R68 ;  /* 0x0000007c2c44723c */ /* 0x040fe20000001844 */
[----:B------:R-:W-:Y:S01]  /*114d0*/  F2FP.F16.E4M3.UNPACK_B R140, R126 ;  /* 0x0000007eff8c723e */ /* 0x000fe200020006ff */
[----:B------:R-:W-:Y:S01]  /*114e0*/  IMAD.MOV.U32 R104, RZ, RZ, R24 ;  /* 0x000000ffff687224 */ /* 0x000fe200078e0018 */
[----:B------:R-:W-:Y:S01]  /*114f0*/  F2FP.F16.E4M3.UNPACK_B R141, R127 ;  /* 0x0000007fff8d723e */ /* 0x000fe200020006ff */
[----:B------:R-:W-:Y:S01]  /*11500*/  IMAD.MOV.U32 R105, RZ, RZ, R40 ;  /* 0x000000ffff697224 */ /* 0x000fe200078e0028 */
[----:B------:R-:W-:Y:S01]  /*11510*/  F2FP.F16.E4M3.UNPACK_B R148, R134 ;  /* 0x00000086ff94723e */ /* 0x000fe200020006ff */
[----:B------:R-:W-:Y:S01]  /*11520*/  HMMA.16816.F32 R44, R44, R136, R52 ;  /* 0x000000882c2c723c */ /* 0x000fe20000001834 */
[----:B------:R-:W-:Y:S01]  /*11530*/  IMAD.MOV.U32 R106, RZ, RZ, R42 ;  /* 0x000000ffff6a7224 */ /* 0x000fe200078e002a */
[----:B------:R-:W-:Y:S01]  /*11540*/  F2FP.F16.E4M3.UNPACK_B R149, R135 ;  /* 0x00000087ff95723e */ /* 0x000fe200020006ff */
[----:B------:R-:W-:-:S04]  /*11550*/  IMAD.MOV.U32 R107, RZ, RZ, R112 ;  /* 0x000000ffff6b7224 */ /* 0x000fc800078e0070 */
[----:B------:R-:W-:Y:S02]  /*11560*/  IMAD.MOV.U32 R52, RZ, RZ, R24 ;  /* 0x000000ffff347224 */ /* 0x000fe400078e0018 */
[----:B------:R-:W-:Y:S02]  /*11570*/  IMAD.MOV.U32 R53, RZ, RZ, R40 ;  /* 0x000000ffff357224 */ /* 0x000fe400078e0028 */
[----:B------:R-:W-:Y:S02]  /*11580*/  IMAD.MOV.U32 R54, RZ, RZ, R42 ;  /* 0x000000ffff367224 */ /* 0x000fe400078e002a */
[----:B------:R-:W-:Y:S01]  /*11590*/  IMAD.MOV.U32 R55, RZ, RZ, R112 ;  /* 0x000000ffff377224 */ /* 0x000fe200078e0070 */
[----:B------:R-:W-:Y:S01]  /*115a0*/  HMMA.16816.F32 R104, R104, R140, R80 ;  /* 0x0000008c6868723c */ /* 0x000fe20000001850 */
[----:B------:R-:W1:Y:S05]  /*115b0*/  S2R R248, SR_CTAID.X ;  /* 0x0000000000f87919 */ /* 0x000e6a0000002500 */
[----:B------:R-:W-:Y:S01]  /*115c0*/  HMMA.16816.F32 R96, R52, R148, R96 ;  /* 0x000000943460723c */ /* 0x000fe20000001860 */
[----:B------:R-:W-:Y:S01]  /*115d0*/  F2FP.F16.E4M3.UNPACK_B R142, R142.H1 ;  /* 0x0000008eff8e723e */ /* 0x000fe200030006ff */
[----:B------:R-:W-:Y:S01]  /*115e0*/  IMAD.MOV.U32 R80, RZ, RZ, R25 ;  /* 0x000000ffff507224 */ /* 0x000fe200078e0019 */
[----:B------:R-:W-:Y:S01]  /*115f0*/  F2FP.F16.E4M3.UNPACK_B R143, R143.H1 ;  /* 0x0000008fff8f723e */ /* 0x000fe200030006ff */
        /* <DEDUP_REMOVED lines=8> */
[----:B------:R-:W-:Y:S01]  /*11680*/  IMAD.MOV.U32 R55, RZ, RZ, R113 ;  /* 0x000000ffff377224 */ /* 0x000fe200078e0071 */
[----:B------:R-:W-:Y:S01]  /*11690*/  HMMA.16816.F32 R88, R80, R142, R36 ;  /* 0x0000008e5058723c */ /* 0x000fe20000001824 */
[----:B------:R-:W-:Y:S02]  /*116a0*/  F2FP.F16.E4M3.UNPACK_B R130, R130.H1 ;  /* 0x00000082ff82723e */ /* 0x000fe400030006ff */
[----:B------:R-:W-:-:S02]  /*116b0*/  F2FP.F16.E4M3.UNPACK_B R131, R131.H1 ;  /* 0x00000083ff83723e */ /* 0x000fc400030006ff */
[----:B------:R-:W-:Y:S01]  /*116c0*/  F2FP.F16.E4M3.UNPACK_B R138, R138.H1 ;  /* 0x0000008aff8a723e */ /* 0x000fe200030006ff */
[----:B------:R-:W-:Y:S01]  /*116d0*/  HMMA.16816.F32 R72, R52, R118, R32 ;  /* 0x000000763448723c */ /* 0x000fe20000001820 */
[----:B------:R-:W-:Y:S01]  /*116e0*/  IMAD.MOV.U32 R36, RZ, RZ, R25 ;  /* 0x000000ffff247224 */ /* 0x000fe200078e0019 */
[----:B------:R-:W-:Y:S01]  /*116f0*/  F2FP.F16.E4M3.UNPACK_B R139, R139.H1 ;  /* 0x0000008bff8b723e */ /* 0x000fe200030006ff */
        /* <DEDUP_REMOVED lines=10> */
[----:B------:R-:W-:Y:S01]  /*117a0*/  IMAD.MOV.U32 R35, RZ, RZ, R113 ;  /* 0x000000ffff237224 */ /* 0x000fe200078e0071 */
[----:B------:R-:W-:Y:S06]  /*117b0*/  HMMA.16816.F32 R52, R36, R144, R68 ;  /* 0x000000902434723c */ /* 0x000fec0000001844 */
[----:B------:R-:W-:Y:S06]  /*117c0*/  HMMA.16816.F32 R68, R32, R130, R44 ;  /* 0x000000822044723c */ /* 0x000fec000000182c */
[C---:B------:R-:W-:Y:S06]  /*117d0*/  HMMA.16816.F32 R80, R36.reuse, R138, R76 ;  /* 0x0000008a2450723c */ /* 0x040fec000000184c */
[----:B------:R-:W-:Y:S06]  /*117e0*/  HMMA.16816.F32 R104, R36, R126, R104 ;  /* 0x0000007e2468723c */ /* 0x000fec0000001868 */
[----:B------:R-:W-:Y:S01]  /*117f0*/  HMMA.16816.F32 R96, R32, R134, R96 ;  /* 0x000000862060723c */ /* 0x000fe20000001860 */
[----:B0-----:R-:W-:-:S02]  /*11800*/  IMAD.MOV.U32 R36, RZ, RZ, R122 ;  /* 0x000000ffff247224 */ /* 0x001fc400078e007a */
[----:B------:R-:W-:Y:S02]  /*11810*/  IMAD.MOV.U32 R37, RZ, RZ, R150 ;  /* 0x000000ffff257224 */ /* 0x000fe400078e0096 */
[----:B------:R-:W-:Y:S02]  /*11820*/  IMAD.MOV.U32 R38, RZ, RZ, R146 ;  /* 0x000000ffff267224 */ /* 0x000fe400078e0092 */
[----:B------:R-:W-:Y:S02]  /*11830*/  IMAD.MOV.U32 R32, RZ, RZ, R122 ;  /* 0x000000ffff207224 */ /* 0x000fe400078e007a */
[----:B------:R-:W-:Y:S02]  /*11840*/  IMAD.MOV.U32 R33, RZ, RZ, R150 ;  /* 0x000000ffff217224 */ /* 0x000fe400078e0096 */
[----:B------:R-:W-:Y:S02]  /*11850*/  IMAD.MOV.U32 R34, RZ, RZ, R146 ;  /* 0x000000ffff227224 */ /* 0x000fe400078e0092 */
[----:B------:R-:W-:-:S02]  /*11860*/  IMAD.MOV.U32 R35, RZ, RZ, R152 ;  /* 0x000000ffff237224 */ /* 0x000fc400078e0098 */
[----:B------:R-:W-:Y:S02]  /*11870*/  IMAD.MOV.U32 R39, RZ, RZ, R152 ;  /* 0x000000ffff277224 */ /* 0x000fe400078e0098 */
[----:B-1----:R-:W-:-:S03]  /*11880*/  IMAD.SHL.U32 R248, R248, 0x20, RZ ;  /* 0x00000020f8f87824 */ /* 0x002fc600078e00ff */
[----:B------:R-:W-:Y:S06]  /*11890*/  HMMA.16816.F32 R100, R32, R116, R100 ;  /* 0x000000742064723c */ /* 0x000fec0000001864 */
[C---:B------:R-:W-:Y:S06]  /*118a0*/  HMMA.16816.F32 R64, R36.reuse, R120, R64 ;  /* 0x000000782440723c */ /* 0x040fec0000001840 */
[----:B------:R-:W-:Y:S06]  /*118b0*/  HMMA.16816.F32 R48, R36, R128, R48 ;  /* 0x000000802430723c */ /* 0x000fec0000001830 */
[----:B------:R-:W-:Y:S06]  /*118c0*/  HMMA.16816.F32 R60, R32, R124, R60 ;  /* 0x0000007c203c723c */ /* 0x000fec000000183c */
[----:B------:R-:W-:Y:S06]  /*118d0*/  HMMA.16816.F32 R56, R36, R136, R56 ;  /* 0x000000882438723c */ /* 0x000fec0000001838 */
[----:B------:R-:W-:Y:S06]  /*118e0*/  HMMA.16816.F32 R108, R32, R132, R108 ;  /* 0x00000084206c723c */ /* 0x000fec000000186c */
[----:B------:R-:W-:Y:S06]  /*118f0*/  HMMA.16816.F32 R92, R36, R140, R92 ;  /* 0x0000008c245c723c */ /* 0x000fec000000185c */
[----:B------:R-:W-:Y:S01]  /*11900*/  HMMA.16816.F32 R28, R32, R148, R28 ;  /* 0x00000094201c723c */ /* 0x000fe2000000181c */
[----:B------:R-:W-:Y:S01]  /*11910*/  UIADD3 UR6, UR6, 0x40, URZ ;  /* 0x0000004006067890 */ /* 0x000fe2000fffe03f */
[----:B------:R-:W-:-:S05]  /*11920*/  VIADD R248, R248, 0x20 ;  /* 0x00000020f8f87836 */ /* 0x000fca0000000000 */
[----:B------:R-:W-:Y:S01]  /*11930*/  ISETP.LE.AND P1, PT, R248, UR6, PT ;  /* 0x00000006f8007c0c */ /* 0x000fe2000bf23270 */
[--C-:B------:R-:W-:Y:S02]  /*11940*/  IMAD.MOV.U32 R36, RZ, RZ, R123.reuse ;  /* 0x000000ffff247224 */ /* 0x100fe400078e007b */
[----:B------:R-:W-:Y:S02]  /*11950*/  IMAD.MOV.U32 R32, RZ, RZ, R123 ;  /* 0x000000ffff207224 */ /* 0x000fe400078e007b */
[--C-:B------:R-:W-:Y:S02]  /*11960*/  IMAD.MOV.U32 R37, RZ, RZ, R151.reuse ;  /* 0x000000ffff257224 */ /* 0x100fe400078e0097 */
[----:B------:R-:W-:Y:S02]  /*11970*/  IMAD.MOV.U32 R33, RZ, RZ, R151 ;  /* 0x000000ffff217224 */ /* 0x000fe400078e0097 */
[--C-:B------:R-:W-:Y:S02]  /*11980*/  IMAD.MOV.U32 R38, RZ, RZ, R147.reuse ;  /* 0x000000ffff267224 */ /* 0x100fe400078e0093 */
[----:B------:R-:W-:-:S02]  /*11990*/  IMAD.MOV.U32 R34, RZ, RZ, R147 ;  /* 0x000000ffff227224 */ /* 0x000fc400078e0093 */
[--C-:B------:R-:W-:Y:S02]  /*119a0*/  IMAD.MOV.U32 R39, RZ, RZ, R153.reuse ;  /* 0x000000ffff277224 */ /* 0x100fe400078e0099 */
[----:B------:R-:W-:Y:S02]  /*119b0*/  IMAD.MOV.U32 R35, RZ, RZ, R153 ;  /* 0x000000ffff237224 */ /* 0x000fe400078e0099 */
[----:B------:R-:W-:Y:S02]  /*119c0*/  IMAD.MOV.U32 R76, RZ, RZ, R123 ;  /* 0x000000ffff4c7224 */ /* 0x000fe400078e007b */
[----:B------:R-:W-:Y:S02]  /*119d0*/  IMAD.MOV.U32 R77, RZ, RZ, R151 ;  /* 0x000000ffff4d7224 */ /* 0x000fe400078e0097 */
[----:B------:R-:W-:Y:S02]  /*119e0*/  IMAD.MOV.U32 R78, RZ, RZ, R147 ;  /* 0x000000ffff4e7224 */ /* 0x000fe400078e0093 */
[----:B------:R-:W-:Y:S01]  /*119f0*/  IMAD.MOV.U32 R79, RZ, RZ, R153 ;  /* 0x000000ffff4f7224 */ /* 0x000fe200078e0099 */
[----:B------:R-:W-:Y:S01]  /*11a00*/  HMMA.16816.F32 R100, R36, R114, R100 ;  /* 0x000000722464723c */ /* 0x000fe20000001864 */
[----:B------:R-:W-:-:S02]  /*11a10*/  ULEA UR5, UR14, UR5, 0x6 ;  /* 0x000000050e057291 */ /* 0x000fc4000f8e303f */
[----:B------:R-:W-:-:S03]  /*11a20*/  ULEA UR4, UR15, UR4, 0x6 ;  /* 0x000000040f047291 */ /* 0x000fc6000f8e303f */
[----:B------:R-:W-:Y:S01]  /*11a30*/  HMMA.16816.F32 R64, R32, R118, R64 ;  /* 0x000000762040723c */ /* 0x000fe20000001840 */
[----:B------:R-:W-:Y:S01]  /*11a40*/  FFMA R233, R6, R233, R27 ;  /* 0x000000e906e97223 */ /* 0x000fe2000000001b */
[----:B------:R-:W-:Y:S01]  /*11a50*/  FFMA R231, R7, R231, R10 ;  /* 0x000000e707e77223 */ /* 0x000fe2000000000a */
[----:B------:R-:W-:-:S03]  /*11a60*/  FFMA R229, R8, R229, R5 ;  /* 0x000000e508e57223 */ /* 0x000fc60000000005 */
[----:B------:R-:W-:Y:S01]  /*11a70*/  HMMA.16816.F32 R48, R36, R142, R48 ;  /* 0x0000008e2430723c */ /* 0x000fe20000001830 */
[----:B------:R-:W-:Y:S02]  /*11a80*/  IMAD.MOV.U32 R201, RZ, RZ, R0 ;  /* 0x000000ffffc97224 */ /* 0x000fe400078e0000 */
[----:B------:R-:W-:-:S03]  /*11a90*/  IMAD.MOV.U32 R211, RZ, RZ, R2 ;  /* 0x000000ffffd37224 */ /* 0x000fc600078e0002 */
[----:B------:R-:W-:Y:S01]  /*11aa0*/  HMMA.16816.F32 R60, R32, R144, R60 ;  /* 0x00000090203c723c */ /* 0x000fe2000000183c */
[----:B------:R-:W-:Y:S02]  /*11ab0*/  IMAD.MOV.U32 R209, RZ, RZ, R3 ;  /* 0x000000ffffd17224 */ /* 0x000fe400078e0003 */
[----:B------:R-:W-:-:S03]  /*11ac0*/  IMAD.MOV.U32 R205, RZ, RZ, R4 ;  /* 0x000000ffffcd7224 */ /* 0x000fc600078e0004 */
[----:B------:R-:W-:Y:S06]  /*11ad0*/  HMMA.16816.F32 R56, R36, R130, R56 ;  /* 0x000000822438723c */ /* 0x000fec0000001838 */
[C---:B------:R-:W-:Y:S06]  /*11ae0*/  HMMA.16816.F32 R108, R32.reuse, R138, R108 ;  /* 0x0000008a206c723c */ /* 0x040fec000000186c */
[----:B------:R-:W-:Y:S06]  /*11af0*/  HMMA.16816.F32 R92, R32, R126, R92 ;  /* 0x0000007e205c723c */ /* 0x000fec000000185c */
[----:B------:R-:W-:Y:S01]  /*11b00*/  HMMA.16816.F32 R76, R76, R134, R28 ;  /* 0x000000864c4c723c */ /* 0x000fe2000000181c */
[----:B------:R-:W-:-:S08]  /*11b10*/  NOP ;  /* 0x0000000000007918 */ /* 0x000fd00000000000 */
[----:B------:R-:W-:-:S15]  /*11b20*/  @!P1 BRA `(.L_x_1) ;  /* 0xffffff5c00e89947 */ /* 0x000fde000383ffff */
.L_x_0:
[----:B------:R-:W0:Y:S01]  /*11b30*/  S2R R5, SR_TID.X ;  /* 0x0000000000057919 */ /* 0x000e220000002100 */
[----:B------:R-:W-:Y:S01]  /*11b40*/  FSETP.GEU.AND P3, PT, R233, 1.175494350822287508e-38, PT ;  /* 0x00800000e900780b */ /* 0x000fe20003f6e000 */
[----:B------:R-:W-:Y:S01]  /*11b50*/  IMAD.MOV.U32 R120, RZ, RZ, R52 ;  /* 0x000000ffff787224 */ /* 0x000fe200078e0034 */
[C---:B------:R-:W-:Y:S01]  /*11b60*/  FSETP.GT.AND P1, PT, |R229|.reuse, 8.50705917302346158658e+37, PT ;  /* 0x7e800000e500780b */ /* 0x040fe20003f24200 */
[----:B------:R-:W-:Y:S01]  /*11b70*/  IMAD.MOV.U32 R52, RZ, RZ, R50 ;  /* 0x000000ffff347224 */ /* 0x000fe200078e0032 */
[----:B------:R-:W-:Y:S01]  /*11b80*/  FSEL R16, RZ, -23, P3 ;  /* 0xc1b80000ff107808 */ /* 0x000fe20001800000 */
[----:B------:R-:W-:Y:S01]  /*11b90*/  IMAD.MOV.U32 R32, RZ, RZ, R51 ;  /* 0x000000ffff207224 */ /* 0x000fe200078e0033 */
[----:B------:R-:W-:Y:S01]  /*11ba0*/  FSETP.GEU.AND P5, PT, R229, 1.175494350822287508e-38, PT ;  /* 0x00800000e500780b */ /* 0x000fe20003fae000 */
[----:B------:R-:W-:Y:S01]  /*11bb0*/  IMAD.MOV.U32 R112, RZ, RZ, R68 ;  /* 0x000000ffff707224 */ /* 0x000fe200078e0044 */
[----:B------:R-:W-:Y:S01]  /*11bc0*/  FSETP.GEU.AND P2, PT, R235, 1.175494350822287508e-38, PT ;  /* 0x00800000eb00780b */ /* 0x000fe20003f4e000 */
[----:B------:R-:W-:Y:S01]  /*11bd0*/  IMAD.MOV.U32 R68, RZ, RZ, R64 ;  /* 0x000000ffff447224 */ /* 0x000fe200078e0040 */
[----:B------:R-:W-:Y:S01]  /*11be0*/  FSETP.GEU.AND P4, PT, R231, 1.175494350822287508e-38, PT ;  /* 0x00800000e700780b */ /* 0x000fe20003f8e000 */
[----:B------:R-:W-:Y:S01]  /*11bf0*/  IMAD.MOV.U32 R116, RZ, RZ, R54 ;  /* 0x000000ffff747224 */ /* 0x000fe200078e0036 */
[----:B------:R-:W-:Y:S01]  /*11c00*/  FSEL R19, RZ, -23, P2 ;  /* 0xc1b80000ff137808 */ /* 0x000fe20001000000 */
[----:B------:R-:W-:Y:S01]  /*11c10*/  IMAD.MOV.U32 R64, RZ, RZ, R48 ;  /* 0x000000ffff407224 */ /* 0x000fe200078e0030 */
[----:B------:R-:W1:Y:S01]  /*11c20*/  S2UR UR5, SR_CgaCtaId ;  /* 0x00000000000579c3 */ /* 0x000e620000008800 */
[----:B------:R-:W-:Y:S01]  /*11c30*/  @P1 FMUL R79, R79, 0.25 ;  /* 0x3e8000004f4f1820 */ /* 0x000fe20000400000 */
        /* <DEDUP_REMOVED lines=15> */
[C---:B0-----:R-:W-:Y:S01]  /*11d30*/  LOP3.LUT R7, R5.reuse, 0x60, RZ, 0xc0, !PT ;  /* 0x0000006005077812 */ /* 0x041fe200078ec0ff */
[C---:B------:R-:W-:Y:S01]  /*11d40*/  IMAD.SHL.U32 R10, R5.reuse, 0x8, RZ ;  /* 0x00000008050a7824 */ /* 0x040fe200078e00ff */
[----:B------:R-:W-:Y:S01]  /*11d50*/  SHF.R.S32.HI R9, RZ, 0x4, R5 ;  /* 0x00000004ff097819 */ /* 0x000fe20000011405 */
[C---:B------:R-:W-:Y:S01]  /*11d60*/  IMAD.SHL.U32 R6, R5.reuse, 0x4, RZ ;  /* 0x0000000405067824 */ /* 0x040fe200078e00ff */
[----:B------:R-:W-:Y:S01]  /*11d70*/  LOP3.LUT R13, R5, 0x7f, RZ, 0xc0, !PT ;  /* 0x0000007f050d7812 */ /* 0x000fe200078ec0ff */
[----:B------:R-:W-:Y:S01]  /*11d80*/  IMAD.SHL.U32 R7, R7, 0x10, RZ ;  /* 0x0000001007077824 */ /* 0x000fe200078e00ff */
[----:B------:R-:W-:Y:S01]  /*11d90*/  LOP3.LUT R10, R10, 0x180, RZ, 0xc0, !PT ;  /* 0x000001800a0a7812 */ /* 0x000fe200078ec0ff */
[----:B------:R-:W-:Y:S01]  /*11da0*/  IMAD.SHL.U32 R8, R5, 0x10, RZ ;  /* 0x0000001005087824 */ /* 0x000fe200078e00ff */
[----:B------:R-:W-:Y:S01]  /*11db0*/  ISETP.GE.U32.AND P0, PT, R13, 0x20, PT ;  /* 0x000000200d00780c */ /* 0x000fe20003f06070 */
[----:B------:R-:W-:Y:S01]  /*11dc0*/  IMAD.SHL.U32 R11, R5, 0x40, RZ ;  /* 0x00000040050b7824 */ /* 0x000fe200078e00ff */
[----:B------:R-:W-:Y:S01]  /*11dd0*/  LOP3.LUT R12, R7, 0x38, R6, 0xf8, !PT ;  /* 0x00000038070c7812 */ /* 0x000fe200078ef806 */
[----:B------:R-:W-:Y:S01]  /*11de0*/  IMAD.SHL.U32 R7, R5, 0x200, RZ ;  /* 0x0000020005077824 */ /* 0x000fe200078e00ff */
[----:B------:R-:W-:Y:S01]  /*11df0*/  SGXT R6, R9, 0x1 ;  /* 0x000000010906781a */ /* 0x000fe20000000200 */
[----:B------:R-:W-:Y:S01]  /*11e00*/  IMAD.MOV.U32 R54, RZ, RZ, R49 ;  /* 0x000000ffff367224 */ /* 0x000fe200078e0031 */
[----:B------:R-:W-:Y:S01]  /*11e10*/  LOP3.LUT R9, R10, 0x48, R5, 0xf8, !PT ;  /* 0x000000480a097812 */ /* 0x000fe200078ef805 */
[----:B------:R-:W-:Y:S01]  /*11e20*/  FMUL R10, R233, 8388608 ;  /* 0x4b000000e90a7820 */ /* 0x000fe20000400000 */
[----:B------:R-:W-:Y:S01]  /*11e30*/  LOP3.LUT R26, R8, 0x70, RZ, 0xc0, !PT ;  /* 0x00000070081a7812 */ /* 0x000fe200078ec0ff */
[----:B------:R-:W-:Y:S01]  /*11e40*/  IMAD.MOV.U32 R28, RZ, RZ, R60 ;  /* 0x000000ffff1c7224 */ /* 0x000fe200078e003c */
[----:B------:R-:W-:Y:S01]  /*11e50*/  LOP3.LUT R6, R6, 0x840, RZ, 0xc0, !PT ;  /* 0x0000084006067812 */ /* 0x000fe200078ec0ff */
[----:B------:R-:W-:Y:S01]  /*11e60*/  IMAD.MOV.U32 R50, RZ, RZ, R61 ;  /* 0x000000ffff327224 */ /* 0x000fe200078e003d */
[----:B------:R-:W-:Y:S01]  /*11e70*/  FSEL R10, R10, R233, !P3 ;  /* 0x000000e90a0a7208 */ /* 0x000fe20005800000 */
[----:B------:R-:W-:Y:S01]  /*11e80*/  IMAD.MOV.U32 R48, RZ, RZ, R56 ;  /* 0x000000ffff307224 */ /* 0x000fe200078e0038 */
[----:B------:R-:W-:Y:S01]  /*11e90*/  LOP3.LUT R8, R26, 0x1800, R7, 0xf8, !PT ;  /* 0x000018001a087812 */ /* 0x000fe200078ef807 */
[----:B------:R-:W-:Y:S01]  /*11ea0*/  IMAD.MOV.U32 R118, RZ, RZ, R53 ;  /* 0x000000ffff767224 */ /* 0x000fe200078e0035 */
[----:B------:R-:W-:Y:S01]  /*11eb0*/  FSETP.GEU.AND P3, PT, |R229|, 1.175494350822287508e-38, PT ;  /* 0x00800000e500780b */ /* 0x000fe20003f6e200 */
[----:B------:R-:W-:Y:S01]  /*11ec0*/  VIADD R45, R10, 0xc0cafb0d ;  /* 0xc0cafb0d0a2d7836 */ /* 0x000fe20000000000 */
[----:B------:R-:W-:Y:S01]  /*11ed0*/  LOP3.LUT R7, R6, 0x40, R11, 0x78, !PT ;  /* 0x0000004006077812 */ /* 0x000fe200078e780b */
[----:B------:R-:W-:Y:S01]  /*11ee0*/  FMUL R11, R235, 8388608 ;  /* 0x4b000000eb0b7820 */ /* 0x000fe20000400000 */
[----:B------:R-:W-:Y:S01]  /*11ef0*/  LOP3.LUT R6, R8, R9, RZ, 0x3c, !PT ;  /* 0x0000000908067212 */ /* 0x000fe200078e3cff */
[----:B------:R-:W-:Y:S01]  /*11f00*/  FMUL R8, R229, 8388608 ;  /* 0x4b000000e5087820 */ /* 0x000fe20000400000 */
[----:B------:R-:W-:Y:S01]  /*11f10*/  LOP3.LUT R45, R45, 0xff800000, RZ, 0xc0, !PT ;  /* 0xff8000002d2d7812 */ /* 0x000fe200078ec0ff */
[----:B------:R-:W-:Y:S01]  /*11f20*/  FMUL R9, R231, 8388608 ;  /* 0x4b000000e7097820 */ /* 0x000fe20000400000 */
[----:B------:R-:W-:Y:S01]  /*11f30*/  FSEL R11, R11, R235, !P2 ;  /* 0x000000eb0b0b7208 */ /* 0x000fe20005000000 */
[----:B------:R-:W-:Y:S01]  /*11f40*/  IMAD.MOV.U32 R126, RZ, RZ, R86 ;  /* 0x000000ffff7e7224 */ /* 0x000fe200078e0056 */
[----:B------:R-:W-:Y:S01]  /*11f50*/  FSEL R8, R8, R229, !P5 ;  /* 0x000000e508087208 */ /* 0x000fe20006800000 */
[----:B------:R-:W-:Y:S01]  /*11f60*/  @P1 FMUL R229, R229, 0.25 ;  /* 0x3e800000e5e51820 */ /* 0x000fe20000400000 */
[----:B------:R-:W-:Y:S01]  /*11f70*/  I2FP.F32.S32 R13, R45 ;  /* 0x0000002d000d7245 */ /* 0x000fe20000201400 */
[----:B------:R-:W-:Y:S01]  /*11f80*/  @!P3 FMUL R79, R79, 16777216 ;  /* 0x4b8000004f4fb820 */ /* 0x000fe20000400000 */
[----:B------:R-:W-:Y:S01]  /*11f90*/  FSETP.GT.AND P2, PT, |R231|, 8.50705917302346158658e+37, PT ;  /* 0x7e800000e700780b */ /* 0x000fe20003f44200 */
[----:B------:R-:W-:Y:S01]  /*11fa0*/  @!P3 FMUL R229, R229, 16777216 ;  /* 0x4b800000e5e5b820 */ /* 0x000fe20000400000 */
[----:B------:R-:W-:Y:S01]  /*11fb0*/  @!P3 FMUL R78, R78, 16777216 ;  /* 0x4b8000004e4eb820 */ /* 0x000fe20000400000 */
[----:B------:R-:W-:Y:S01]  /*11fc0*/  FFMA.FTZ R16, R13, 1.1920928955078125e-07, R16 ;  /* 0x340000000d107823 */ /* 0x000fe20000010010 */
[----:B------:R-:W-:Y:S01]  /*11fd0*/  @!P3 FMUL R95, R95, 16777216 ;  /* 0x4b8000005f5fb820 */ /* 0x000fe20000400000 */
[----:B------:R-:W0:Y:S01]  /*11fe0*/  MUFU.RCP R13, R229 ;  /* 0x000000e5000d7308 */ /* 0x000e220000001000 */
[----:B------:R-:W-:Y:S01]  /*11ff0*/  @!P3 FMUL R94, R94, 16777216 ;  /* 0x4b8000005e5eb820 */ /* 0x000fe20000400000 */
        /* <DEDUP_REMOVED lines=12> */
[----:B------:R-:W-:Y:S01]  /*120c0*/  FSETP.GEU.AND P3, PT, |R231|, 1.175494350822287508e-38, PT ;  /* 0x00800000e700780b */ /* 0x000fe20003f6e200 */
[----:B------:R-:W-:Y:S01]  /*120d0*/  @P2 FMUL R77, R77, 0.25 ;  /* 0x3e8000004d4d2820 */ /* 0x000fe20000400000 */
[----:B------:R-:W-:Y:S01]  /*120e0*/  FSEL R9, R9, R231, !P4 ;  /* 0x000000e709097208 */ /* 0x000fe20006000000 */
        /* <DEDUP_REMOVED lines=10> */
[----:B------:R-:W-:Y:S01]  /*12190*/  @!P3 FMUL R231, R231, 16777216 ;  /* 0x4b800000e7e7b820 */ /* 0x000fe20000400000 */
[----:B------:R-:W-:Y:S01]  /*121a0*/  @P2 FMUL R54, R54, 0.25 ;  /* 0x3e80000036362820 */ /* 0x000fe20000400000 */
[----:B------:R-:W-:Y:S01]  /*121b0*/  @P2 FMUL R64, R64, 0.25 ;  /* 0x3e80000040402820 */ /* 0x000fe20000400000 */
[----:B------:R-:W-:Y:S01]  /*121c0*/  @P2 FMUL R65, R65, 0.25 ;  /* 0x3e80000041412820 */ /* 0x000fe20000400000 */
[----:B------:R-:W-:Y:S01]  /*121d0*/  @P2 FMUL R68, R68, 0.25 ;  /* 0x3e80000044442820 */ /* 0x000fe20000400000 */
[----:B------:R-:W-:Y:S01]  /*121e0*/  @P2 FMUL R101, R101, 0.25 ;  /* 0x3e80000065652820 */ /* 0x000fe20000400000 */
[----:B------:R-:W-:Y:S01]  /*121f0*/  @P2 FMUL R100, R100, 0.25 ;  /* 0x3e80000064642820 */ /* 0x000fe20000400000 */
[----:B0-----:R-:W-:Y:S01]  /*12200*/  FMUL R46, R13, R59 ;  /* 0x0000003b0d2e7220 */ /* 0x001fe20000400000 */
[----:B------:R-:W-:Y:S01]  /*12210*/  FSETP.GT.AND P1, PT, |R233|, 8.50705917302346158658e+37, PT ;  /* 0x7e800000e900780b */ /* 0x000fe20003f24200 */
[----:B------:R-:W-:-:S02]  /*12220*/  VIADD R24, R11, 0xc0cafb0d ;  /* 0xc0cafb0d0b187836 */ /* 0x000fc40000000000 */
[C---:B------:R-:W-:Y:S01]  /*12230*/  FMUL R34, R13.reuse, R79 ;  /* 0x0000004f0d227220 */ /* 0x040fe20000400000 */
        /* <DEDUP_REMOVED lines=13> */
[----:B------:R-:W-:Y:S01]  /*12310*/  FMUL R61, R13, R102 ;  /* 0x000000660d3d7220 */ /* 0x000fe20000400000 */
        /* <DEDUP_REMOVED lines=17> */
[C---:B------:R-:W-:Y:S01]  /*12430*/  FSETP.GEU.AND P3, PT, |R233|.reuse, 1.175494350822287508e-38, PT ;  /* 0x00800000e900780b */ /* 0x040fe20003f6e200 */
[----:B------:R-:W-:Y:S01]  /*12440*/  @P1 FMUL R233, R233, 0.25 ;  /* 0x3e800000e9e91820 */ /* 0x000fe20000400000 */
[----:B------:R-:W-:Y:S01]  /*12450*/  LOP3.LUT R24, R24, 0xff800000, RZ, 0xc0, !PT ;  /* 0xff80000018187812 */ /* 0x000fe200078ec0ff */
[----:B------:R-:W-:-:S02]  /*12460*/  VIADD R22, R9, 0xc0cafb0d ;  /* 0xc0cafb0d09167836 */ /* 0x000fc40000000000 */
[C---:B0-----:R-:W-:Y:S01]  /*12470*/  FMUL R33, R13.reuse, R57 ;  /* 0x000000390d217220 */ /* 0x041fe20000400000 */
[----:B------:R-:W-:Y:S01]  /*12480*/  IMAD.MOV.U32 R124, RZ, RZ, R74 ;  /* 0x000000ffff7c7224 */ /* 0x000fe200078e004a */
[----:B------:R-:W-:Y:S01]  /*12490*/  I2FP.F32.S32 R14, R24 ;  /* 0x00000018000e7245 */ /* 0x000fe20000201400 */
[----:B------:R-:W-:Y:S02]  /*124a0*/  IMAD.MOV.U32 R122, RZ, RZ, R90 ;  /* 0x000000ffff7a7224 */ /* 0x000fe400078e005a */
[C---:B------:R-:W-:Y:S01]  /*124b0*/  FMUL R36, R13.reuse, R77 ;  /* 0x0000004d0d247220 */ /* 0x040fe20000400000 */
[----:B------:R-:W-:Y:S02]  /*124c0*/  IMAD.MOV.U32 R114, RZ, RZ, R55 ;  /* 0x000000ffff727224 */ /* 0x000fe400078e0037 */
[----:B------:R-:W-:Y:S01]  /*124d0*/  FMUL R37, R13, R76 ;  /* 0x0000004c0d257220 */ /* 0x000fe20000400000 */
[----:B------:R-:W-:Y:S01]  /*124e0*/  FFMA.FTZ R19, R14, 1.1920928955078125e-07, R19 ;  /* 0x340000000e137823 */ /* 0x000fe20000010013 */
[----:B------:R-:W-:Y:S01]  /*124f0*/  IMAD.MOV.U32 R86, RZ, RZ, R70 ;  /* 0x000000ffff567224 */ /* 0x000fe200078e0046 */
[----:B------:R-:W0:Y:S01]  /*12500*/  LDC R14, c[0x0][0x278] ;  /* 0x00009e00ff0e7b82 */ /* 0x000e220000000800 */
[----:B------:R-:W-:Y:S01]  /*12510*/  @!P3 FMUL R233, R233, 16777216 ;  /* 0x4b800000e9e9b820 */ /* 0x000fe20000400000 */
        /* <DEDUP_REMOVED lines=13> */
[----:B------:R-:W-:Y:S01]  /*125f0*/  FSETP.GT.AND P2, PT, |R235|, 8.50705917302346158658e+37, PT ;  /* 0x7e800000eb00780b */ /* 0x000fe20003f44200 */
[----:B------:R-:W2:Y:S01]  /*12600*/  MUFU.RCP R13, R233 ;  /* 0x000000e9000d7308 */ /* 0x000ea20000001000 */
[----:B------:R-:W-:Y:S01]  /*12610*/  LOP3.LUT R22, R22, 0xff800000, RZ, 0xc0, !PT ;  /* 0xff80000016167812 */ /* 0x000fe200078ec0ff */
        /* <DEDUP_REMOVED lines=16> */
[----:B------:R-:W-:Y:S01]  /*12720*/  VIADD R43, R8, 0xc0cafb0d ;  /* 0xc0cafb0d082b7836 */ /* 0x000fe20000000000 */
[C---:B------:R-:W-:Y:S01]  /*12730*/  FSETP.GEU.AND P1, PT, |R235|.reuse, 1.175494350822287508e-38, PT ;  /* 0x00800000eb00780b */ /* 0x040fe20003f2e200 */
[----:B------:R-:W-:Y:S01]  /*12740*/  UMOV UR4, 0x400 ;  /* 0x0000040000047882 */ /* 0x000fe20000000000 */
[----:B------:R-:W-:Y:S01]  /*12750*/  FSEL R18, RZ, -23, P4 ;  /* 0xc1b80000ff127808 */ /* 0x000fe20002000000 */
[----:B-1----:R-:W-:Y:S01]  /*12760*/  ULEA UR6, UR5, UR4, 0x18 ;  /* 0x0000000405067291 */ /* 0x002fe2000f8ec03f */
[----:B------:R-:W-:Y:S01]  /*12770*/  I2FP.F32.S32 R15, R22 ;  /* 0x00000016000f7245 */ /* 0x000fe20000201400 */
[----:B------:R-:W-:Y:S01]  /*12780*/  @P2 FMUL R235, R235, 0.25 ;  /* 0x3e800000ebeb2820 */ /* 0x000fe20000400000 */
[----:B------:R-:W-:Y:S01]  /*12790*/  LOP3.LUT R12, R7, R12, RZ, 0xfc, !PT ;  /* 0x0000000c070c7212 */ /* 0x000fe200078efcff */
[----:B------:R-:W-:Y:S01]  /*127a0*/  @!P3 FMUL R83, R83, 16777216 ;  /* 0x4b8000005353b820 */ /* 0x000fe20000400000 */
[----:B------:R-:W-:Y:S01]  /*127b0*/  LOP3.LUT R43, R43, 0xff800000, RZ, 0xc0, !PT ;  /* 0xff8000002b2b7812 */ /* 0x000fe200078ec0ff */
[----:B------:R-:W-:Y:S01]  /*127c0*/  FFMA.FTZ R18, R15, 1.1920928955078125e-07, R18 ;  /* 0x340000000f127823 */ /* 0x000fe20000010012 */
[--C-:B------:R-:W-:Y:S01]  /*127d0*/  SHF.R.U32.HI R7, RZ, 0x1, R5.reuse ;  /* 0x00000001ff077819 */ /* 0x100fe20000011605 */
[----:B------:R-:W-:Y:S01]  /*127e0*/  @!P3 FMUL R82, R82, 16777216 ;  /* 0x4b8000005252b820 */ /* 0x000fe20000400000 */
[----:B------:R-:W-:Y:S01]  /*127f0*/  SHF.R.U32.HI R15, RZ, 0x5, R5 ;  /* 0x00000005ff0f7819 */ /* 0x000fe20000011605 */
[----:B------:R-:W-:Y:S01]  /*12800*/  @!P3 FMUL R86, R86, 16777216 ;  /* 0x4b8000005656b820 */ /* 0x000fe20000400000 */
[----:B------:R-:W-:Y:S01]  /*12810*/  FSEL R20, RZ, -23, P5 ;  /* 0xc1b80000ff147808 */ /* 0x000fe20002800000 */
[----:B------:R-:W-:Y:S01]  /*12820*/  @!P3 FMUL R99, R99, 16777216 ;  /* 0x4b8000006363b820 */ /* 0x000fe20000400000 */
[----:B------:R-:W-:Y:S01]  /*12830*/  I2FP.F32.S32 R17, R43 ;  /* 0x0000002b00117245 */ /* 0x000fe20000201400 */
[----:B------:R-:W-:Y:S01]  /*12840*/  @!P3 FMUL R98, R98, 16777216 ;  /* 0x4b8000006262b820 */ /* 0x000fe20000400000 */
[----:B------:R-:W-:Y:S01]  /*12850*/  LOP3.LUT R7, R7, 0xc, RZ, 0xc0, !PT ;  /* 0x0000000c07077812 */ /* 0x000fe200078ec0ff */
[----:B------:R-:W-:Y:S01]  /*12860*/  @!P3 FMUL R107, R107, 16777216 ;  /* 0x4b8000006b6bb820 */ /* 0x000fe20000400000 */
[----:B------:R-:W-:Y:S01]  /*12870*/  SGXT.U32 R15, R15, 0x2 ;  /* 0x000000020f0f781a */ /* 0x000fe20000000000 */
        /* <DEDUP_REMOVED lines=10> */
[----:B------:R-:W-:-:S02]  /*12920*/  IMAD.MOV.U32 R90, RZ, RZ, R69 ;  /* 0x000000ffff5a7224 */ /* 0x000fc400078e0045 */
[----:B------:R-:W-:Y:S01]  /*12930*/  @!P1 FMUL R235, R235, 16777216 ;  /* 0x4b800000ebeb9820 */ /* 0x000fe20000400000 */
[----:B------:R-:W-:Y:S01]  /*12940*/  IMAD.MOV.U32 R74, RZ, RZ, R80 ;  /* 0x000000ffff4a7224 */ /* 0x000fe200078e0050 */
[----:B------:R-:W-:Y:S01]  /*12950*/  IADD3 R7, R7, UR6, R26 ;  /* 0x0000000607077c10 */ /* 0x000fe2000fffe01a */
[----:B------:R-:W-:Y:S01]  /*12960*/  FFMA.FTZ R20, R17, 1.1920928955078125e-07, R20 ;  /* 0x3400000011147823 */ /* 0x000fe20000010014 */
[C---:B--2---:R-:W-:Y:S01]  /*12970*/  FMUL R69, R13.reuse, R83 ;  /* 0x000000530d457220 */ /* 0x044fe20000400000 */
        /* <DEDUP_REMOVED lines=15> */
[----:B0-----:R-:W-:-:S02]  /*12a70*/  IMAD R13, R15, R14, RZ ;  /* 0x0000000e0f0d7224 */ /* 0x001fc400078e02ff */
[----:B------:R-:W-:Y:S01]  /*12a80*/  @P2 FMUL R81, R81, 0.25 ;  /* 0x3e80000051512820 */ /* 0x000fe20000400000 */
[----:B------:R-:W0:Y:S01]  /*12a90*/  MUFU.RCP R15, R235 ;  /* 0x000000eb000f7308 */ /* 0x000e220000001000 */
        /* <DEDUP_REMOVED lines=31> */
[C---:B0-----:R-:W-:Y:S01]  /*12c90*/  FMUL R71, R15.reuse, R81 ;  /* 0x000000510f477220 */ /* 0x041fe20000400000 */
        /* <DEDUP_REMOVED lines=15> */
[----:B------:R-:W-:Y:S01]  /*12d90*/  IMAD R15, R14, 0x4, R13 ;  /* 0x000000040e0f7824 */ /* 0x000fe200078e020d */
[----:B------:R-:W-:Y:S01]  /*12da0*/  F2FP.SATFINITE.E4M3.F32.PACK_AB_MERGE_C R82, R17, R82, RZ ;  /* 0x000000521152723e */ /* 0x000fe200048070ff */
[----:B------:R-:W-:Y:S01]  /*12db0*/  BAR.SYNC.DEFER_BLOCKING 0x0 ;  /* 0x0000000000007b1d */ /* 0x000fe20000010000 */
[----:B------:R-:W-:Y:S01]  /*12dc0*/  F2FP.SATFINITE.E4M3.F32.PACK_AB_MERGE_C R32, R32, R21, RZ ;  /* 0x000000152020723e */ /* 0x000fe200048070ff */
[C---:B------:R-:W-:Y:S01]  /*12dd0*/  IMAD R17, R14.reuse, 0x4, R15 ;  /* 0x000000040e117824 */ /* 0x040fe200078e020f */
[----:B------:R-:W-:Y:S01]  /*12de0*/  F2FP.SATFINITE.E4M3.F32.PACK_AB_MERGE_C R76, R23, R76, RZ ;  /* 0x0000004c174c723e */ /* 0x000fe200048070ff */
[----:B------:R-:W-:Y:S01]  /*12df0*/  IMAD.IADD R24, R11, 0x1, -R24 ;  /* 0x000000010b187824 */ /* 0x000fe200078e0a18 */
[----:B------:R-:W-:Y:S01]  /*12e00*/  F2FP.SATFINITE.E4M3.F32.PACK_AB_MERGE_C R68, R25, R68, RZ ;  /* 0x000000441944723e */ /* 0x000fe200048070ff */
[----:B------:R-:W-:Y:S01]  /*12e10*/  IMAD R21, R14, 0x4, R17 ;  /* 0x000000040e157824 */ /* 0x000fe200078e0211 */
[----:B------:R-:W-:Y:S01]  /*12e20*/  F2FP.SATFINITE.E4M3.F32.PACK_AB_MERGE_C R28, R28, R27, RZ ;  /* 0x0000001b1c1c723e */ /* 0x000fe200048070ff */
[----:B------:R-:W-:Y:S01]  /*12e30*/  IMAD.MOV.U32 R119, RZ, RZ, 0x3dc6b27f ;  /* 0x3dc6b27fff777424 */ /* 0x000fe200078e00ff */
[----:B------:R-:W-:Y:S01]  /*12e40*/  F2FP.SATFINITE.E4M3.F32.PACK_AB_MERGE_C R58, R29, R58, RZ ;  /* 0x0000003a1d3a723e */ /* 0x000fe200048070ff */
[----:B------:R-:W-:Y:S01]  /*12e50*/  IMAD R23, R14, 0x4, R21 ;  /* 0x000000040e177824 */ /* 0x000fe200078e0215 */
[----:B------:R-:W-:Y:S01]  /*12e60*/  F2FP.SATFINITE.E4M3.F32.PACK_AB_MERGE_C R52, R31, R52, RZ ;  /* 0x000000341f34723e */ /* 0x000fe200048070ff */
[----:B------:R-:W-:Y:S01]  /*12e70*/  FADD R24, R24, -1 ;  /* 0xbf80000018187421 */ /* 0x000fe20000000000 */
[----:B------:R-:W-:Y:S01]  /*12e80*/  F2FP.SATFINITE.E4M3.F32.PACK_AB_MERGE_C R48, R33, R48, RZ ;  /* 0x000000302130723e */ /* 0x000fe200048070ff */
[----:B------:R-:W-:Y:S01]  /*12e90*/  IMAD R25, R14, 0x4, R23 ;  /* 0x000000040e197824 */ /* 0x000fe200078e0217 */
[----:B------:R-:W-:Y:S01]  /*12ea0*/  F2FP.SATFINITE.E4M3.F32.PACK_AB_MERGE_C R42, R35, R42, RZ ;  /* 0x0000002a232a723e */ /* 0x000fe200048070ff */
[----:B------:R-:W-:Y:S01]  /*12eb0*/  IMAD.IADD R45, R10, 0x1, -R45 ;  /* 0x000000010a2d7824 */ /* 0x000fe200078e0a2d */
[----:B------:R-:W-:Y:S01]  /*12ec0*/  F2FP.SATFINITE.E4M3.F32.PACK_AB_MERGE_C R84, R85, R84, RZ ;  /* 0x000000545554723e */ /* 0x000fe200048070ff */
[C---:B------:R-:W-:Y:S01]  /*12ed0*/  IMAD R27, R14.reuse, 0x4, R25 ;  /* 0x000000040e1b7824 */ /* 0x040fe200078e0219 */
[----:B------:R-:W-:Y:S01]  /*12ee0*/  F2FP.SATFINITE.E4M3.F32.PACK_AB_MERGE_C R72, R73, R72, RZ ;  /* 0x000000484948723e */ /* 0x000fe200048070ff */
[----:B------:R-:W-:Y:S01]  /*12ef0*/  IMAD.IADD R22, R9, 0x1, -R22 ;  /* 0x0000000109167824 */ /* 0x000fe200078e0a16 */
[----:B------:R-:W-:Y:S01]  /*12f00*/  F2FP.SATFINITE.E4M3.F32.PACK_AB_MERGE_C R81, R81, R88, RZ ;  /* 0x000000585151723e */ /* 0x000fe200048070ff */
[----:B------:R-:W-:Y:S01]  /*12f10*/  IMAD R29, R14, 0x4, R27 ;  /* 0x000000040e1d7824 */ /* 0x000fe200078e021b */
[----:B------:R-:W-:Y:S01]  /*12f20*/  F2FP.SATFINITE.E4M3.F32.PACK_AB_MERGE_C R69, R69, R70, RZ ;  /* 0x000000464545723e */ /* 0x000fe200048070ff */
[----:B------:R-:W-:Y:S01]  /*12f30*/  IMAD.IADD R43, R8, 0x1, -R43 ;  /* 0x00000001082b7824 */ /* 0x000fe200078e0a2b */
[----:B------:R-:W-:Y:S01]  /*12f40*/  F2FP.SATFINITE.E4M3.F32.PACK_AB_MERGE_C R75, R75, R78, RZ ;  /* 0x0000004e4b4b723e */ /* 0x000fe200048070ff */
[----:B------:R-:W-:Y:S01]  /*12f50*/  IMAD R31, R14, 0x4, R29 ;  /* 0x000000040e1f7824 */ /* 0x000fe200078e021d */
[----:B------:R-:W-:Y:S01]  /*12f60*/  F2FP.SATFINITE.E4M3.F32.PACK_AB_MERGE_C R71, R71, R74, RZ ;  /* 0x0000004a4747723e */ /* 0x000fe200048070ff */
[----:B------:R-:W-:Y:S01]  /*12f70*/  FADD R45, R45, -1 ;  /* 0xbf8000002d2d7421 */ /* 0x000fe20000000000 */
[----:B------:R-:W-:Y:S01]  /*12f80*/  F2FP.SATFINITE.E4M3.F32.PACK_AB_MERGE_C R70, R36, R37, RZ ;  /* 0x000000252446723e */ /* 0x000fe200048070ff */
[----:B------:R-:W-:Y:S01]  /*12f90*/  IMAD R33, R14, 0x4, R31 ;  /* 0x000000040e217824 */ /* 0x000fe200078e021f */
[----:B------:R-:W-:Y:S01]  /*12fa0*/  F2FP.SATFINITE.E4M3.F32.PACK_AB_MERGE_C R60, R60, R61, RZ ;  /* 0x0000003d3c3c723e */ /* 0x000fe200048070ff */
[----:B------:R-:W-:Y:S01]  /*12fb0*/  FADD R22, R22, -1 ;  /* 0xbf80000016167421 */ /* 0x000fe20000000000 */
[----:B------:R-:W-:Y:S01]  /*12fc0*/  F2FP.SATFINITE.E4M3.F32.PACK_AB_MERGE_C R56, R56, R59, RZ ;  /* 0x0000003b3838723e */ /* 0x000fe200048070ff */
[----:B------:R-:W-:Y:S01]  /*12fd0*/  IMAD R35, R14, 0x4, R33 ;  /* 0x000000040e237824 */ /* 0x000fe200078e0221 */
[----:B------:R-:W-:Y:S01]  /*12fe0*/  F2FP.SATFINITE.E4M3.F32.PACK_AB_MERGE_C R79, R79, R80, RZ ;  /* 0x000000504f4f723e */ /* 0x000fe200048070ff */
[----:B------:R-:W0:Y:S01]  /*12ff0*/  S2R R168, SR_CTAID.X ;  /* 0x0000000000a87919 */ /* 0x000e220000002500 */
[----:B------:R-:W-:Y:S01]  /*13000*/  F2FP.SATFINITE.E4M3.F32.PACK_AB_MERGE_C R64, R64, R65, RZ ;  /* 0x000000414040723e */ /* 0x000fe200048070ff */
[----:B------:R-:W-:Y:S01]  /*13010*/  IMAD R37, R14, 0x4, R35 ;  /* 0x000000040e257824 */ /* 0x000fe200078e0223 */
[----:B------:R-:W-:Y:S01]  /*13020*/  F2FP.SATFINITE.E4M3.F32.PACK_AB_MERGE_C R62, R62, R63, RZ ;  /* 0x0000003f3e3e723e */ /* 0x000fe200048070ff */
[----:B------:R-:W1:Y:S01]  /*13030*/  S2R R169, SR_TID.X ;  /* 0x0000000000a97919 */ /* 0x000e620000002100 */
[----:B------:R-:W-:Y:S01]  /*13040*/  F2FP.SATFINITE.E4M3.F32.PACK_AB_MERGE_C R54, R54, R57, RZ ;  /* 0x000000393636723e */ /* 0x000fe200048070ff */
[----:B------:R-:W2:Y:S01]  /*13050*/  LDC.64 R164, c[0x0][0x228] ;  /* 0x00008a00ffa47b82 */ /* 0x000ea20000000a00 */
[----:B------:R-:W-:Y:S01]  /*13060*/  LOP3.LUT R84, R84, 0xffff, RZ, 0xc0, !PT ;  /* 0x0000ffff54547812 */ /* 0x000fe200078ec0ff */
[----:B------:R-:W-:Y:S01]  /*13070*/  ULDC.64 UR4, c[0x0][0x270] ;  /* 0x00009c0000047ab9 */ /* 0x000fe20000000a00 */
[----:B------:R-:W-:Y:S01]  /*13080*/  LOP3.LUT R59, R72, 0xffff, RZ, 0xc0, !PT ;  /* 0x0000ffff483b7812 */ /* 0x000fe200078ec0ff */
[----:B------:R-:W-:Y:S01]  /*13090*/  UIMAD UR4, UR8, UR4, URZ ;  /* 0x00000004080472a4 */ /* 0x000fe2000f8e023f */
[----:B------:R-:W-:-:S02]  /*130a0*/  LOP3.LUT R61, R81, 0xffff, RZ, 0xc0, !PT ;  /* 0x0000ffff513d7812 */ /* 0x000fc400078ec0ff */
[----:B------:R-:W-:Y:S02]  /*130b0*/  F2FP.SATFINITE.E4M3.F32.PACK_AB_MERGE_C R44, R44, R49, RZ ;  /* 0x000000312c2c723e */ /* 0x000fe400048070ff */
[----:B------:R-:W-:Y:S02]  /*130c0*/  F2FP.SATFINITE.E4M3.F32.PACK_AB_MERGE_C R40, R40, R47, RZ ;  /* 0x0000002f2828723e */ /* 0x000fe400048070ff */
[----:B------:R-:W-:Y:S01]  /*130d0*/  F2FP.SATFINITE.E4M3.F32.PACK_AB_MERGE_C R38, R38, R39, RZ ;  /* 0x000000272626723e */ /* 0x000fe200048070ff */
[----:B------:R-:W-:Y:S01]  /*130e0*/  IMAD R39, R14, 0x4, R37 ;  /* 0x000000040e277824 */ /* 0x000fe200078e0225 */
[----:B------:R-:W-:Y:S02]  /*130f0*/  LOP3.LUT R65, R68, 0xffff, RZ, 0xc0, !PT ;  /* 0x0000ffff44417812 */ /* 0x000fe400078ec0ff */
[----:B------:R-:W-:Y:S02]  /*13100*/  LOP3.LUT R63, R75, 0xffff, RZ, 0xc0, !PT ;  /* 0x0000ffff4b3f7812 */ /* 0x000fe400078ec0ff */
[----:B------:R-:W-:-:S02]  /*13110*/  LOP3.LUT R74, R71, 0xffff, RZ, 0xc0, !PT ;  /* 0x0000ffff474a7812 */ /* 0x000fc400078ec0ff */
[--C-:B------:R-:W-:Y:S02]  /*13120*/  PRMT R47, R61, 0x3340, R0.reuse ;  /* 0x000033403d2f7816 */ /* 0x100fe40000000000 */
[----:B------:R-:W-:Y:S02]  /*13130*/  PRMT R36, R84, 0x3340, R59 ;  /* 0x0000334054247816 */ /* 0x000fe4000000003b */
[----:B------:R-:W-:Y:S02]  /*13140*/  LOP3.LUT R71, R79, 0xffff, RZ, 0xc0, !PT ;  /* 0x0000ffff4f477812 */ /* 0x000fe400078ec0ff */
[----:B------:R-:W-:Y:S01]  /*13150*/  LOP3.LUT R87, R54, 0xffff, RZ, 0xc0, !PT ;  /* 0x0000ffff36577812 */ /* 0x000fe200078ec0ff */
[----:B0-----:R-:W-:Y:S01]  /*13160*/  IMAD.SHL.U32 R168, R168, 0x20, RZ ;  /* 0x00000020a8a87824 */ /* 0x001fe200078e00ff */
[----:B------:R-:W-:Y:S02]  /*13170*/  F2FP.SATFINITE.E4M3.F32.PACK_AB_MERGE_C R83, R83, R86, RZ ;  /* 0x000000565353723e */ /* 0x000fe400048070ff */
[----:B------:R-:W-:-:S02]  /*13180*/  PRMT R72, R65, 0x3340, R0 ;  /* 0x0000334041487816 */ /* 0x000fc40000000000 */
[----:B------:R-:W-:Y:S02]  /*13190*/  PRMT R49, R63, 0x3340, R74 ;  /* 0x000033403f317816 */ /* 0x000fe4000000004a */
[----:B------:R-:W-:Y:S01]  /*131a0*/  F2FP.SATFINITE.E4M3.F32.PACK_AB_MERGE_C R68, R34, R41, RZ ;  /* 0x000000292244723e */ /* 0x000fe200048070ff */
[----:B------:R-:W-:Y:S01]  /*131b0*/  IMAD R41, R14, 0x4, R39 ;  /* 0x000000040e297824 */ /* 0x000fe200078e0227 */
[----:B------:R-:W-:Y:S02]  /*131c0*/  LOP3.LUT R62, R62, 0xffff, RZ, 0xc0, !PT ;  /* 0x0000ffff3e3e7812 */ /* 0x000fe400078ec0ff */
[----:B------:R-:W-:Y:S02]  /*131d0*/  LOP3.LUT R79, R58, 0xffff, RZ, 0xc0, !PT ;  /* 0x0000ffff3a4f7812 */ /* 0x000fe400078ec0ff */
[----:B------:R-:W-:Y:S02]  /*131e0*/  LOP3.LUT R93, R40, 0xffff, RZ, 0xc0, !PT ;  /* 0x0000ffff285d7812 */ /* 0x000fe400078ec0ff */
[----:B------:R-:W-:-:S02]  /*131f0*/  LOP3.LUT R54, R48, 0xffff, RZ, 0xc0, !PT ;  /* 0x0000ffff30367812 */ /* 0x000fc400078ec0ff */
[----:B------:R-:W-:Y:S02]  /*13200*/  LOP3.LUT R91, R44, 0xffff, RZ, 0xc0, !PT ;  /* 0x0000ffff2c5b7812 */ /* 0x000fe400078ec0ff */
[----:B------:R-:W-:Y:S02]  /*13210*/  F2FP.SATFINITE.E4M3.F32.PACK_AB_MERGE_C R66, R66, R67, RZ ;  /* 0x000000434242723e */ /* 0x000fe400048070ff */
[----:B------:R-:W-:Y:S02]  /*13220*/  F2FP.SATFINITE.E4M3.F32.PACK_AB_MERGE_C R46, R46, R51, RZ ;  /* 0x000000332e2e723e */ /* 0x000fe400048070ff */
[----:B------:R-:W-:Y:S02]  /*13230*/  PRMT R75, R36, 0x5410, R47 ;  /* 0x00005410244b7816 */ /* 0x000fe4000000002f */
[----:B------:R-:W-:Y:S01]  /*13240*/  PRMT R81, R49, 0x5410, R72 ;  /* 0x0000541031517816 */ /* 0x000fe20000000048 */
[----:B------:R-:W-:Y:S01]  /*13250*/  IMAD R49, R14, 0x4, R41 ;  /* 0x000000040e317824 */ /* 0x000fe200078e0229 */
[----:B------:R-:W-:-:S02]  /*13260*/  LOP3.LUT R67, R83, 0xffff, RZ, 0xc0, !PT ;  /* 0x0000ffff53437812 */ /* 0x000fc400078ec0ff */
[----:B------:R-:W-:Y:S02]  /*13270*/  LOP3.LUT R82, R82, 0xffff, RZ, 0xc0, !PT ;  /* 0x0000ffff52527812 */ /* 0x000fe400078ec0ff */
[--C-:B------:R-:W-:Y:S02]  /*13280*/  PRMT R47, R87, 0x3340, R0.reuse ;  /* 0x00003340572f7816 */ /* 0x100fe40000000000 */
[----:B------:R-:W-:Y:S02]  /*13290*/  PRMT R51, R93, 0x3340, R0 ;  /* 0x000033405d337816 */ /* 0x000fe40000000000 */
[----:B------:R-:W-:Y:S02]  /*132a0*/  PRMT R34, R62, 0x3340, R79 ;  /* 0x000033403e227816 */ /* 0x000fe4000000004f */
[----:B------:R-:W-:Y:S02]  /*132b0*/  PRMT R36, R54, 0x3340, R91 ;  /* 0x0000334036247816 */ /* 0x000fe4000000005b */
[----:B------:R-:W-:-:S02]  /*132c0*/  LOP3.LUT R76, R76, 0xffff, RZ, 0xc0, !PT ;  /* 0x0000ffff4c4c7812 */ /* 0x000fc400078ec0ff */
[----:B------:R-:W-:Y:S02]  /*132d0*/  LOP3.LUT R73, R69, 0xffff, RZ, 0xc0, !PT ;  /* 0x0000ffff45497812 */ /* 0x000fe400078ec0ff */
[----:B------:R-:W-:Y:S02]  /*132e0*/  LOP3.LUT R89, R66, 0xffff, RZ, 0xc0, !PT ;  /* 0x0000ffff42597812 */ /* 0x000fe400078ec0ff */
[----:B------:R-:W-:Y:S02]  /*132f0*/  LOP3.LUT R60, R60, 0xffff, RZ, 0xc0, !PT ;  /* 0x0000ffff3c3c7812 */ /* 0x000fe400078ec0ff */
[----:B------:R-:W-:Y:S02]  /*13300*/  LOP3.LUT R97, R56, 0xffff, RZ, 0xc0, !PT ;  /* 0x0000ffff38617812 */ /* 0x000fe400078ec0ff */
[----:B------:R-:W-:Y:S02]  /*13310*/  LOP3.LUT R101, R52, 0xffff, RZ, 0xc0, !PT ;  /* 0x0000ffff34657812 */ /* 0x000fe400078ec0ff */
[----:B------:R-:W-:-:S02]  /*13320*/  F2FP.SATFINITE.E4M3.F32.PACK_AB_MERGE_C R30, R30, R53, RZ ;  /* 0x000000351e1e723e */ /* 0x000fc400048070ff */
[----:B------:R-:W-:Y:S02]  /*13330*/  F2FP.SATFINITE.E4M3.F32.PACK_AB_MERGE_C R50, R50, R55, RZ ;  /* 0x000000373232723e */ /* 0x000fe400048070ff */
[----:B------:R-:W-:Y:S02]  /*13340*/  PRMT R53, R71, 0x3340, R0 ;  /* 0x0000334047357816 */ /* 0x000fe40000000000 */
[----:B------:R-:W-:Y:S02]  /*13350*/  PRMT R40, R67, 0x3340, R82 ;  /* 0x0000334043287816 */ /* 0x000fe40000000052 */
[----:B------:R-:W-:Y:S01]  /*13360*/  PRMT R83, R34, 0x5410, R47 ;  /* 0x0000541022537816 */ /* 0x000fe2000000002f */
[----:B------:R-:W-:Y:S01]  /*13370*/  IMAD R47, R14, 0x4, R49 ;  /* 0x000000040e2f7824 */ /* 0x000fe200078e0231 */
[----:B------:R-:W-:Y:S02]  /*13380*/  PRMT R85, R36, 0x5410, R51 ;  /* 0x0000541024557816 */ /* 0x000fe40000000033 */
[----:B------:R-:W-:-:S02]  /*13390*/  LOP3.LUT R58, R46, 0xffff, RZ, 0xc0, !PT ;  /* 0x0000ffff2e3a7812 */ /* 0x000fc400078ec0ff */
[----:B------:R-:W-:Y:S02]  /*133a0*/  LOP3.LUT R109, R38, 0xffff, RZ, 0xc0, !PT ;  /* 0x0000ffff266d7812 */ /* 0x000fe400078ec0ff */
[----:B------:R-:W-:Y:S02]  /*133b0*/  LOP3.LUT R105, R42, 0xffff, RZ, 0xc0, !PT ;  /* 0x0000ffff2a697812 */ /* 0x000fe400078ec0ff */
[--C-:B------:R-:W-:Y:S02]  /*133c0*/  PRMT R51, R89, 0x3340, R0.reuse ;  /* 0x0000334059337816 */ /* 0x100fe40000000000 */
[----:B------:R-:W-:Y:S02]  /*133d0*/  PRMT R55, R101, 0x3340, R0 ;  /* 0x0000334065377816 */ /* 0x000fe40000000000 */
[----:B------:R-:W-:Y:S02]  /*133e0*/  PRMT R34, R76, 0x3340, R73 ;  /* 0x000033404c227816 */ /* 0x000fe40000000049 */
[----:B------:R-:W-:-:S02]  /*133f0*/  PRMT R36, R60, 0x3340, R97 ;  /* 0x000033403c247816 */ /* 0x000fc40000000061 */
[----:B------:R-:W-:Y:S01]  /*13400*/  PRMT R95, R40, 0x5410, R53 ;  /* 0x00005410285f7816 */ /* 0x000fe20000000035 */
[----:B------:R-:W-:Y:S01]  /*13410*/  IMAD R53, R14, 0x4, R47 ;  /* 0x000000040e357824 */ /* 0x000fe200078e022f */
[----:B------:R-:W-:Y:S02]  /*13420*/  PRMT R57, R109, 0x3340, R0 ;  /* 0x000033406d397816 */ /* 0x000fe40000000000 */
[----:B------:R-:W-:Y:S02]  /*13430*/  PRMT R38, R58, 0x3340, R105 ;  /* 0x000033403a267816 */ /* 0x000fe40000000069 */
[----:B------:R-:W-:Y:S01]  /*13440*/  PRMT R107, R34, 0x5410, R51 ;  /* 0x00005410226b7816 */ /* 0x000fe20000000033 */
[----:B------:R-:W-:Y:S01]  /*13450*/  IMAD R51, R14, 0x4, R53 ;  /* 0x000000040e337824 */ /* 0x000fe200078e0235 */
[----:B------:R-:W-:Y:S02]  /*13460*/  PRMT R103, R36, 0x5410, R55 ;  /* 0x0000541024677816 */ /* 0x000fe40000000037 */
[----:B------:R-:W-:Y:S01]  /*13470*/  SHF.R.U32.HI R34, RZ, 0x8, R84 ;  /* 0x00000008ff227819 */ /* 0x000fe20000011654 */
[----:B------:R-:W-:Y:S01]  /*13480*/  IMAD R55, R14, 0x4, R51 ;  /* 0x000000040e377824 */ /* 0x000fe200078e0233 */
[----:B------:R-:W-:-:S02]  /*13490*/  SHF.R.U32.HI R36, RZ, 0x8, R59 ;  /* 0x00000008ff247819 */ /* 0x000fc4000001163b */
[----:B------:R-:W-:Y:S02]  /*134a0*/  PRMT R111, R38, 0x5410, R57 ;  /* 0x00005410266f7816 */ /* 0x000fe40000000039 */
[----:B------:R-:W-:Y:S02]  /*134b0*/  SHF.R.U32.HI R38, RZ, 0x8, R61 ;  /* 0x00000008ff267819 */ /* 0x000fe4000001163d */
[----:B------:R-:W-:Y:S02]  /*134c0*/  LOP3.LUT R36, R36, 0xffff, RZ, 0xc0, !PT ;  /* 0x0000ffff24247812 */ /* 0x000fe400078ec0ff */
[----:B------:R-:W-:Y:S02]  /*134d0*/  LOP3.LUT R57, R34, 0xffff, RZ, 0xc0, !PT ;  /* 0x0000ffff22397812 */ /* 0x000fe400078ec0ff */
[----:B------:R-:W-:Y:S02]  /*134e0*/  SHF.R.U32.HI R40, RZ, 0x8, R63 ;  /* 0x00000008ff287819 */ /* 0x000fe4000001163f */
[----:B------:R-:W-:-:S02]  /*134f0*/  SHF.R.U32.HI R42, RZ, 0x8, R74 ;  /* 0x00000008ff2a7819 */ /* 0x000fc4000001164a */
[----:B------:R-:W-:Y:S02]  /*13500*/  LOP3.LUT R59, R38, 0xffff, RZ, 0xc0, !PT ;  /* 0x0000ffff263b7812 */ /* 0x000fe400078ec0ff */
[----:B------:R-:W-:Y:S01]  /*13510*/  PRMT R44, R57, 0x3340, R36 ;  /* 0x00003340392c7816 */ /* 0x000fe20000000024 */
[----:B------:R-:W-:Y:S01]  /*13520*/  IMAD R57, R14, 0x4, R55 ;  /* 0x000000040e397824 */ /* 0x000fe200078e0237 */
[----:B------:R-:W-:Y:S02]  /*13530*/  LOP3.LUT R42, R42, 0xffff, RZ, 0xc0, !PT ;  /* 0x0000ffff2a2a7812 */ /* 0x000fe400078ec0ff */
[----:B------:R-:W-:Y:S02]  /*13540*/  LOP3.LUT R61, R40, 0xffff, RZ, 0xc0, !PT ;  /* 0x0000ffff283d7812 */ /* 0x000fe400078ec0ff */
[----:B------:R-:W-:Y:S02]  /*13550*/  SHF.R.U32.HI R38, RZ, 0x8, R79 ;  /* 0x00000008ff267819 */ /* 0x000fe4000001164f */
[----:B------:R-:W-:-:S02]  /*13560*/  SHF.R.U32.HI R36, RZ, 0x8, R62 ;  /* 0x00000008ff247819 */ /* 0x000fc4000001163e */
[----:B------:R-:W-:Y:S02]  /*13570*/  SHF.R.U32.HI R34, RZ, 0x8, R65 ;  /* 0x00000008ff227819 */ /* 0x000fe40000011641 */
[----:B------:R-:W-:Y:S02]  /*13580*/  F2FP.SATFINITE.E4M3.F32.PACK_AB_MERGE_C R26, R26, R77, RZ ;  /* 0x0000004d1a1a723e */ /* 0x000fe400048070ff */
[----:B------:R-:W-:Y:S02]  /*13590*/  PRMT R46, R61, 0x3340, R42 ;  /* 0x000033403d2e7816 */ /* 0x000fe4000000002a */
[----:B------:R-:W-:Y:S02]  /*135a0*/  SHF.R.U32.HI R40, RZ, 0x8, R87 ;  /* 0x00000008ff287819 */ /* 0x000fe40000011657 */
[----:B------:R-:W-:Y:S02]  /*135b0*/  LOP3.LUT R38, R38, 0xffff, RZ, 0xc0, !PT ;  /* 0x0000ffff26267812 */ /* 0x000fe400078ec0ff */
[----:B------:R-:W-:-:S02]  /*135c0*/  LOP3.LUT R63, R36, 0xffff, RZ, 0xc0, !PT ;  /* 0x0000ffff243f7812 */ /* 0x000fc400078ec0ff */
[----:B------:R-:W-:Y:S01]  /*135d0*/  PRMT R77, R59, 0x3340, R0 ;  /* 0x000033403b4d7816 */ /* 0x000fe20000000000 */
[----:B------:R-:W-:Y:S01]  /*135e0*/  IMAD R59, R14, 0x4, R57 ;  /* 0x000000040e3b7824 */ /* 0x000fe200078e0239 */
[----:B------:R-:W-:Y:S02]  /*135f0*/  LOP3.LUT R61, R34, 0xffff, RZ, 0xc0, !PT ;  /* 0x0000ffff223d7812 */ /* 0x000fe400078ec0ff */
[----:B------:R-:W-:Y:S02]  /*13600*/  LOP3.LUT R65, R40, 0xffff, RZ, 0xc0, !PT ;  /* 0x0000ffff28417812 */ /* 0x000fe400078ec0ff */
[----:B------:R-:W-:Y:S02]  /*13610*/  PRMT R48, R63, 0x3340, R38 ;  /* 0x000033403f307816 */ /* 0x000fe40000000026 */
[----:B------:R-:W-:Y:S01]  /*13620*/  PRMT R79, R61, 0x3340, R0 ;  /* 0x000033403d4f7816 */ /* 0x000fe20000000000 */
[----:B------:R-:W-:Y:S01]  /*13630*/  IMAD R61, R14, 0x4, R59 ;  /* 0x000000040e3d7824 */ /* 0x000fe200078e023b */
[----:B------:R-:W-:-:S02]  /*13640*/  SHF.R.U32.HI R38, RZ, 0x8, R54 ;  /* 0x00000008ff267819 */ /* 0x000fc40000011636 */
[----:B------:R-:W-:Y:S01]  /*13650*/  SHF.R.U32.HI R40, RZ, 0x8, R91 ;  /* 0x00000008ff287819 */ /* 0x000fe2000001165b */
[----:B------:R-:W-:Y:S01]  /*13660*/  IMAD R63, R14, 0x4, R61 ;  /* 0x000000040e3f7824 */ /* 0x000fe200078e023d */
[----:B------:R-:W-:Y:S02]  /*13670*/  SHF.R.U32.HI R34, RZ, 0x8, R67 ;  /* 0x00000008ff227819 */ /* 0x000fe40000011643 */
[----:B------:R-:W-:Y:S02]  /*13680*/  SHF.R.U32.HI R36, RZ, 0x8, R82 ;  /* 0x00000008ff247819 */ /* 0x000fe40000011652 */
[----:B------:R-:W-:Y:S02]  /*13690*/  PRMT R87, R65, 0x3340, R0 ;  /* 0x0000334041577816 */ /* 0x000fe40000000000 */
[----:B------:R-:W-:Y:S02]  /*136a0*/  SHF.R.U32.HI R42, RZ, 0x8, R93 ;  /* 0x00000008ff2a7819 */ /* 0x000fe4000001165d */
[----:B------:R-:W-:-:S02]  /*136b0*/  LOP3.LUT R40, R40, 0xffff, RZ, 0xc0, !PT ;  /* 0x0000ffff28287812 */ /* 0x000fc400078ec0ff */
[----:B------:R-:W-:Y:S02]  /*136c0*/  LOP3.LUT R65, R38, 0xffff, RZ, 0xc0, !PT ;  /* 0x0000ffff26417812 */ /* 0x000fe400078ec0ff */
[----:B------:R-:W-:Y:S02]  /*136d0*/  LOP3.LUT R36, R36, 0xffff, RZ, 0xc0, !PT ;  /* 0x0000ffff24247812 */ /* 0x000fe400078ec0ff */
[----:B------:R-:W-:Y:S02]  /*136e0*/  LOP3.LUT R69, R34, 0xffff, RZ, 0xc0, !PT ;  /* 0x0000ffff22457812 */ /* 0x000fe400078ec0ff */
[----:B------:R-:W-:Y:S02]  /*136f0*/  LOP3.LUT R67, R42, 0xffff, RZ, 0xc0, !PT ;  /* 0x0000ffff2a437812 */ /* 0x000fe400078ec0ff */
[----:B------:R-:W-:Y:S01]  /*13700*/  PRMT R52, R65, 0x3340, R40 ;  /* 0x0000334041347816 */ /* 0x000fe20000000028 */
[----:B------:R-:W-:Y:S01]  /*13710*/  IMAD R65, R14, 0x4, R63 ;  /* 0x000000040e417824 */ /* 0x000fe200078e023f */
[----:B------:R-:W-:-:S02]  /*13720*/  SHF.R.U32.HI R34, RZ, 0x8, R71 ;  /* 0x00000008ff227819 */ /* 0x000fc40000011647 */
[----:B------:R-:W-:Y:S02]  /*13730*/  PRMT R54, R69, 0x3340, R36 ;  /* 0x0000334045367816 */ /* 0x000fe40000000024 */
[----:B------:R-:W-:Y:S02]  /*13740*/  SHF.R.U32.HI R38, RZ, 0x8, R73 ;  /* 0x00000008ff267819 */ /* 0x000fe40000011649 */
[----:B------:R-:W-:Y:S02]  /*13750*/  SHF.R.U32.HI R36, RZ, 0x8, R76 ;  /* 0x00000008ff247819 */ /* 0x000fe4000001164c */
[----:B------:R-:W-:Y:S01]  /*13760*/  PRMT R91, R67, 0x3340, R0 ;  /* 0x00003340435b7816 */ /* 0x000fe20000000000 */
[----:B------:R-:W-:Y:S01]  /*13770*/  IMAD R67, R14, 0x4, R65 ;  /* 0x000000040e437824 */ /* 0x000fe200078e0241 */
[----:B------:R-:W-:Y:S02]  /*13780*/  SHF.R.U32.HI R40, RZ, 0x8, R89 ;  /* 0x00000008ff287819 */ /* 0x000fe40000011659 */
[----:B------:R-:W-:-:S02]  /*13790*/  LOP3.LUT R69, R34, 0xffff, RZ, 0xc0, !PT ;  /* 0x0000ffff22457812 */ /* 0x000fc400078ec0ff */
[----:B------:R-:W-:Y:S02]  /*137a0*/  LOP3.LUT R38, R38, 0xffff, RZ, 0xc0, !PT ;  /* 0x0000ffff26267812 */ /* 0x000fe400078ec0ff */
[----:B------:R-:W-:Y:S02]  /*137b0*/  LOP3.LUT R71, R36, 0xffff, RZ, 0xc0, !PT ;  /* 0x0000ffff24477812 */ /* 0x000fe400078ec0ff */
[----:B------:R-:W-:Y:S02]  /*137c0*/  LOP3.LUT R73, R40, 0xffff, RZ, 0xc0, !PT ;  /* 0x0000ffff28497812 */ /* 0x000fe400078ec0ff */
[----:B------:R-:W-:Y:S01]  /*137d0*/  PRMT R93, R69, 0x3340, R0 ;  /* 0x00003340455d7816 */ /* 0x000fe20000000000 */
[----:B------:R-:W-:Y:S01]  /*137e0*/  IMAD R69, R14, 0x4, R67 ;  /* 0x000000040e457824 */ /* 0x000fe200078e0243 */
[----:B------:R-:W-:Y:S02]  /*137f0*/  SHF.R.U32.HI R34, RZ, 0x8, R60 ;  /* 0x00000008ff227819 */ /* 0x000fe4000001163c */
[----:B------:R-:W-:-:S02]  /*13800*/  SHF.R.U32.HI R36, RZ, 0x8, R97 ;  /* 0x00000008ff247819 */ /* 0x000fc40000011661 */
[----:B------:R-:W-:Y:S02]  /*13810*/  PRMT R56, R71, 0x3340, R38 ;  /* 0x0000334047387816 */ /* 0x000fe40000000026 */
[----:B------:R-:W-:Y:S01]  /*13820*/  PRMT R99, R73, 0x3340, R0 ;  /* 0x0000334049637816 */ /* 0x000fe20000000000 */
[----:B------:R-:W-:Y:S01]  /*13830*/  IMAD R73, R14, 0x4, R69 ;  /* 0x000000040e497824 */ /* 0x000fe200078e0245 */
[----:B------:R-:W-:Y:S02]  /*13840*/  LOP3.LUT R36, R36, 0xffff, RZ, 0xc0, !PT ;  /* 0x0000ffff24247812 */ /* 0x000fe400078ec0ff */
[----:B------:R-:W-:Y:S02]  /*13850*/  LOP3.LUT R71, R34, 0xffff, RZ, 0xc0, !PT ;  /* 0x0000ffff22477812 */ /* 0x000fe400078ec0ff */
[----:B------:R-:W-:Y:S02]  /*13860*/  LOP3.LUT R32, R32, 0xffff, RZ, 0xc0, !PT ;  /* 0x0000ffff20207812 */ /* 0x000fe400078ec0ff */
[----:B------:R-:W-:Y:S01]  /*13870*/  PRMT R36, R71, 0x3340, R36 ;  /* 0x0000334047247816 */ /* 0x000fe20000000024 */
[----:B------:R-:W-:Y:S01]  /*13880*/  IMAD R71, R14, 0x4, R73 ;  /* 0x000000040e477824 */ /* 0x000fe200078e0249 */
[----:B------:R-:W-:-:S02]  /*13890*/  LOP3.LUT R50, R50, 0xffff, RZ, 0xc0, !PT ;  /* 0x0000ffff32327812 */ /* 0x000fc400078ec0ff */
[----:B------:R-:W-:Y:S02]  /*138a0*/  SHF.R.U32.HI R40, RZ, 0x8, R58 ;  /* 0x00000008ff287819 */ /* 0x000fe4000001163a */
[----:B------:R-:W-:Y:S02]  /*138b0*/  SHF.R.U32.HI R42, RZ, 0x8, R105 ;  /* 0x00000008ff2a7819 */ /* 0x000fe40000011669 */
[----:B------:R-:W-:Y:S02]  /*138c0*/  LOP3.LUT R70, R70, 0xffff, RZ, 0xc0, !PT ;  /* 0x0000ffff46467812 */ /* 0x000fe400078ec0ff */
[----:B------:R-:W-:Y:S01]  /*138d0*/  PRMT R80, R75, 0x4210, R32 ;  /* 0x000042104b507816 */ /* 0x000fe20000000020 */
[----:B------:R-:W-:Y:S01]  /*138e0*/  IMAD R75, R14, 0x4, R71 ;  /* 0x000000040e4b7824 */ /* 0x000fe200078e0247 */
[----:B------:R-:W-:Y:S02]  /*138f0*/  PRMT R82, R83, 0x4210, R50 ;  /* 0x0000421053527816 */ /* 0x000fe40000000032 */
[----:B------:R-:W-:-:S02]  /*13900*/  LOP3.LUT R42, R42, 0xffff, RZ, 0xc0, !PT ;  /* 0x0000ffff2a2a7812 */ /* 0x000fc400078ec0ff */
[----:B------:R-:W-:Y:S02]  /*13910*/  LOP3.LUT R97, R40, 0xffff, RZ, 0xc0, !PT ;  /* 0x0000ffff28617812 */ /* 0x000fe400078ec0ff */
[----:B------:R-:W-:Y:S02]  /*13920*/  LOP3.LUT R64, R64, 0xffff, RZ, 0xc0, !PT ;  /* 0x0000ffff40407812 */ /* 0x000fe400078ec0ff */
[----:B------:R-:W-:Y:S02]  /*13930*/  PRMT R83, R85, 0x4210, R70 ;  /* 0x0000421055537816 */ /* 0x000fe40000000046 */
[----:B------:R-:W-:Y:S01]  /*13940*/  PRMT R85, R44, 0x5410, R77 ;  /* 0x000054102c557816 */ /* 0x000fe2000000004d */
[----:B------:R-:W-:Y:S01]  /*13950*/  IMAD R77, R14, 0x4, R75 ;  /* 0x000000040e4d7824 */ /* 0x000fe200078e024b */
[----:B------:R-:W-:Y:S01]  /*13960*/  SHF.R.U32.HI R38, RZ, 0x8, R101 ;  /* 0x00000008ff267819 */ /* 0x000fe20000011665 */
[----:B------:R-:W-:Y:S01]  /*13970*/  STS.64 [R12+UR6+0x80], R82 ;  /* 0x000080520c007988 */ /* 0x000fe20008000a06 */
[----:B------:R-:W-:-:S02]  /*13980*/  PRMT R42, R97, 0x3340, R42 ;  /* 0x00003340612a7816 */ /* 0x000fc4000000002a */
[----:B------:R-:W-:Y:S02]  /*13990*/  PRMT R81, R81, 0x4210, R64 ;  /* 0x0000421051517816 */ /* 0x000fe40000000040 */
[----:B------:R-:W-:Y:S01]  /*139a0*/  PRMT R97, R46, 0x5410, R79 ;  /* 0x000054102e617816 */ /* 0x000fe2000000004f */
[----:B------:R-:W-:Y:S01]  /*139b0*/  IMAD R79, R14, 0x4, R77 ;  /* 0x000000040e4f7824 */ /* 0x000fe200078e024d */
[----:B------:R-:W-:Y:S01]  /*139c0*/  LOP3.LUT R89, R38, 0xffff, RZ, 0xc0, !PT ;  /* 0x0000ffff26597812 */ /* 0x000fe200078ec0ff */
[----:B------:R0:W-:Y:S01]  /*139d0*/  STS.64 [R12+UR6], R80 ;  /* 0x000000500c007988 */ /* 0x0001e20008000a06 */
[----:B------:R-:W-:Y:S02]  /*139e0*/  SHF.R.U32.HI R34, RZ, 0x8, R109 ;  /* 0x00000008ff227819 */ /* 0x000fe4000001166d */
[----:B------:R-:W-:Y:S02]  /*139f0*/  PRMT R105, R89, 0x3340, R0 ;  /* 0x0000334059697816 */ /* 0x000fe40000000000 */
[----:B------:R-:W-:-:S02]  /*13a00*/  LOP3.LUT R89, R34, 0xffff, RZ, 0xc0, !PT ;  /* 0x0000ffff22597812 */ /* 0x000fc400078ec0ff */
[----:B------:R-:W-:Y:S02]  /*13a10*/  PRMT R96, R85, 0x5210, R32 ;  /* 0x0000521055607816 */ /* 0x000fe40000000020 */
[----:B------:R-:W-:Y:S02]  /*13a20*/  PRMT R113, R89, 0x3340, R0 ;  /* 0x0000334059717816 */ /* 0x000fe40000000000 */
[----:B------:R-:W-:Y:S01]  /*13a30*/  PRMT R89, R48, 0x5410, R87 ;  /* 0x0000541030597816 */ /* 0x000fe20000000057 */
[----:B0-----:R-:W-:Y:S02]  /*13a40*/  IMAD R81, R14, 0x4, R79 ;  /* 0x000000040e517824 */ /* 0x001fe400078e024f */
[----:B------:R-:W-:Y:S01]  /*13a50*/  FFMA.FTZ R87, R24, R119, -0.16845393180847167969 ;  /* 0xbe2c7f3018577423 */ /* 0x000fe20000010077 */
[----:B------:R-:W-:Y:S01]  /*13a60*/  PRMT R91, R52, 0x5410, R91 ;  /* 0x00005410345b7816 */ /* 0x000fe2000000005b */
[----:B------:R-:W-:Y:S01]  /*13a70*/  IMAD R83, R14, 0x4, R81 ;  /* 0x000000040e537824 */ /* 0x000fe200078e0251 */
[----:B------:R-:W-:Y:S01]  /*13a80*/  PRMT R98, R89, 0x5210, R50 ;  /* 0x0000521059627816 */ /* 0x000fe20000000032 */
[----:B------:R-:W-:Y:S01]  /*13a90*/  FFMA.FTZ R89, R24, R87, 0.1716887056827545166 ;  /* 0x3e2fcf2a18597423 */ /* 0x000fe20000010057 */
[----:B------:R-:W-:Y:S01]  /*13aa0*/  PRMT R109, R56, 0x5410, R99 ;  /* 0x00005410386d7816 */ /* 0x000fe20000000063 */
[----:B------:R-:W-:Y:S01]  /*13ab0*/  IMAD R85, R14, 0x4, R83 ;  /* 0x000000040e557824 */ /* 0x000fe200078e0253 */
[----:B------:R-:W-:Y:S01]  /*13ac0*/  PRMT R99, R91, 0x5210, R70 ;  /* 0x000052105b637816 */ /* 0x000fe20000000046 */
[----:B------:R-:W-:Y:S01]  /*13ad0*/  FFMA.FTZ R91, R24, R89, -0.17900948226451873779 ;  /* 0xbe374e43185b7423 */ /* 0x000fe20000010059 */
[----:B------:R-:W-:Y:S01]  /*13ae0*/  PRMT R101, R54, 0x5410, R93 ;  /* 0x0000541036657816 */ /* 0x000fe2000000005d */
[----:B------:R-:W-:Y:S01]  /*13af0*/  IMAD R87, R14, 0x4, R85 ;  /* 0x000000040e577824 */ /* 0x000fe200078e0255 */
[----:B------:R-:W-:Y:S01]  /*13b00*/  LOP3.LUT R26, R26, 0xffff, RZ, 0xc0, !PT ;  /* 0x0000ffff1a1a7812 */ /* 0x000fe200078ec0ff */
[----:B------:R-:W-:Y:S01]  /*13b10*/  FFMA.FTZ R93, R24, R91, 0.20512372255325317383 ;  /* 0x3e520bf4185d7423 */ /* 0x000fe2000001005b */
[----:B------:R-:W-:Y:S01]  /*13b20*/  PRMT R97, R97, 0x5210, R64 ;  /* 0x0000521061617816 */ /* 0x000fe20000000040 */
[----:B------:R-:W-:Y:S01]  /*13b30*/  IMAD R89, R14, 0x4, R87 ;  /* 0x000000040e597824 */ /* 0x000fe200078e0257 */
[--C-:B------:R-:W-:Y:S01]  /*13b40*/  PRMT R106, R95, 0x4210, R26.reuse ;  /* 0x000042105f6a7816 */ /* 0x100fe2000000001a */
[----:B------:R-:W-:Y:S01]  /*13b50*/  STS.64 [R12+UR6+0x180], R98 ;  /* 0x000180620c007988 */ /* 0x000fe20008000a06 */
[----:B------:R-:W-:Y:S01]  /*13b60*/  FFMA.FTZ R93, R24, R93, -0.24046532809734344482 ;  /* 0xbe763c8b185d7423 */ /* 0x000fe2000001005d */
[----:B------:R-:W-:Y:S01]  /*13b70*/  IMAD R91, R14, 0x4, R89 ;  /* 0x000000040e5b7824 */ /* 0x000fe200078e0259 */
[----:B------:R-:W-:Y:S01]  /*13b80*/  PRMT R108, R101, 0x5210, R26 ;  /* 0x00005210656c7816 */ /* 0x000fe2000000001a */
[----:B------:R0:W-:Y:S01]  /*13b90*/  STS.64 [R12+UR6+0x100], R96 ;  /* 0x000100600c007988 */ /* 0x0001e20008000a06 */
[----:B------:R-:W-:Y:S01]  /*13ba0*/  LOP3.LUT R30, R30, 0xffff, RZ, 0xc0, !PT ;  /* 0x0000ffff1e1e7812 */ /* 0x000fe200078ec0ff */
[----:B------:R-:W-:Y:S01]  /*13bb0*/  IMAD R95, R14, 0x4, R91 ;  /* 0x000000040e5f7824 */ /* 0x000fe200078e025b */
[----:B------:R-:W-:Y:S01]  /*13bc0*/  LOP3.LUT R28, R28, 0xffff, RZ, 0xc0, !PT ;  /* 0x0000ffff1c1c7812 */ /* 0x000fe200078ec0ff */
[C---:B------:R-:W-:Y:S01]  /*13bd0*/  FFMA.FTZ R93, R24.reuse, R93, 0.28857114911079406738 ;  /* 0x3e93bf99185d7423 */ /* 0x040fe2000001005d */
[----:B------:R-:W-:Y:S01]  /*13be0*/  PRMT R110, R103, 0x4210, R30 ;  /* 0x00004210676e7816 */ /* 0x000fe2000000001e */
[----:B------:R-:W-:Y:S01]  /*13bf0*/  FADD R26, R43, -1 ;  /* 0xbf8000002b1a7421 */ /* 0x000fe20000000000 */
[--C-:B------:R-:W-:Y:S01]  /*13c00*/  PRMT R107, R107, 0x4210, R28.reuse ;  /* 0x000042106b6b7816 */ /* 0x100fe2000000001c */
[----:B------:R-:W-:Y:S01]  /*13c10*/  FFMA.FTZ R93, R24, R93, -0.36067417263984680176 ;  /* 0xbeb8aa49185d7423 */ /* 0x000fe2000001005d */
[----:B------:R-:W-:Y:S01]  /*13c20*/  PRMT R109, R109, 0x5210, R28 ;  /* 0x000052106d6d7816 */ /* 0x000fe2000000001c */
[----:B------:R-:W-:Y:S01]  /*13c30*/  FFMA.FTZ R43, R22, R119, -0.16845393180847167969 ;  /* 0xbe2c7f30162b7423 */ /* 0x000fe20000010077 */
[----:B------:R-:W-:Y:S01]  /*13c40*/  LOP3.LUT R28, R12, 0x8, RZ, 0x3c, !PT ;  /* 0x000000080c1c7812 */ /* 0x000fe200078e3cff */
[----:B0-----:R-:W-:Y:S01]  /*13c50*/  IMAD R97, R14, 0x4, R95 ;  /* 0x000000040e617824 */ /* 0x001fe200078e025f */
[----:B------:R-:W-:Y:S01]  /*13c60*/  PRMT R115, R36, 0x5410, R105 ;  /* 0x0000541024737816 */ /* 0x000fe20000000069 */
[----:B------:R-:W-:Y:S01]  /*13c70*/  FFMA.FTZ R93, R24, R93, 0.48089820146560668945 ;  /* 0x3ef6384a185d7423 */ /* 0x000fe2000001005d */
[----:B------:R-:W-:Y:S01]  /*13c80*/  LOP3.LUT R68, R68, 0xffff, RZ, 0xc0, !PT ;  /* 0x0000ffff44447812 */ /* 0x000fe200078ec0ff */
[----:B------:R-:W-:Y:S01]  /*13c90*/  IMAD R99, R14, 0x4, R97 ;  /* 0x000000040e637824 */ /* 0x000fe200078e0261 */
[----:B------:R0:W-:Y:S01]  /*13ca0*/  STS.64 [R28+UR6+0x1000], R106 ;  /* 0x0010006a1c007988 */ /* 0x0001e20008000a06 */
[----:B------:R-:W-:Y:S01]  /*13cb0*/  FFMA.FTZ R93, R24, R93, -0.72134751081466674805 ;  /* 0xbf38aa3b185d7423 */ /* 0x000fe2000001005d */
[----:B------:R-:W-:Y:S01]  /*13cc0*/  PRMT R111, R111, 0x4210, R68 ;  /* 0x000042106f6f7816 */ /* 0x000fe20000000044 */
[----:B------:R-:W-:Y:S01]  /*13cd0*/  IMAD R101, R14, 0x4, R99 ;  /* 0x000000040e657824 */ /* 0x000fe200078e0263 */
[----:B------:R3:W-:Y:S01]  /*13ce0*/  STS.64 [R28+UR6+0x1100], R108 ;  /* 0x0011006c1c007988 */ /* 0x0007e20008000a06 */
[----:B------:R-:W-:Y:S01]  /*13cf0*/  FMUL R93, R24, R93 ;  /* 0x0000005d185d7220 */ /* 0x000fe20000400000 */
[----:B------:R-:W-:Y:S01]  /*13d00*/  PRMT R117, R42, 0x5410, R113 ;  /* 0x000054102a757816 */ /* 0x000fe20000000071 */
[----:B------:R-:W-:Y:S01]  /*13d10*/  IMAD R103, R14, 0x4, R101 ;  /* 0x000000040e677824 */ /* 0x000fe200078e0265 */
[----:B------:R4:W-:Y:S01]  /*13d20*/  STS.64 [R28+UR6+0x1080], R110 ;  /* 0x0010806e1c007988 */ /* 0x0009e20008000a06 */
[----:B------:R-:W-:Y:S01]  /*13d30*/  FMUL R93, R24, R93 ;  /* 0x0000005d185d7220 */ /* 0x000fe20000400000 */
[----:B------:R-:W-:Y:S01]  /*13d40*/  FFMA.FTZ R12, R45, R119, -0.16845393180847167969 ;  /* 0xbe2c7f302d0c7423 */ /* 0x000fe20000010077 */
[----:B------:R-:W-:-:S02]  /*13d50*/  IMAD R105, R14, 0x4, R103 ;  /* 0x000000040e697824 */ /* 0x000fc400078e0267 */
[----:B------:R-:W-:Y:S01]  /*13d60*/  FFMA.FTZ R43, R22, R43, 0.1716887056827545166 ;  /* 0x3e2fcf2a162b7423 */ /* 0x000fe2000001002b */
[----:B------:R-:W-:Y:S01]  /*13d70*/  FFMA.FTZ R24, R24, 1.4426950216293334961, R93 ;  /* 0x3fb8aa3b18187823 */ /* 0x000fe2000001005d */
[----:B------:R-:W-:Y:S01]  /*13d80*/  FFMA.FTZ R93, R26, R119, -0.16845393180847167969 ;  /* 0xbe2c7f301a5d7423 */ /* 0x000fe20000010077 */
[----:B0-----:R-:W-:Y:S02]  /*13d90*/  IMAD R107, R14, 0x4, R105 ;  /* 0x000000040e6b7824 */ /* 0x001fe400078e0269 */
[C---:B------:R-:W-:Y:S01]  /*13da0*/  FFMA.FTZ R12, R45.reuse, R12, 0.1716887056827545166 ;  /* 0x3e2fcf2a2d0c7423 */ /* 0x040fe2000001000c */
[----:B------:R-:W-:Y:S01]  /*13db0*/  FFMA.FTZ R43, R22, R43, -0.17900948226451873779 ;  /* 0xbe374e43162b7423 */ /* 0x000fe2000001002b */
[----:B------:R-:W-:Y:S01]  /*13dc0*/  FFMA.FTZ R93, R26, R93, 0.1716887056827545166 ;  /* 0x3e2fcf2a1a5d7423 */ /* 0x000fe2000001005d */
[----:B---3--:R-:W-:Y:S02]  /*13dd0*/  IMAD R109, R14, 0x4, R107 ;  /* 0x000000040e6d7824 */ /* 0x008fe400078e026b */
[----:B------:R-:W-:Y:S01]  /*13de0*/  FFMA.FTZ R12, R45, R12, -0.17900948226451873779 ;  /* 0xbe374e432d0c7423 */ /* 0x000fe2000001000c */
[----:B------:R-:W-:Y:S01]  /*13df0*/  FFMA.FTZ R43, R22, R43, 0.20512372255325317383 ;  /* 0x3e520bf4162b7423 */ /* 0x000fe2000001002b */
[----:B------:R-:W-:Y:S01]  /*13e00*/  FFMA.FTZ R93, R26, R93, -0.17900948226451873779 ;  /* 0xbe374e431a5d7423 */ /* 0x000fe2000001005d */
[----:B----4-:R-:W-:-:S02]  /*13e10*/  IMAD R111, R14, 0x4, R109 ;  /* 0x000000040e6f7824 */ /* 0x010fc400078e026d */
[C---:B------:R-:W-:Y:S01]  /*13e20*/  FFMA.FTZ R12, R45.reuse, R12, 0.20512372255325317383 ;  /* 0x3e520bf42d0c7423 */ /* 0x040fe2000001000c */
[----:B------:R-:W-:Y:S01]  /*13e30*/  FFMA.FTZ R43, R22, R43, -0.24046532809734344482 ;  /* 0xbe763c8b162b7423 */ /* 0x000fe2000001002b */
[----:B------:R-:W-:Y:S01]  /*13e40*/  FFMA.FTZ R93, R26, R93, 0.20512372255325317383 ;  /* 0x3e520bf41a5d7423 */ /* 0x000fe2000001005d */
[----:B------:R-:W-:Y:S02]  /*13e50*/  IMAD R113, R14, 0x4, R111 ;  /* 0x000000040e717824 */ /* 0x000fe400078e026f */
[----:B------:R-:W-:Y:S01]  /*13e60*/  FFMA.FTZ R12, R45, R12, -0.24046532809734344482 ;  /* 0xbe763c8b2d0c7423 */ /* 0x000fe2000001000c */
[----:B------:R-:W-:Y:S01]  /*13e70*/  FFMA.FTZ R43, R22, R43, 0.28857114911079406738 ;  /* 0x3e93bf99162b7423 */ /* 0x000fe2000001002b */
[----:B------:R-:W-:Y:S01]  /*13e80*/  ISETP.GE.U32.AND P1, PT, R11, 0x7f800000, PT ;  /* 0x7f8000000b00780c */ /* 0x000fe20003f26070 */
[----:B------:R-:W-:Y:S02]  /*13e90*/  IMAD R119, R14, 0x4, R113 ;  /* 0x000000040e777824 */ /* 0x000fe400078e0271 */
[----:B------:R-:W-:Y:S01]  /*13ea0*/  FFMA.FTZ R12, R45, R12, 0.28857114911079406738 ;  /* 0x3e93bf992d0c7423 */ /* 0x000fe2000001000c */
[----:B------:R-:W-:Y:S01]  /*13eb0*/  FFMA.FTZ R43, R22, R43, -0.36067417263984680176 ;  /* 0xbeb8aa49162b7423 */ /* 0x000fe2000001002b */
[----:B------:R-:W-:Y:S01]  /*13ec0*/  FFMA.FTZ R93, R26, R93, -0.24046532809734344482 ;  /* 0xbe763c8b1a5d7423 */ /* 0x000fe2000001005d */
[----:B------:R-:W-:-:S02]  /*13ed0*/  IMAD R121, R14, 0x4, R119 ;  /* 0x000000040e797824 */ /* 0x000fc400078e0277 */
[----:B------:R-:W-:Y:S01]  /*13ee0*/  FFMA.FTZ R12, R45, R12, -0.36067417263984680176 ;  /* 0xbeb8aa492d0c7423 */ /* 0x000fe2000001000c */
[----:B------:R-:W-:Y:S01]  /*13ef0*/  FFMA.FTZ R43, R22, R43, 0.48089820146560668945 ;  /* 0x3ef6384a162b7423 */ /* 0x000fe2000001002b */
[----:B------:R-:W-:Y:S01]  /*13f00*/  ISETP.GE.U32.AND P4, PT, R9, 0x7f800000, PT ;  /* 0x7f8000000900780c */ /* 0x000fe20003f86070 */
[----:B------:R-:W-:Y:S02]  /*13f10*/  IMAD R127, R14, 0x4, R121 ;  /* 0x000000040e7f7824 */ /* 0x000fe400078e0279 */
[C---:B------:R-:W-:Y:S01]  /*13f20*/  FFMA.FTZ R12, R45.reuse, R12, 0.48089820146560668945 ;  /* 0x3ef6384a2d0c7423 */ /* 0x040fe2000001000c */
[----:B------:R-:W-:Y:S01]  /*13f30*/  FFMA.FTZ R43, R22, R43, -0.72134751081466674805 ;  /* 0xbf38aa3b162b7423 */ /* 0x000fe2000001002b */
[----:B------:R-:W-:Y:S01]  /*13f40*/  FFMA.FTZ R93, R26, R93, 0.28857114911079406738 ;  /* 0x3e93bf991a5d7423 */ /* 0x000fe2000001005d */
[----:B------:R-:W-:Y:S02]  /*13f50*/  IMAD R131, R14, 0x4, R127 ;  /* 0x000000040e837824 */ /* 0x000fe400078e027f */
[----:B------:R-:W-:Y:S01]  /*13f60*/  FFMA.FTZ R12, R45, R12, -0.72134751081466674805 ;  /* 0xbf38aa3b2d0c7423 */ /* 0x000fe2000001000c */
[----:B------:R-:W-:Y:S01]  /*13f70*/  FMUL R43, R22, R43 ;  /* 0x0000002b162b7220 */ /* 0x000fe20000400000 */
[----:B------:R-:W-:Y:S01]  /*13f80*/  FFMA.FTZ R93, R26, R93, -0.36067417263984680176 ;  /* 0xbeb8aa491a5d7423 */ /* 0x000fe2000001005d */
[----:B------:R-:W-:-:S02]  /*13f90*/  IMAD R133, R14, 0x4, R131 ;  /* 0x000000040e857824 */ /* 0x000fc400078e0283 */
[C---:B------:R-:W-:Y:S01]  /*13fa0*/  FMUL R12, R45.reuse, R12 ;  /* 0x0000000c2d0c7220 */ /* 0x040fe20000400000 */
[----:B------:R-:W-:Y:S01]  /*13fb0*/  ISETP.GE.U32.AND P6, PT, R10, 0x7f800000, PT ;  /* 0x7f8000000a00780c */ /* 0x000fe20003fc6070 */
[----:B------:R-:W-:Y:S01]  /*13fc0*/  FMUL R43, R22, R43 ;  /* 0x0000002b162b7220 */ /* 0x000fe20000400000 */
[----:B------:R-:W-:Y:S02]  /*13fd0*/  IMAD R139, R14, 0x4, R133 ;  /* 0x000000040e8b7824 */ /* 0x000fe400078e0285 */
[----:B------:R-:W-:Y:S01]  /*13fe0*/  FMUL R12, R45, R12 ;  /* 0x0000000c2d0c7220 */ /* 0x000fe20000400000 */
[----:B------:R-:W-:Y:S01]  /*13ff0*/  FFMA.FTZ R93, R26, R93, 0.48089820146560668945 ;  /* 0x3ef6384a1a5d7423 */ /* 0x000fe2000001005d */
[----:B------:R-:W-:Y:S01]  /*14000*/  FADD R74, R19, R24 ;  /* 0x00000018134a7221 */ /* 0x000fe20000000000 */
[----:B------:R-:W-:Y:S02]  /*14010*/  IMAD R143, R14, 0x4, R139 ;  /* 0x000000040e8f7824 */ /* 0x000fe400078e028b */
[----:B------:R-:W-:Y:S01]  /*14020*/  FFMA.FTZ R45, R45, 1.4426950216293334961, R12 ;  /* 0x3fb8aa3b2d2d7823 */ /* 0x000fe2000001000c */
[----:B------:R-:W-:-:S02]  /*14030*/  @P1 IMAD.MOV.U32 R12, RZ, RZ, 0x7f800000 ;  /* 0x7f800000ff0c1424 */ /* 0x000fc400078e00ff */
[----:B------:R-:W-:Y:S01]  /*14040*/  FFMA.FTZ R43, R22, 1.4426950216293334961, R43 ;  /* 0x3fb8aa3b162b7823 */ /* 0x000fe2000001002b */
[----:B------:R-:W-:Y:S02]  /*14050*/  IMAD R145, R14, 0x4, R143 ;  /* 0x000000040e917824 */ /* 0x000fe400078e028f */
[----:B------:R-:W-:Y:S01]  /*14060*/  FFMA.FTZ R93, R26, R93, -0.72134751081466674805 ;  /* 0xbf38aa3b1a5d7423 */ /* 0x000fe2000001005d */
[----:B------:R-:W-:Y:S01]  /*14070*/  @P1 FFMA.FTZ R74, R11, R12, +INF ;  /* 0x7f8000000b4a1423 */ /* 0x000fe2000001000c */
[----:B------:R-:W-:Y:S01]  /*14080*/  ISETP.GE.U32.AND P5, PT, R8, 0x7f800000, PT ;  /* 0x7f8000000800780c */ /* 0x000fe20003fa6070 */
[----:B------:R-:W-:Y:S01]  /*14090*/  IMAD R147, R14, 0x4, R145 ;  /* 0x000000040e937824 */ /* 0x000fe200078e0291 */
[----:B-1----:R-:W-:Y:S01]  /*140a0*/  LOP3.LUT R168, R168, 0x1f, R169, 0xf8, !PT ;  /* 0x0000001fa8a87812 */ /* 0x002fe200078ef8a9 */
[----:B------:R-:W-:Y:S02]  /*140b0*/  @P4 IMAD.MOV.U32 R12, RZ, RZ, 0x7f800000 ;  /* 0x7f800000ff0c4424 */ /* 0x000fe400078e00ff */
[----:B------:R-:W-:Y:S01]  /*140c0*/  FADD R80, R18, R43 ;  /* 0x0000002b12507221 */ /* 0x000fe20000000000 */
[----:B------:R-:W-:-:S02]  /*140d0*/  IMAD R149, R14, 0x4, R147 ;  /* 0x000000040e957824 */ /* 0x000fc400078e0293 */
[----:B------:R-:W-:Y:S01]  /*140e0*/  FMUL R93, R26, R93 ;  /* 0x0000005d1a5d7220 */ /* 0x000fe20000400000 */
[----:B------:R-:W-:Y:S01]  /*140f0*/  FSETP.NEU.AND P3, PT, R11, RZ, PT ;  /* 0x000000ff0b00720b */ /* 0x000fe20003f6d000 */
[C---:B------:R-:W-:Y:S01]  /*14100*/  @P4 FFMA.FTZ R80, R9.reuse, R12, +INF ;  /* 0x7f80000009504423 */ /* 0x040fe2000001000c */
[----:B------:R-:W-:Y:S01]  /*14110*/  IMAD R153, R14, 0x4, R149 ;  /* 0x000000040e997824 */ /* 0x000fe200078e0295 */
[----:B------:R-:W-:Y:S01]  /*14120*/  FSETP.NEU.AND P1, PT, R9, RZ, PT ;  /* 0x000000ff0900720b */ /* 0x000fe20003f2d000 */
[----:B------:R-:W-:Y:S02]  /*14130*/  @P6 IMAD.MOV.U32 R11, RZ, RZ, 0x7f800000 ;  /* 0x7f800000ff0b6424 */ /* 0x000fe400078e00ff */
[----:B------:R-:W-:Y:S01]  /*14140*/  FMUL R93, R26, R93 ;  /* 0x0000005d1a5d7220 */ /* 0x000fe20000400000 */
[----:B------:R-:W-:Y:S02]  /*14150*/  IMAD R155, R14, 0x4, R153 ;  /* 0x000000040e9b7824 */ /* 0x000fe400078e0299 */
[----:B------:R-:W-:Y:S01]  /*14160*/  FADD R82, R16, R45 ;  /* 0x0000002d10527221 */ /* 0x000fe20000000000 */
[----:B------:R-:W-:Y:S01]  /*14170*/  IMAD R9, R168, UR5, RZ ;  /* 0x00000005a8097c24 */ /* 0x000fe2000f8e02ff */
[----:B------:R-:W-:Y:S01]  /*14180*/  USHF.R.S32.HI UR5, URZ, 0x1f, UR4 ;  /* 0x0000001f3f057899 */ /* 0x000fe20008011404 */
[----:B------:R-:W-:Y:S01]  /*14190*/  IMAD R157, R14, 0x4, R155 ;  /* 0x000000040e9d7824 */ /* 0x000fe200078e029b */
[C---:B------:R-:W-:Y:S01]  /*141a0*/  FSETP.NEU.AND P2, PT, R10.reuse, RZ, PT ;  /* 0x000000ff0a00720b */ /* 0x040fe20003f4d000 */
[----:B------:R-:W-:Y:S01]  /*141b0*/  @P6 FFMA.FTZ R82, R10, R11, +INF ;  /* 0x7f8000000a526423 */ /* 0x000fe2000001000b */
[----:B--2---:R-:W-:Y:S01]  /*141c0*/  IADD3 R164, P4, P6, R9, UR4, R164 ;  /* 0x0000000409a47c10 */ /* 0x004fe2000fe9e0a4 */
[----:B------:R-:W-:Y:S01]  /*141d0*/  IMAD R159, R14, 0x4, R157 ;  /* 0x000000040e9f7824 */ /* 0x000fe200078e029d */
[----:B------:R-:W-:Y:S01]  /*141e0*/  SHF.R.S32.HI R10, RZ, 0x1f, R9 ;  /* 0x0000001fff0a7819 */ /* 0x000fe20000011409 */
[----:B------:R-:W-:Y:S01]  /*141f0*/  FFMA.FTZ R93, R26, 1.4426950216293334961, R93 ;  /* 0x3fb8aa3b1a5d7823 */ /* 0x000fe2000001005d */
[----:B------:R-:W-:Y:S01]  /*14200*/  @P5 IMAD.MOV.U32 R11, RZ, RZ, 0x7f800000 ;  /* 0x7f800000ff0b5424 */ /* 0x000fe200078e00ff */
[----:B------:R-:W-:Y:S01]  /*14210*/  PRMT R18, R115, 0x5210, R30 ;  /* 0x0000521073127816 */ /* 0x000fe2000000001e */
[----:B------:R-:W-:Y:S01]  /*14220*/  IMAD R161, R14, 0x4, R159 ;  /* 0x000000040ea17824 */ /* 0x000fe200078e029f */
[----:B------:R-:W-:Y:S01]  /*14230*/  IADD3.X R166, R10, UR5, R165, P4, P6 ;  /* 0x000000050aa67c10 */ /* 0x000fe2000a7ec4a5 */
[----:B------:R-:W-:Y:S01]  /*14240*/  FADD R86, R20, R93 ;  /* 0x0000005d14567221 */ /* 0x000fe20000000000 */
[-C--:B------:R-:W-:Y:S01]  /*14250*/  IADD3 R10, P4, R13, R164.reuse, RZ ;  /* 0x000000a40d0a7210 */ /* 0x080fe20007f9e0ff */
[----:B------:R-:W-:Y:S01]  /*14260*/  IMAD R9, R14, 0x4, R161 ;  /* 0x000000040e097824 */ /* 0x000fe200078e02a1 */
[----:B------:R-:W-:Y:S01]  /*14270*/  PRMT R19, R117, 0x5210, R68 ;  /* 0x0000521075137816 */ /* 0x000fe20000000044 */
[----:B------:R-:W-:Y:S01]  /*14280*/  @P5 FFMA.FTZ R86, R8, R11, +INF ;  /* 0x7f80000008565423 */ /* 0x000fe2000001000b */
[-C--:B------:R-:W-:Y:S01]  /*14290*/  IADD3 R12, P6, R15, R164.reuse, RZ ;  /* 0x000000a40f0c7210 */ /* 0x080fe20007fde0ff */
[----:B------:R-:W-:Y:S01]  /*142a0*/  IMAD R162, R14, 0x4, R9 ;  /* 0x000000040ea27824 */ /* 0x000fe200078e0209 */
[----:B------:R-:W-:Y:S01]  /*142b0*/  IADD3 R14, P5, R17, R164, RZ ;  /* 0x000000a4110e7210 */ /* 0x000fe20007fbe0ff */
[----:B------:R0:W-:Y:S01]  /*142c0*/  STS.64 [R28+UR6+0x1180], R18 ;  /* 0x001180121c007988 */ /* 0x0001e20008000a06 */
[----:B------:R-:W-:Y:S01]  /*142d0*/  LEA.HI.X.SX32 R11, R13, R166, 0x1, P4 ;  /* 0x000000a60d0b7211 */ /* 0x000fe200020f0eff */
[----:B------:R-:W-:Y:S01]  /*142e0*/  ULDC UR4, c[0x0][0x27c] ;  /* 0x00009f0000047ab9 */ /* 0x000fe20000000800 */
[----:B------:R-:W-:Y:S01]  /*142f0*/  BAR.SYNC.DEFER_BLOCKING 0x0 ;  /* 0x0000000000007b1d */ /* 0x000fe20000010000 */
[----:B------:R-:W-:Y:S01]  /*14300*/  IADD3 R16, P4, R21, R164, RZ ;  /* 0x000000a415107210 */ /* 0x000fe20007f9e0ff */
[----:B------:R-:W-:Y:S01]  /*14310*/  UIMAD UR4, UR8, UR4, URZ ;  /* 0x00000004080472a4 */ /* 0x000fe2000f8e023f */
[----:B------:R-:W-:-:S02]  /*14320*/  LEA.HI.X.SX32 R13, R15, R166, 0x1, P6 ;  /* 0x000000a60f0d7211 */ /* 0x000fc400030f0eff */
[----:B------:R-:W-:Y:S01]  /*14330*/  LEA.HI.X.SX32 R15, R17, R166, 0x1, P5 ;  /* 0x000000a6110f7211 */ /* 0x000fe200028f0eff */
[----:B------:R-:W-:Y:S01]  /*14340*/  USHF.L.U32 UR7, UR4, 0x2, URZ ;  /* 0x0000000204077899 */ /* 0x000fe2000800063f */
[-C--:B------:R-:W-:Y:S01]  /*14350*/  IADD3 R20, P5, R25, R164.reuse, RZ ;  /* 0x000000a419147210 */ /* 0x080fe20007fbe0ff */
[----:B------:R-:W-:Y:S01]  /*14360*/  UIMAD.WIDE UR4, UR4, 0x4, URZ ;  /* 0x00000004040478a5 */ /* 0x000fe2000f8e023f */
[----:B0-----:R-:W-:Y:S02]  /*14370*/  IADD3 R18, P6, R23, R164, RZ ;  /* 0x000000a417127210 */ /* 0x001fe40007fde0ff */
[----:B------:R-:W-:Y:S02]  /*14380*/  LEA.HI.X.SX32 R17, R21, R166, 0x1, P4 ;  /* 0x000000a615117211 */ /* 0x000fe400020f0eff */
[----:B------:R-:W-:Y:S02]  /*14390*/  IADD3 R22, P4, R27, R164, RZ ;  /* 0x000000a41b167210 */ /* 0x000fe40007f9e0ff */
[----:B------:R-:W-:-:S02]  /*143a0*/  LEA.HI.X.SX32 R19, R23, R166, 0x1, P6 ;  /* 0x000000a617137211 */ /* 0x000fc400030f0eff */
[----:B------:R-:W-:Y:S02]  /*143b0*/  LEA.HI.X.SX32 R21, R25, R166, 0x1, P5 ;  /* 0x000000a619157211 */ /* 0x000fe400028f0eff */
[-C--:B------:R-:W-:Y:S02]  /*143c0*/  IADD3 R24, P6, R29, R164.reuse, RZ ;  /* 0x000000a41d187210 */ /* 0x080fe40007fde0ff */
[----:B------:R-:W-:Y:S02]  /*143d0*/  IADD3 R26, P5, R31, R164, RZ ;  /* 0x000000a41f1a7210 */ /* 0x000fe40007fbe0ff */
[----:B------:R-:W-:Y:S01]  /*143e0*/  LEA.HI.X.SX32 R23, R27, R166, 0x1, P4 ;  /* 0x000000a61b177211 */ /* 0x000fe200020f0eff */
[----:B------:R-:W-:Y:S01]  /*143f0*/  LDS.64 R136, [R6+UR6+0x600] ;  /* 0x0006000606887984 */ /* 0x000fe20008000a00 */
[----:B------:R-:W-:Y:S02]  /*14400*/  IADD3 R28, P4, R33, R164, RZ ;  /* 0x000000a4211c7210 */ /* 0x000fe40007f9e0ff */
[----:B------:R-:W-:-:S02]  /*14410*/  LEA.HI.X.SX32 R25, R29, R166, 0x1, P6 ;  /* 0x000000a61d197211 */ /* 0x000fc400030f0eff */
[----:B------:R-:W-:Y:S02]  /*14420*/  LEA.HI.X.SX32 R27, R31, R166, 0x1, P5 ;  /* 0x000000a61f1b7211 */ /* 0x000fe400028f0eff */
[-C--:B------:R-:W-:Y:S02]  /*14430*/  IADD3 R30, P6, R35, R164.reuse, RZ ;  /* 0x000000a4231e7210 */ /* 0x080fe40007fde0ff */
[----:B------:R-:W-:Y:S02]  /*14440*/  IADD3 R32, P5, R37, R164, RZ ;  /* 0x000000a425207210 */ /* 0x000fe40007fbe0ff */
[----:B------:R-:W-:Y:S02]  /*14450*/  LEA.HI.X.SX32 R29, R33, R166, 0x1, P4 ;  /* 0x000000a6211d7211 */ /* 0x000fe400020f0eff */
        /* <DEDUP_REMOVED lines=67> */
[----:B------:R-:W-:-:S02]  /*14890*/  LOP3.LUT R144, R6, 0x8, RZ, 0x3c, !PT ;  /* 0x0000000806907812 */ /* 0x000fc400078e3cff */
[-C--:B------:R-:W-:Y:S02]  /*148a0*/  LEA.HI.X.SX32 R103, R107, R166.reuse, 0x1, P6 ;  /* 0x000000a66b677211 */ /* 0x080fe400030f0eff */
[----:B------:R-:W-:Y:S01]  /*148b0*/  LEA.HI.X.SX32 R117, R109, R166, 0x1, P5 ;  /* 0x000000a66d757211 */ /* 0x000fe200028f0eff */
[----:B------:R-:W-:Y:S01]  /*148c0*/  LDS.64 R106, [R144+UR6] ;  /* 0x00000006906a7984 */ /* 0x000fe20008000a00 */
[-C--:B------:R-:W-:Y:S02]  /*148d0*/  IADD3 R124, P6, R113, R164.reuse, RZ ;  /* 0x000000a4717c7210 */ /* 0x080fe40007fde0ff */
[----:B------:R-:W-:Y:S01]  /*148e0*/  IADD3 R122, P5, R119, R164, RZ ;  /* 0x000000a4777a7210 */ /* 0x000fe20007fbe0ff */
[----:B------:R-:W0:Y:S01]  /*148f0*/  LDS.64 R108, [R6+UR6] ;  /* 0x00000006066c7984 */ /* 0x000e220008000a00 */
[----:B------:R-:W-:Y:S02]  /*14900*/  LEA.HI.X.SX32 R115, R111, R166, 0x1, P4 ;  /* 0x000000a66f737211 */ /* 0x000fe400020f0eff */
[----:B------:R-:W-:Y:S01]  /*14910*/  IADD3 R128, P4, R121, R164, RZ ;  /* 0x000000a479807210 */ /* 0x000fe20007f9e0ff */
[----:B------:R-:W-:Y:S01]  /*14920*/  LDS.64 R110, [R144+UR6+0x200] ;  /* 0x00020006906e7984 */ /* 0x000fe20008000a00 */
[----:B------:R-:W-:-:S02]  /*14930*/  LEA.HI.X.SX32 R125, R113, R166, 0x1, P6 ;  /* 0x000000a6717d7211 */ /* 0x000fc400030f0eff */
[----:B------:R-:W-:Y:S01]  /*14940*/  LEA.HI.X.SX32 R123, R119, R166, 0x1, P5 ;  /* 0x000000a6777b7211 */ /* 0x000fe200028f0eff */
[----:B------:R-:W1:Y:S01]  /*14950*/  LDS.64 R112, [R6+UR6+0x200] ;  /* 0x0002000606707984 */ /* 0x000e620008000a00 */
[----:B------:R-:W-:Y:S02]  /*14960*/  IADD3 R134, P5, R131, R164, RZ ;  /* 0x000000a483867210 */ /* 0x000fe40007fbe0ff */
[-C--:B------:R-:W-:Y:S01]  /*14970*/  LEA.HI.X.SX32 R129, R121, R166.reuse, 0x1, P4 ;  /* 0x000000a679817211 */ /* 0x080fe200020f0eff */
[----:B------:R-:W-:Y:S01]  /*14980*/  LDS.64 R118, [R144+UR6+0x400] ;  /* 0x0004000690767984 */ /* 0x000fe20008000a00 */
[----:B------:R-:W-:Y:S02]  /*14990*/  LEA.HI.X.SX32 R135, R131, R166, 0x1, P5 ;  /* 0x000000a683877211 */ /* 0x000fe400028f0eff */
[-C--:B------:R-:W-:Y:S01]  /*149a0*/  IADD3 R126, P6, R127, R164.reuse, RZ ;  /* 0x000000a47f7e7210 */ /* 0x080fe20007fde0ff */
[----:B------:R-:W2:Y:S01]  /*149b0*/  LDS.64 R120, [R6+UR6+0x400] ;  /* 0x0004000606787984 */ /* 0x000ea20008000a00 */
[----:B------:R-:W-:-:S02]  /*149c0*/  IADD3 R132, P4, R133, R164, RZ ;  /* 0x000000a485847210 */ /* 0x000fc40007f9e0ff */
[----:B------:R-:W-:Y:S01]  /*149d0*/  LEA.HI.X.SX32 R127, R127, R166, 0x1, P6 ;  /* 0x000000a67f7f7211 */ /* 0x000fe200030f0eff */
[----:B------:R-:W3:Y:S01]  /*149e0*/  LDS.64 R130, [R144+UR6+0x600] ;  /* 0x0006000690827984 */ /* 0x000ee20008000a00 */
[-C--:B------:R-:W-:Y:S02]  /*149f0*/  IADD3 R140, P6, R139, R164.reuse, RZ ;  /* 0x000000a48b8c7210 */ /* 0x080fe40007fde0ff */
[----:B------:R-:W-:Y:S02]  /*14a00*/  IADD3 R138, P5, R143, R164, RZ ;  /* 0x000000a48f8a7210 */ /* 0x000fe40007fbe0ff */
[-C--:B------:R-:W-:Y:S02]  /*14a10*/  LEA.HI.X.SX32 R133, R133, R166.reuse, 0x1, P4 ;  /* 0x000000a685857211 */ /* 0x080fe400020f0eff */
[----:B------:R-:W-:Y:S02]  /*14a20*/  LEA.HI.X.SX32 R141, R139, R166, 0x1, P6 ;  /* 0x000000a68b8d7211 */ /* 0x000fe400030f0eff */
[----:B------:R-:W-:-:S02]  /*14a30*/  IADD3 R142, P4, R145, R164, RZ ;  /* 0x000000a4918e7210 */ /* 0x000fc40007f9e0ff */
[----:B------:R-:W-:Y:S02]  /*14a40*/  IADD3 R146, P6, R147, R164, RZ ;  /* 0x000000a493927210 */ /* 0x000fe40007fde0ff */
[----:B------:R-:W-:Y:S02]  /*14a50*/  LEA.HI.X.SX32 R139, R143, R166, 0x1, P5 ;  /* 0x000000a68f8b7211 */ /* 0x000fe400028f0eff */
        /* <DEDUP_REMOVED lines=10> */
[----:B------:R-:W-:Y:S02]  /*14b00*/  LEA.HI.X.SX32 R153, R157, R166, 0x1, P5 ;  /* 0x000000a69d997211 */ /* 0x000fe400028f0eff */
[----:B------:R-:W-:Y:S02]  /*14b10*/  IADD3 R160, P5, R9, R164, RZ ;  /* 0x000000a409a07210 */ /* 0x000fe40007fbe0ff */
[-C--:B------:R-:W-:Y:S02]  /*14b20*/  LEA.HI.X.SX32 R157, R161, R166.reuse, 0x1, P6 ;  /* 0x000000a6a19d7211 */ /* 0x080fe400030f0eff */
[----:B0-----:R-:W-:Y:S02]  /*14b30*/  PRMT R75, R108, 0x7770, RZ ;  /* 0x000077706c4b7816 */ /* 0x001fe400000000ff */
[----:B------:R-:W-:Y:S02]  /*14b40*/  LEA.HI.X.SX32 R161, R9, R166, 0x1, P5 ;  /* 0x000000a609a17211 */ /* 0x000fe400028f0eff */
[----:B------:R-:W-:Y:S01]  /*14b50*/  PRMT R9, R106, 0x7770, RZ ;  /* 0x000077706a097816 */ /* 0x000fe200000000ff */
[----:B------:R0:W-:Y:S01]  /*14b60*/  STG.E.U8 desc[UR12][R10.64], R75 ;  /* 0x0000004b0a007986 */ /* 0x0001e2000c10110c */
[----:B-1----:R-:W-:-:S02]  /*14b70*/  PRMT R81, R112, 0x7770, RZ ;  /* 0x0000777070517816 */ /* 0x002fc400000000ff */
[----:B------:R-:W-:Y:S01]  /*14b80*/  PRMT R163, R110, 0x7770, RZ ;  /* 0x000077706ea37816 */ /* 0x000fe200000000ff */
[----:B------:R1:W-:Y:S01]  /*14b90*/  STG.E.U8 desc[UR12][R12.64], R9 ;  /* 0x000000090c007986 */ /* 0x0003e2000c10110c */
[----:B--2---:R-:W-:Y:S02]  /*14ba0*/  PRMT R83, R120, 0x7770, RZ ;  /* 0x0000777078537816 */ /* 0x004fe400000000ff */
[----:B------:R-:W-:Y:S01]  /*14bb0*/  PRMT R165, R118, 0x7770, RZ ;  /* 0x0000777076a57816 */ /* 0x000fe200000000ff */
[----:B------:R2:W-:Y:S01]  /*14bc0*/  STG.E.U8 desc[UR12][R14.64], R81 ;  /* 0x000000510e007986 */ /* 0x0005e2000c10110c */
[----:B------:R-:W-:Y:S02]  /*14bd0*/  PRMT R87, R136, 0x7770, RZ ;  /* 0x0000777088577816 */ /* 0x000fe400000000ff */
[----:B---3--:R-:W-:Y:S01]  /*14be0*/  PRMT R167, R130, 0x7770, RZ ;  /* 0x0000777082a77816 */ /* 0x008fe200000000ff */
[----:B------:R3:W-:Y:S01]  /*14bf0*/  STG.E.U8 desc[UR12][R16.64], R163 ;  /* 0x000000a310007986 */ /* 0x0007e2000c10110c */
[----:B0-----:R-:W-:-:S02]  /*14c00*/  PRMT R75, R106, 0x7771, RZ ;  /* 0x000077716a4b7816 */ /* 0x001fc400000000ff */
[----:B------:R-:W-:Y:S01]  /*14c10*/  PRMT R11, R112, 0x7771, RZ ;  /* 0x00007771700b7816 */ /* 0x000fe200000000ff */
[----:B------:R0:W-:Y:S01]  /*14c20*/  STG.E.U8 desc[UR12][R18.64], R83 ;  /* 0x0000005312007986 */ /* 0x0001e2000c10110c */
[----:B-1----:R-:W-:Y:S02]  /*14c30*/  PRMT R9, R108, 0x7771, RZ ;  /* 0x000077716c097816 */ /* 0x002fe400000000ff */
[----:B------:R-:W-:Y:S01]  /*14c40*/  PRMT R13, R120, 0x7771, RZ ;  /* 0x00007771780d7816 */ /* 0x000fe200000000ff */
[----:B------:R1:W-:Y:S01]  /*14c50*/  STG.E.U8 desc[UR12][R20.64], R165 ;  /* 0x000000a514007986 */ /* 0x0003e2000c10110c */
[----:B--2---:R-:W-:Y:S02]  /*14c60*/  PRMT R15, R136, 0x7771, RZ ;  /* 0x00007771880f7816 */ /* 0x004fe400000000ff */
[----:B------:R-:W-:Y:S01]  /*14c70*/  IADD3 R158, P4, R159, R164, RZ ;  /* 0x000000a49f9e7210 */ /* 0x000fe20007f9e0ff */
[----:B------:R2:W-:Y:S01]  /*14c80*/  STG.E.U8 desc[UR12][R22.64], R87 ;  /* 0x0000005716007986 */ /* 0x0005e2000c10110c */
[----:B---3--:R-:W-:-:S02]  /*14c90*/  PRMT R17, R106, 0x7772, RZ ;  /* 0x000077726a117816 */ /* 0x008fc400000000ff */
[----:B------:R-:W-:Y:S01]  /*14ca0*/  LEA.HI.X.SX32 R159, R159, R166, 0x1, P4 ;  /* 0x000000a69f9f7211 */ /* 0x000fe200020f0eff */
[----:B------:R-:W-:Y:S01]  /*14cb0*/  STG.E.U8 desc[UR12][R24.64], R167 ;  /* 0x000000a718007986 */ /* 0x000fe2000c10110c */
[----:B0-----:R-:W-:Y:S02]  /*14cc0*/  PRMT R19, R110, 0x7771, RZ ;  /* 0x000077716e137816 */ /* 0x001fe400000000ff */
[----:B------:R-:W-:Y:S01]  /*14cd0*/  IADD3 R144, P4, R162, R164, RZ ;  /* 0x000000a4a2907210 */ /* 0x000fe20007f9e0ff */
[----:B------:R0:W-:Y:S01]  /*14ce0*/  STG.E.U8 desc[UR12][R26.64], R9 ;  /* 0x000000091a007986 */ /* 0x0001e2000c10110c */
[----:B-1----:R-:W-:Y:S02]  /*14cf0*/  PRMT R21, R118, 0x7771, RZ ;  /* 0x0000777176157816 */ /* 0x002fe400000000ff */
[----:B------:R-:W-:Y:S01]  /*14d00*/  LEA.HI.X.SX32 R145, R162, R166, 0x1, P4 ;  /* 0x000000a6a2917211 */ /* 0x000fe200020f0eff */
[----:B------:R-:W-:Y:S01]  /*14d10*/  STG.E.U8 desc[UR12][R28.64], R75 ;  /* 0x0000004b1c007986 */ /* 0x000fe2000c10110c */
[----:B--2---:R-:W-:-:S02]  /*14d20*/  PRMT R23, R130, 0x7771, RZ ;  /* 0x0000777182177816 */ /* 0x004fc400000000ff */
[----:B------:R-:W-:Y:S01]  /*14d30*/  FSETP.NEU.AND P6, PT, R8, RZ, PT ;  /* 0x000000ff0800720b */ /* 0x000fe20003fcd000 */
[----:B------:R1:W-:Y:S01]  /*14d40*/  STG.E.U8 desc[UR12][R30.64], R11 ;  /* 0x0000000b1e007986 */ /* 0x0003e2000c10110c */
[----:B------:R-:W-:-:S03]  /*14d50*/  FSEL R80, R80, -INF , P1 ;  /* 0xff80000050507808 */ /* 0x000fc60000800000 */
[----:B------:R2:W-:Y:S01]  /*14d60*/  STG.E.U8 desc[UR12][R32.64], R19 ;  /* 0x0000001320007986 */ /* 0x0005e2000c10110c */
[----:B0-----:R-:W-:Y:S01]  /*14d70*/  PRMT R9, R108, 0x7772, RZ ;  /* 0x000077726c097816 */ /* 0x001fe200000000ff */
[----:B------:R-:W-:Y:S01]  /*14d80*/  FFMA R10, R80, 0.69314718246459960938, R3 ;  /* 0x3f317218500a7823 */ /* 0x000fe20000000003 */
[----:B------:R-:W-:Y:S01]  /*14d90*/  IMAD.SHL.U32 R3, R168, 0x4, RZ ;  /* 0x00000004a8037824 */ /* 0x000fe200078e00ff */
[----:B------:R0:W-:Y:S04]  /*14da0*/  STG.E.U8 desc[UR12][R34.64], R13 ;  /* 0x0000000d22007986 */ /* 0x0001e8000c10110c */
[----:B------:R3:W-:Y:S01]  /*14db0*/  STG.E.U8 desc[UR12][R36.64], R21 ;  /* 0x0000001524007986 */ /* 0x0007e2000c10110c */
[----:B-1----:R-:W-:-:S03]  /*14dc0*/  PRMT R11, R112, 0x7772, RZ ;  /* 0x00007772700b7816 */ /* 0x002fc600000000ff */
[----:B------:R1:W-:Y:S01]  /*14dd0*/  STG.E.U8 desc[UR12][R38.64], R15 ;  /* 0x0000000f26007986 */ /* 0x0003e2000c10110c */
[----:B--2---:R-:W-:-:S03]  /*14de0*/  PRMT R19, R110, 0x7772, RZ ;  /* 0x000077726e137816 */ /* 0x004fc600000000ff */
[----:B------:R2:W-:Y:S01]  /*14df0*/  STG.E.U8 desc[UR12][R40.64], R23 ;  /* 0x0000001728007986 */ /* 0x0005e2000c10110c */
[----:B0-----:R-:W-:-:S03]  /*14e00*/  PRMT R13, R120, 0x7772, RZ ;  /* 0x00007772780d7816 */ /* 0x001fc600000000ff */
[----:B------:R0:W-:Y:S01]  /*14e10*/  STG.E.U8 desc[UR12][R42.64], R9 ;  /* 0x000000092a007986 */ /* 0x0001e2000c10110c */
[----:B---3--:R-:W-:-:S03]  /*14e20*/  PRMT R21, R118, 0x7772, RZ ;  /* 0x0000777276157816 */ /* 0x008fc600000000ff */
        /* <DEDUP_REMOVED lines=53> */
[C---:B0-----:R-:W-:Y:S02]  /*15180*/  PRMT R9, R109.reuse, 0x7772, RZ ;  /* 0x000077726d097816 */ /* 0x041fe400000000ff */
[----:B------:R-:W-:Y:S01]  /*15190*/  PRMT R109, R109, 0x7773, RZ ;  /* 0x000077736d6d7816 */ /* 0x000fe200000000ff */
[----:B------:R0:W-:Y:S01]  /*151a0*/  STG.E.U8 desc[UR12][R116.64], R13 ;  /* 0x0000000d74007986 */ /* 0x0001e2000c10110c */
[C---:B---3--:R-:W-:Y:S02]  /*151b0*/  PRMT R17, R107.reuse, 0x7772, RZ ;  /* 0x000077726b117816 */ /* 0x048fe400000000ff */
[----:B------:R-:W-:Y:S01]  /*151c0*/  PRMT R107, R107, 0x7773, RZ ;  /* 0x000077736b6b7816 */ /* 0x000fe200000000ff */
[----:B------:R3:W-:Y:S01]  /*151d0*/  STG.E.U8 desc[UR12][R114.64], R21 ;  /* 0x0000001572007986 */ /* 0x0007e2000c10110c */
[C---:B-1----:R-:W-:Y:S02]  /*151e0*/  PRMT R11, R113.reuse, 0x7772, RZ ;  /* 0x00007772710b7816 */ /* 0x042fe400000000ff */
[----:B------:R-:W-:Y:S01]  /*151f0*/  PRMT R113, R113, 0x7773, RZ ;  /* 0x0000777371717816 */ /* 0x000fe200000000ff */
[----:B------:R1:W-:Y:S01]  /*15200*/  STG.E.U8 desc[UR12][R124.64], R15 ;  /* 0x0000000f7c007986 */ /* 0x0003e2000c10110c */
[----:B--2---:R-:W-:-:S02]  /*15210*/  PRMT R19, R111, 0x7772, RZ ;  /* 0x000077726f137816 */ /* 0x004fc400000000ff */
[----:B------:R-:W-:Y:S01]  /*15220*/  PRMT R111, R111, 0x7773, RZ ;  /* 0x000077736f6f7816 */ /* 0x000fe200000000ff */
[----:B------:R-:W-:Y:S01]  /*15230*/  STG.E.U8 desc[UR12][R122.64], R23 ;  /* 0x000000177a007986 */ /* 0x000fe2000c10110c */
[C---:B0-----:R-:W-:Y:S02]  /*15240*/  PRMT R13, R121.reuse, 0x7772, RZ ;  /* 0x00007772790d7816 */ /* 0x041fe400000000ff */
[----:B------:R-:W-:Y:S01]  /*15250*/  PRMT R121, R121, 0x7773, RZ ;  /* 0x0000777379797816 */ /* 0x000fe200000000ff */
[----:B------:R0:W-:Y:S01]  /*15260*/  STG.E.U8 desc[UR12][R128.64], R9 ;  /* 0x0000000980007986 */ /* 0x0001e2000c10110c */
[C---:B---3--:R-:W-:Y:S02]  /*15270*/  PRMT R21, R119.reuse, 0x7772, RZ ;  /* 0x0000777277157816 */ /* 0x048fe400000000ff */
[----:B------:R-:W-:Y:S01]  /*15280*/  PRMT R119, R119, 0x7773, RZ ;  /* 0x0000777377777816 */ /* 0x000fe200000000ff */
[----:B------:R-:W-:Y:S01]  /*15290*/  STG.E.U8 desc[UR12][R126.64], R17 ;  /* 0x000000117e007986 */ /* 0x000fe2000c10110c */
[----:B-1----:R-:W-:-:S02]  /*152a0*/  PRMT R15, R137, 0x7772, RZ ;  /* 0x00007772890f7816 */ /* 0x002fc400000000ff */
[----:B------:R-:W-:Y:S01]  /*152b0*/  PRMT R137, R137, 0x7773, RZ ;  /* 0x0000777389897816 */ /* 0x000fe200000000ff */
[----:B------:R1:W-:Y:S01]  /*152c0*/  STG.E.U8 desc[UR12][R134.64], R11 ;  /* 0x0000000b86007986 */ /* 0x0003e2000c10110c */
[----:B0-----:R-:W-:-:S03]  /*152d0*/  PRMT R9, R131, 0x7772, RZ ;  /* 0x0000777283097816 */ /* 0x001fc600000000ff */
[----:B------:R-:W-:Y:S01]  /*152e0*/  STG.E.U8 desc[UR12][R132.64], R19 ;  /* 0x0000001384007986 */ /* 0x000fe2000c10110c */
[----:B------:R-:W-:-:S03]  /*152f0*/  PRMT R131, R131, 0x7773, RZ ;  /* 0x0000777383837816 */ /* 0x000fc600000000ff */
[----:B------:R0:W-:Y:S01]  /*15300*/  STG.E.U8 desc[UR12][R140.64], R13 ;  /* 0x0000000d8c007986 */ /* 0x0001e2000c10110c */
[----:B-1----:R-:W-:-:S03]  /*15310*/  FSEL R11, R74, -INF , P3 ;  /* 0xff8000004a0b7808 */ /* 0x002fc60001800000 */
[----:B------:R-:W-:Y:S04]  /*15320*/  STG.E.U8 desc[UR12][R138.64], R21 ;  /* 0x000000158a007986 */ /* 0x000fe8000c10110c */
[----:B------:R-:W-:Y:S01]  /*15330*/  STG.E.U8 desc[UR12][R142.64], R15 ;  /* 0x0000000f8e007986 */ /* 0x000fe2000c10110c */
[----:B------:R-:W-:Y:S01]  /*15340*/  FFMA R8, R11, 0.69314718246459960938, R0 ;  /* 0x3f3172180b087823 */ /* 0x000fe20000000000 */
[----:B------:R-:W-:Y:S01]  /*15350*/  FSEL R11, R86, -INF , P6 ;  /* 0xff800000560b7808 */ /* 0x000fe20003000000 */
[----:B------:R-:W-:Y:S01]  /*15360*/  IMAD.HI R0, R168, 0x4, RZ ;  /* 0x00000004a8007827 */ /* 0x000fe200078e02ff */
[----:B------:R1:W-:Y:S01]  /*15370*/  STG.E.U8 desc[UR12][R146.64], R9 ;  /* 0x0000000992007986 */ /* 0x0003e2000c10110c */
[----:B0-----:R-:W0:Y:S02]  /*15380*/  LDC.64 R12, c[0x0][0x230] ;  /* 0x00008c00ff0c7b82 */ /* 0x001e240000000a00 */
[----:B------:R-:W-:Y:S01]  /*15390*/  FFMA R11, R11, 0.69314718246459960938, R4 ;  /* 0x3f3172180b0b7823 */ /* 0x000fe20000000004 */
[----:B------:R2:W-:Y:S01]  /*153a0*/  STG.E.U8 desc[UR12][R150.64], R109 ;  /* 0x0000006d96007986 */ /* 0x0005e2000c10110c */
[----:B------:R-:W-:-:S03]  /*153b0*/  LOP3.LUT R4, R5, 0x1c, RZ, 0xc0, !PT ;  /* 0x0000001c05047812 */ /* 0x000fc600078ec0ff */
[----:B------:R2:W-:Y:S01]  /*153c0*/  STG.E.U8 desc[UR12][R148.64], R107 ;  /* 0x0000006b94007986 */ /* 0x0005e2000c10110c */
[----:B------:R-:W-:-:S03]  /*153d0*/  LEA R4, R4, UR6, 0x2 ;  /* 0x0000000604047c11 */ /* 0x000fc6000f8e10ff */
[----:B------:R2:W-:Y:S01]  /*153e0*/  STG.E.U8 desc[UR12][R154.64], R113 ;  /* 0x000000719a007986 */ /* 0x0005e2000c10110c */
[----:B-1----:R-:W-:-:S03]  /*153f0*/  FSEL R9, R82, -INF , P2 ;  /* 0xff80000052097808 */ /* 0x002fc60001000000 */
[----:B------:R2:W-:Y:S02]  /*15400*/  STG.E.U8 desc[UR12][R152.64], R111 ;  /* 0x0000006f98007986 */ /* 0x0005e4000c10110c */
[----:B------:R-:W-:Y:S02]  /*15410*/  FFMA R9, R9, 0.69314718246459960938, R2 ;  /* 0x3f31721809097823 */ /* 0x000fe40000000002 */
[----:B------:R2:W-:Y:S04]  /*15420*/  STG.E.U8 desc[UR12][R158.64], R121 ;  /* 0x000000799e007986 */ /* 0x0005e8000c10110c */
[----:B------:R2:W-:Y:S01]  /*15430*/  STG.E.U8 desc[UR12][R156.64], R119 ;  /* 0x000000779c007986 */ /* 0x0005e2000c10110c */
[----:B0-----:R-:W-:-:S03]  /*15440*/  IADD3 R2, P1, P2, R3, UR7, R12 ;  /* 0x0000000703027c10 */ /* 0x001fc6000fa3e00c */
[----:B------:R2:W-:Y:S01]  /*15450*/  STG.E.U8 desc[UR12][R160.64], R137 ;  /* 0x00000089a0007986 */ /* 0x0005e2000c10110c */
[----:B------:R-:W-:-:S03]  /*15460*/  IADD3.X R3, R0, UR5, R13, P1, P2 ;  /* 0x0000000500037c10 */ /* 0x000fc60008fe440d */
[----:B------:R2:W-:Y:S01]  /*15470*/  STG.E.U8 desc[UR12][R144.64], R131 ;  /* 0x0000008390007986 */ /* 0x0005e2000c10110c */
[----:B------:R-:W-:Y:S06]  /*15480*/  BAR.SYNC.DEFER_BLOCKING 0x0 ;  /* 0x0000000000007b1d */ /* 0x000fec0000010000 */
[----:B------:R2:W-:Y:S02]  /*15490*/  STS.128 [R4], R8 ;  /* 0x0000000804007388 */ /* 0x0005e40000000c00 */
[----:B------:R-:W-:Y:S06]  /*154a0*/  BAR.SYNC.DEFER_BLOCKING 0x0 ;  /* 0x0000000000007b1d */ /* 0x000fec0000010000 */
[----:B------:R-:W-:Y:S05]  /*154b0*/  @P0 EXIT ;  /* 0x000000000000094d */ /* 0x000fea0003800000 */
[----:B------:R-:W0:Y:S04]  /*154c0*/  LDS R7, [R7] ;  /* 0x0000000007077984 */ /* 0x000e280000000800 */
[----:B0-----:R-:W-:Y:S01]  /*154d0*/  STG.E desc[UR12][R2.64], R7 ;  /* 0x0000000702007986 */ /* 0x001fe2000c10190c */
[----:B------:R-:W-:Y:S05]  /*154e0*/  EXIT ;  /* 0x000000000000794d */ /* 0x000fea0003800000 */
.L_x_2:
[----:B------:R-:W-:-:S00]  /*154f0*/  BRA `(.L_x_2) ;  /* 0xfffffffc00fc7947 */ /* 0x000fc0000383ffff */
[----:B------:R-:W-:-:S00]  /*15500*/  NOP ;  /* 0x0000000000007918 */ /* 0x000fc00000000000 */
[----:B------:R-:W-:-:S00]  /*15510*/  NOP ;  /* 0x0000000000007918 */ /* 0x000fc00000000000 */
[----:B------:R-:W-:-:S00]  /*15520*/  NOP ;  /* 0x0000000000007918 */ /* 0x000fc00000000000 */
[----:B------:R-:W-:-:S00]  /*15530*/  NOP ;  /* 0x0000000000007918 */ /* 0x000fc00000000000 */
[----:B------:R-:W-:-:S00]  /*15540*/  NOP ;  /* 0x0000000000007918 */ /* 0x000fc00000000000 */
[----:B------:R-:W-:-:S00]  /*15550*/  NOP ;  /* 0x0000000000007918 */ /* 0x000fc00000000000 */
[----:B------:R-:W-:-:S00]  /*15560*/  NOP ;  /* 0x0000000000007918 */ /* 0x000fc00000000000 */
[----:B------:R-:W-:-:S00]  /*15570*/  NOP ;  /* 0x0000000000007918 */ /* 0x000fc00000000000 */
.L_x_3:


//--------------------- .nv.global.init           --------------------------
	.section	.nv.global.init,"aw",@progbits
.nv.global.init:
	.type		_$_str,@object
	.size		_$_str,(.L_0 - _$_str)
_$_str:
        /*0000*/ 	.byte	0x5f, 0x5f, 0x43, 0x55, 0x44, 0x41, 0x5f, 0x46, 0x54, 0x5a, 0x00
.L_0:


//--------------------- .nv.shared.attn_fwd       --------------------------
	.section	.nv.shared.attn_fwd,"aw",@nobits
	.sectionflags	@""
	.align	16
	.zero		1024


//--------------------- .nv.shared.reserved.0     --------------------------
	.section	.nv.shared.reserved.0,"aw",@nobits
	.weak		__nv_reservedSMEM_offset_0_alias
	.size		__nv_reservedSMEM_offset_0_alias, 0, 0
	.other		__nv_reservedSMEM_offset_0_alias,@"STO_CUDA_RESERVED_SHARED STV_DEFAULT"
__nv_reservedSMEM_offset_0_alias:
	.zero		0


//--------------------- .nv.constant0.attn_fwd    --------------------------
	.section	.nv.constant0.attn_fwd,"a",@progbits
	.sectionflags	@""
	.align	4
.nv.constant0.attn_fwd:
	.zero		664


//--------------------- SYMBOLS --------------------------

	.type		.nv.reservedSmem.offset0,@object
	.size		.nv.reservedSmem.offset0,0x4
